def matmul_kernel(
    a_ptr,
    b_ptr,
    c_ptr,
    M,
    N,
    K,
    stride_am,
    stride_ak,
    stride_bk,
    stride_bn,
    stride_cm,
    stride_cn,
    BLOCK_M: tl.constexpr,
    BLOCK_N: tl.constexpr,
    BLOCK_K: tl.constexpr,
    GROUP_M: tl.constexpr,
):
    pid = tl.program_id(axis=0)
    num_pid_m = tl.cdiv(M, BLOCK_M)
    num_pid_n = tl.cdiv(N, BLOCK_N)
    num_pid_in_group = GROUP_M * num_pid_n
    group_id = pid // num_pid_in_group
    first_pid_m = group_id * GROUP_M
    group_size_m = min(num_pid_m - first_pid_m, GROUP_M)
    pid_m = first_pid_m + ((pid % num_pid_in_group) % group_size_m)
    pid_n = (pid % num_pid_in_group) // group_size_m

    offs_am = (pid_m * BLOCK_M + tl.arange(0, BLOCK_M)) % M
    offs_bn = (pid_n * BLOCK_N + tl.arange(0, BLOCK_N)) % N
    offs_k = tl.arange(0, BLOCK_K)
    a_ptrs = a_ptr + offs_am[:, None] * stride_am + offs_k[None, :] * stride_ak
    b_ptrs = b_ptr + offs_k[:, None] * stride_bk + offs_bn[None, :] * stride_bn

    acc = tl.zeros((BLOCK_M, BLOCK_N), dtype=tl.float32)
    for kk in range(0, tl.cdiv(K, BLOCK_K)):
        a = tl.load(a_ptrs, mask=offs_k[None, :] < K - kk * BLOCK_K, other=0.0)
        b = tl.load(b_ptrs, mask=offs_k[:, None] < K - kk * BLOCK_K, other=0.0)
        acc = tl.dot(a, b, acc)
        a_ptrs += BLOCK_K * stride_ak
        b_ptrs += BLOCK_K * stride_bk

    c = acc.to(c_ptr.dtype.element_ty)
    offs_cm = pid_m * BLOCK_M + tl.arange(0, BLOCK_M)
    offs_cn = pid_n * BLOCK_N + tl.arange(0, BLOCK_N)
    c_ptrs = c_ptr + offs_cm[:, None] * stride_cm + offs_cn[None, :] * stride_cn
    mask = (offs_cm[:, None] < M) & (offs_cn[None, :] < N)
    tl.store(c_ptrs, c, mask=mask)

# config = {"BLOCK_K": 32, "BLOCK_M": 64, "BLOCK_N": 512, "GROUP_M": 8, "arch": "sm_100", "dtype": "fp16", "num_ctas": 1, "num_stages": 3, "num_warps": 2}
# arch = sm_100


// ===== COMPILED SASS (sm_100a) =====

	.target	sm_100a

	.elftype	@"ET_EXEC"


//--------------------- .note.nv.tkinfo           --------------------------
	.section	.note.nv.tkinfo,"",@"SHT_NOTE"
	.sectionflags	@"SHF_NOTE_NV_TKINFO"
	.tkinfo
        /*0018*/ 	.word	0x00000081
        /*0030*/ 	.string	""
        /*0030*/ 	.string	"ptxas-blackwell"
        /*0030*/ 	.string	"Cuda compilation tools, release 12.9, V12.9.86"
        /*0030*/ 	.string	"Build cuda_12.9.r12.9/compiler.36037853_0"
        /*0030*/ 	.string	"-v  -suppress-debug-info  -lineinfo  -arch sm_100a "



//--------------------- .note.nv.cuver            --------------------------
	.section	.note.nv.cuver,"",@"SHT_NOTE"
	.sectionflags	@"SHF_NOTE_NV_CUVER"
        /*0018*/ 	.short	0x0001
        /*001a*/ 	.short	0x0064
        /*001c*/ 	.short	0x0001
        /*001e*/ 	.short	0x0000
        /*0020*/ 	.short	0x0001
        /*0022*/ 	.short	0x0000


//--------------------- .nv.info                  --------------------------
	.section	.nv.info,"",@"SHT_CUDA_INFO"
	.align	4


	//----- nvinfo : EIATTR_REGCOUNT
	.align		4
        /*0000*/ 	.byte	0x04, 0x2f
        /*0002*/ 	.short	(.L_1 - .L_0)
	.align		4
.L_0:
        /*0004*/ 	.word	index@(matmul_kernel)
        /*0008*/ 	.word	0x00000020


	//----- nvinfo : EIATTR_FRAME_SIZE
	.align		4
.L_1:
        /*000c*/ 	.byte	0x04, 0x11
        /*000e*/ 	.short	(.L_3 - .L_2)
	.align		4
.L_2:
        /*0010*/ 	.word	index@(matmul_kernel)
        /*0014*/ 	.word	0x00002c60


	//----- nvinfo : EIATTR_MIN_STACK_SIZE
	.align		4
.L_3:
        /*0018*/ 	.byte	0x04, 0x12
        /*001a*/ 	.short	(.L_5 - .L_4)
	.align		4
.L_4:
        /*001c*/ 	.word	index@(matmul_kernel)
        /*0020*/ 	.word	0x00002c60
.L_5:


//--------------------- .nv.info.matmul_kernel    --------------------------
	.section	.nv.info.matmul_kernel,"",@"SHT_CUDA_INFO"
	.sectionflags	@""
	.align	4


	//----- nvinfo : EIATTR_CUDA_API_VERSION
	.align		4
        /*0000*/ 	.byte	0x04, 0x37
        /*0002*/ 	.short	(.L_7 - .L_6)
.L_6:
        /*0004*/ 	.word	0x00000081


	//----- nvinfo : EIATTR_KPARAM_INFO
	.align		4
.L_7:
        /*0008*/ 	.byte	0x04, 0x17
        /*000a*/ 	.short	(.L_9 - .L_8)
.L_8:
        /*000c*/ 	.word	0x00000000
        /*0010*/ 	.short	0x000d
        /*0012*/ 	.short	0x0048
        /*0014*/ 	.byte	0x00, 0xf4, 0x21, 0x00


	//----- nvinfo : EIATTR_KPARAM_INFO
	.align		4
.L_9:
        /*0018*/ 	.byte	0x04, 0x17
        /*001a*/ 	.short	(.L_11 - .L_10)
.L_10:
        /*001c*/ 	.word	0x00000000
        /*0020*/ 	.short	0x000c
        /*0022*/ 	.short	0x0040
        /*0024*/ 	.byte	0x00, 0xf4, 0x21, 0x00


	//----- nvinfo : EIATTR_KPARAM_INFO
	.align		4
.L_11:
        /*0028*/ 	.byte	0x04, 0x17
        /*002a*/ 	.short	(.L_13 - .L_12)
.L_12:
        /*002c*/ 	.word	0x00000000
        /*0030*/ 	.short	0x000b
        /*0032*/ 	.short	0x0038
        /*0034*/ 	.byte	0x00, 0xf0, 0x11, 0x00


	//----- nvinfo : EIATTR_KPARAM_INFO
	.align		4
.L_13:
        /*0038*/ 	.byte	0x04, 0x17
        /*003a*/ 	.short	(.L_15 - .L_14)
.L_14:
        /*003c*/ 	.word	0x00000000
        /*0040*/ 	.short	0x000a
        /*0042*/ 	.short	0x0034
        /*0044*/ 	.byte	0x00, 0xf0, 0x11, 0x00


	//----- nvinfo : EIATTR_KPARAM_INFO
	.align		4
.L_15:
        /*0048*/ 	.byte	0x04, 0x17
        /*004a*/ 	.short	(.L_17 - .L_16)
.L_16:
        /*004c*/ 	.word	0x00000000
        /*0050*/ 	.short	0x0009
        /*0052*/ 	.short	0x0030
        /*0054*/ 	.byte	0x00, 0xf0, 0x11, 0x00


	//----- nvinfo : EIATTR_KPARAM_INFO
	.align		4
.L_17:
        /*0058*/ 	.byte	0x04, 0x17
        /*005a*/ 	.short	(.L_19 - .L_18)
.L_18:
        /*005c*/ 	.word	0x00000000
        /*0060*/ 	.short	0x0008
        /*0062*/ 	.short	0x002c
        /*0064*/ 	.byte	0x00, 0xf0, 0x11, 0x00


	//----- nvinfo : EIATTR_KPARAM_INFO
	.align		4
.L_19:
        /*0068*/ 	.byte	0x04, 0x17
        /*006a*/ 	.short	(.L_21 - .L_20)
.L_20:
        /*006c*/ 	.word	0x00000000
        /*0070*/ 	.short	0x0007
        /*0072*/ 	.short	0x0028
        /*0074*/ 	.byte	0x00, 0xf0, 0x11, 0x00


	//----- nvinfo : EIATTR_KPARAM_INFO
	.align		4
.L_21:
        /*0078*/ 	.byte	0x04, 0x17
        /*007a*/ 	.short	(.L_23 - .L_22)
.L_22:
        /*007c*/ 	.word	0x00000000
        /*0080*/ 	.short	0x0006
        /*0082*/ 	.short	0x0024
        /*0084*/ 	.byte	0x00, 0xf0, 0x11, 0x00


	//----- nvinfo : EIATTR_KPARAM_INFO
	.align		4
.L_23:
        /*0088*/ 	.byte	0x04, 0x17
        /*008a*/ 	.short	(.L_25 - .L_24)
.L_24:
        /*008c*/ 	.word	0x00000000
        /*0090*/ 	.short	0x0005
        /*0092*/ 	.short	0x0020
        /*0094*/ 	.byte	0x00, 0xf0, 0x11, 0x00


	//----- nvinfo : EIATTR_KPARAM_INFO
	.align		4
.L_25:
        /*0098*/ 	.byte	0x04, 0x17
        /*009a*/ 	.short	(.L_27 - .L_26)
.L_26:
        /*009c*/ 	.word	0x00000000
        /*00a0*/ 	.short	0x0004
        /*00a2*/ 	.short	0x001c
        /*00a4*/ 	.byte	0x00, 0xf0, 0x11, 0x00


	//----- nvinfo : EIATTR_KPARAM_INFO
	.align		4
.L_27:
        /*00a8*/ 	.byte	0x04, 0x17
        /*00aa*/ 	.short	(.L_29 - .L_28)
.L_28:
        /*00ac*/ 	.word	0x00000000
        /*00b0*/ 	.short	0x0003
        /*00b2*/ 	.short	0x0018
        /*00b4*/ 	.byte	0x00, 0xf0, 0x11, 0x00


	//----- nvinfo : EIATTR_KPARAM_INFO
	.align		4
.L_29:
        /*00b8*/ 	.byte	0x04, 0x17
        /*00ba*/ 	.short	(.L_31 - .L_30)
.L_30:
        /*00bc*/ 	.word	0x00000000
        /*00c0*/ 	.short	0x0002
        /*00c2*/ 	.short	0x0010
        /*00c4*/ 	.byte	0x00, 0xf4, 0x21, 0x00


	//----- nvinfo : EIATTR_KPARAM_INFO
	.align		4
.L_31:
        /*00c8*/ 	.byte	0x04, 0x17
        /*00ca*/ 	.short	(.L_33 - .L_32)
.L_32:
        /*00cc*/ 	.word	0x00000000
        /*00d0*/ 	.short	0x0001
        /*00d2*/ 	.short	0x0008
        /*00d4*/ 	.byte	0x00, 0xf4, 0x21, 0x00


	//----- nvinfo : EIATTR_KPARAM_INFO
	.align		4
.L_33:
        /*00d8*/ 	.byte	0x04, 0x17
        /*00da*/ 	.short	(.L_35 - .L_34)
.L_34:
        /*00dc*/ 	.word	0x00000000
        /*00e0*/ 	.short	0x0000
        /*00e2*/ 	.short	0x0000
        /*00e4*/ 	.byte	0x00, 0xf4, 0x21, 0x00


	//----- nvinfo : EIATTR_SPARSE_MMA_MASK
	.align		4
.L_35:
        /*00e8*/ 	.byte	0x03, 0x50
        /*00ea*/ 	.short	0x0000


	//----- nvinfo : EIATTR_MAXREG_COUNT
	.align		4
        /*00ec*/ 	.byte	0x03, 0x1b
        /*00ee*/ 	.short	0x00ff


	//----- nvinfo : EIATTR_NUM_BARRIERS
	.align		4
        /*00f0*/ 	.byte	0x02, 0x4c
        /*00f2*/ 	.byte	0x01
	.zero		1


	//----- nvinfo : EIATTR_ANNOTATIONS
	.align		4
        /*00f4*/ 	.byte	0x04, 0x55
        /*00f6*/ 	.short	(.L_37 - .L_36)


	//   ....[0]....
.L_36:
        /*00f8*/ 	.word	0x00000001
        /*00fc*/ 	.byte	0x70, 0x00, 0x00, 0x00, 0x01, 0x00, 0x00, 0x00, 0xb0, 0x00, 0x00, 0x00, 0x01, 0x00, 0x00, 0x00
        /* <DEDUP_REMOVED lines=1739> */
        /*6dbc*/ 	.byte	0x70, 0x10, 0x02, 0x00, 0x01, 0x00, 0x00, 0x00, 0x80, 0x10, 0x02, 0x00


	//----- nvinfo : EIATTR_VRC_CTA_INIT_COUNT
	.align		4
.L_37:
        /*6dc8*/ 	.byte	0x02, 0x4a
	.zero		1
	.zero		1


	//----- nvinfo : EIATTR_EXIT_INSTR_OFFSETS
	.align		4
        /*6dcc*/ 	.byte	0x04, 0x1c
        /*6dce*/ 	.short	(.L_39 - .L_38)


	//   ....[0]....
.L_38:
        /*6dd0*/ 	.word	0x0005eb20


	//   ....[1]....
        /*6dd4*/ 	.word	0x0005eb50


	//----- nvinfo : EIATTR_REQNTID
	.align		4
.L_39:
        /*6dd8*/ 	.byte	0x04, 0x10
        /*6dda*/ 	.short	(.L_41 - .L_40)
.L_40:
        /*6ddc*/ 	.word	0x00000040
        /*6de0*/ 	.word	0x00000001
        /*6de4*/ 	.word	0x00000001


	//----- nvinfo : EIATTR_CBANK_PARAM_SIZE
	.align		4
.L_41:
        /*6de8*/ 	.byte	0x03, 0x19
        /*6dea*/ 	.short	0x0050


	//----- nvinfo : EIATTR_PARAM_CBANK
	.align		4
        /*6dec*/ 	.byte	0x04, 0x0a
        /*6dee*/ 	.short	(.L_43 - .L_42)
	.align		4
.L_42:
        /*6df0*/ 	.word	index@(.nv.constant0.matmul_kernel)
        /*6df4*/ 	.short	0x0380
        /*6df6*/ 	.short	0x0050


	//----- nvinfo : EIATTR_SW_WAR
	.align		4
.L_43:
        /*6df8*/ 	.byte	0x04, 0x36
        /*6dfa*/ 	.short	(.L_45 - .L_44)
.L_44:
        /*6dfc*/ 	.word	0x00000008
.L_45:


//--------------------- .nv.compat                --------------------------
	.section	.nv.compat,"",@"SHT_CUDA_COMPAT_INFO"
	.align	4
        /*0000*/ 	.byte	0x02, 0x02, 0x01, 0x00, 0x02, 0x05, 0x05, 0x00, 0x02, 0x03, 0x00, 0x00, 0x02, 0x06, 0x01, 0x00


//--------------------- .nv.callgraph             --------------------------
	.section	.nv.callgraph,"",@"SHT_CUDA_CALLGRAPH"
	.align	4
	.sectionentsize	8
	.align		4
        /*0000*/ 	.word	0x00000000
	.align		4
        /*0004*/ 	.word	0xffffffff
	.align		4
        /*0008*/ 	.word	0x00000000
	.align		4
        /*000c*/ 	.word	0xfffffffe
	.align		4
        /*0010*/ 	.word	0x00000000
	.align		4
        /*0014*/ 	.word	0xfffffffd
	.align		4
        /*0018*/ 	.word	0x00000000
	.align		4
        /*001c*/ 	.word	0xfffffffc


//--------------------- .text.matmul_kernel       --------------------------
	.section	.text.matmul_kernel,"ax",@progbits
	.align	128
        .global         matmul_kernel
        .type           matmul_kernel,@function
        .size           matmul_kernel,(.L_x_3 - matmul_kernel)
        .other          matmul_kernel,@"STO_CUDA_ENTRY STV_DEFAULT"
matmul_kernel:
.text.matmul_kernel:
[----:B------:R-:W0:Y:S08]  /*0000*/  LDC R1, c[0x0][0x37c] ;  /* 0x0000df00ff017b82 */ /* 0x000e300000000800 */
[----:B------:R-:W1:Y:S01]  /*0010*/  LDC.64 R24, c[0x0][0x398] ;  /* 0x0000e600ff187b82 */ /* 0x000e620000000a00 */
[----:B0-----:R-:W-:Y:S01]  /*0020*/  VIADD R1, R1, 0xffffd3a0 ;  /* 0xffffd3a001017836 */ /* 0x001fe20000000000 */
[----:B------:R-:W0:Y:S01]  /*0030*/  S2R R26, SR_TID.X ;  /* 0x00000000001a7919 */ /* 0x000e220000002100 */
[----:B------:R-:W2:Y:S01]  /*0040*/  LDCU UR5, c[0x0][0x3a0] ;  /* 0x00007400ff0577ac */ /* 0x000ea20008000800 */
[----:B------:R-:W-:-:S02]  /*0050*/  CS2R R16, SRZ ;  /* 0x0000000000107805 */ /* 0x000fc4000001ff00 */
[----:B------:R-:W-:Y:S01]  /*0060*/  CS2R R18, SRZ ;  /* 0x0000000000127805 */ /* 0x000fe2000001ff00 */
[----:B------:R3:W-:Y:S01]  /*0070*/  STL [R1], RZ ;  /* 0x000000ff01007387 */ /* 0x0007e20000100800 */
[----:B------:R-:W-:Y:S01]  /*0080*/  CS2R R20, SRZ ;  /* 0x0000000000147805 */ /* 0x000fe2000001ff00 */
[----:B------:R-:W4:Y:S01]  /*0090*/  S2UR UR7, SR_CgaCtaId ;  /* 0x00000000000779c3 */ /* 0x000f220000008800 */
[----:B------:R-:W-:Y:S01]  /*00a0*/  CS2R R22, SRZ ;  /* 0x0000000000167805 */ /* 0x000fe2000001ff00 */
[----:B------:R3:W-:Y:S01]  /*00b0*/  STL [R1+0x4], RZ ;  /* 0x000004ff01007387 */ /* 0x0007e20000100800 */
[----:B------:R-:W-:Y:S02]  /*00c0*/  CS2R R12, SRZ ;  /* 0x00000000000c7805 */ /* 0x000fe4000001ff00 */
[----:B------:R-:W-:Y:S01]  /*00d0*/  CS2R R14, SRZ ;  /* 0x00000000000e7805 */ /* 0x000fe2000001ff00 */
[----:B------:R-:W-:Y:S01]  /*00e0*/  UMOV UR6, 0x400 ;  /* 0x0000040000067882 */ /* 0x000fe20000000000 */
[----:B------:R3:W-:Y:S01]  /*00f0*/  STL [R1+0x8], RZ ;  /* 0x000008ff01007387 */ /* 0x0007e20000100800 */
[----:B------:R-:W0:Y:S03]  /*0100*/  LDCU.64 UR10, c[0x0][0x358] ;  /* 0x00006b00ff0a77ac */ /* 0x000e260008000a00 */
[----:B------:R3:W-:Y:S01]  /*0110*/  STL [R1+0xc], RZ ;  /* 0x00000cff01007387 */ /* 0x0007e20000100800 */
[----:B--2---:R-:W-:-:S03]  /*0120*/  UIADD3 UR5, UPT, UPT, UR5, 0x1f, URZ ;  /* 0x0000001f05057890 */ /* 0x004fc6000fffe0ff */
[----:B------:R3:W-:Y:S01]  /*0130*/  STL [R1+0x20], RZ ;  /* 0x000020ff01007387 */ /* 0x0007e20000100800 */
[----:B-1----:R-:W-:Y:S01]  /*0140*/  VIADD R0, R25, 0x1ff ;  /* 0x000001ff19007836 */ /* 0x002fe20000000000 */
[----:B------:R-:W-:Y:S02]  /*0150*/  UISETP.GE.AND UP0, UPT, UR5, 0x20, UPT ;  /* 0x000000200500788c */ /* 0x000fe4000bf06270 */
[----:B------:R3:W-:Y:S02]  /*0160*/  STL [R1+0x24], RZ ;  /* 0x000024ff01007387 */ /* 0x0007e40000100800 */
[----:B------:R-:W-:Y:S02]  /*0170*/  SHF.R.S32.HI R3, RZ, 0x1f, R0 ;  /* 0x0000001fff037819 */ /* 0x000fe40000011400 */
[----:B------:R3:W-:Y:S01]  /*0180*/  STL [R1+0x28], RZ ;  /* 0x000028ff01007387 */ /* 0x0007e20000100800 */
[----:B----4-:R-:W-:Y:S01]  /*0190*/  ULEA UR6, UR7, UR6, 0x18 ;  /* 0x0000000607067291 */ /* 0x010fe2000f8ec0ff */
[----:B------:R-:W-:-:S02]  /*01a0*/  LEA.HI R3, R3, R0, RZ, 0x9 ;  /* 0x0000000003037211 */ /* 0x000fc400078f48ff */
[----:B------:R3:W-:Y:S02]  /*01b0*/  STL [R1+0x2c], RZ ;  /* 0x00002cff01007387 */ /* 0x0007e40000100800 */
[----:B------:R-:W-:Y:S02]  /*01c0*/  SHF.R.S32.HI R0, RZ, 0x9, R3 ;  /* 0x00000009ff007819 */ /* 0x000fe40000011403 */
[----:B------:R3:W-:Y:S03]  /*01d0*/  STL [R1+0x10], RZ ;  /* 0x000010ff01007387 */ /* 0x0007e60000100800 */
[----:B------:R-:W-:Y:S01]  /*01e0*/  IMAD.SHL.U32 R0, R0, 0x8, RZ ;  /* 0x0000000800007824 */ /* 0x000fe200078e00ff */
[----:B------:R-:W1:Y:S04]  /*01f0*/  S2R R3, SR_CTAID.X ;  /* 0x0000000000037919 */ /* 0x000e680000002500 */
[-C--:B------:R-:W-:Y:S01]  /*0200*/  IABS R7, R0.reuse ;  /* 0x0000000000077213 */ /* 0x080fe20000000000 */
[----:B------:R3:W-:Y:S01]  /*0210*/  STL [R1+0x14], RZ ;  /* 0x000014ff01007387 */ /* 0x0007e20000100800 */
[----:B------:R-:W-:-:S02]  /*0220*/  IABS R10, R0 ;  /* 0x00000000000a7213 */ /* 0x000fc40000000000 */
[----:B------:R-:W2:Y:S01]  /*0230*/  I2F.RP R2, R7 ;  /* 0x0000000700027306 */ /* 0x000ea20000209400 */
[----:B------:R3:W-:Y:S04]  /*0240*/  STL [R1+0x18], RZ ;  /* 0x000018ff01007387 */ /* 0x0007e80000100800 */
[----:B------:R3:W-:Y:S04]  /*0250*/  STL [R1+0x1c], RZ ;  /* 0x00001cff01007387 */ /* 0x0007e80000100800 */
[----:B------:R3:W-:Y:S04]  /*0260*/  STL [R1+0x80], RZ ;  /* 0x000080ff01007387 */ /* 0x0007e80000100800 */
[----:B------:R3:W-:Y:S01]  /*0270*/  STL [R1+0x84], RZ ;  /* 0x000084ff01007387 */ /* 0x0007e20000100800 */
[----:B--2---:R-:W2:Y:S03]  /*0280*/  MUFU.RCP R2, R2 ;  /* 0x0000000200027308 */ /* 0x004ea60000001000 */
[----:B------:R3:W-:Y:S04]  /*0290*/  STL [R1+0x88], RZ ;  /* 0x000088ff01007387 */ /* 0x0007e80000100800 */
[----:B------:R3:W-:Y:S01]  /*02a0*/  STL [R1+0x8c], RZ ;  /* 0x00008cff01007387 */ /* 0x0007e20000100800 */
[----:B-1----:R-:W-:-:S03]  /*02b0*/  IABS R8, R3 ;  /* 0x0000000300087213 */ /* 0x002fc60000000000 */
[----:B------:R3:W-:Y:S04]  /*02c0*/  STL [R1+0x70], RZ ;  /* 0x000070ff01007387 */ /* 0x0007e80000100800 */
[----:B------:R3:W-:Y:S01]  /*02d0*/  STL [R1+0x74], RZ ;  /* 0x000074ff01007387 */ /* 0x0007e20000100800 */
[----:B--2---:R-:W-:-:S03]  /*02e0*/  VIADD R4, R2, 0xffffffe ;  /* 0x0ffffffe02047836 */ /* 0x004fc60000000000 */
[----:B------:R3:W-:Y:S01]  /*02f0*/  STL [R1+0x78], RZ ;  /* 0x000078ff01007387 */ /* 0x0007e20000100800 */
[----:B------:R-:W-:Y:S01]  /*0300*/  IMAD.MOV R2, RZ, RZ, -R10 ;  /* 0x000000ffff027224 */ /* 0x000fe200078e0a0a */
[----:B------:R1:W2:Y:S02]  /*0310*/  F2I.FTZ.U32.TRUNC.NTZ R5, R4 ;  /* 0x0000000400057305 */ /* 0x0002a4000021f000 */
[----:B------:R3:W-:Y:S04]  /*0320*/  STL [R1+0x7c], RZ ;  /* 0x00007cff01007387 */ /* 0x0007e80000100800 */
[----:B------:R3:W-:Y:S01]  /*0330*/  STL [R1+0x60], RZ ;  /* 0x000060ff01007387 */ /* 0x0007e20000100800 */
[----:B-1----:R-:W-:-:S03]  /*0340*/  IMAD.MOV.U32 R4, RZ, RZ, RZ ;  /* 0x000000ffff047224 */ /* 0x002fc600078e00ff */
[----:B------:R3:W-:Y:S04]  /*0350*/  STL [R1+0x64], RZ ;  /* 0x000064ff01007387 */ /* 0x0007e80000100800 */
[----:B------:R3:W-:Y:S01]  /*0360*/  STL [R1+0x68], RZ ;  /* 0x000068ff01007387 */ /* 0x0007e20000100800 */
[----:B--2---:R-:W-:-:S03]  /*0370*/  IMAD.MOV R6, RZ, RZ, -R5 ;  /* 0x000000ffff067224 */ /* 0x004fc600078e0a05 */
[----:B------:R3:W-:Y:S01]  /*0380*/  STL [R1+0x6c], RZ ;  /* 0x00006cff01007387 */ /* 0x0007e20000100800 */
[----:B------:R-:W-:Y:S02]  /*0390*/  IMAD R9, R6, R7, RZ ;  /* 0x0000000706097224 */ /* 0x000fe400078e02ff */
[----:B------:R-:W-:Y:S01]  /*03a0*/  IMAD.MOV.U32 R6, RZ, RZ, R8 ;  /* 0x000000ffff067224 */ /* 0x000fe200078e0008 */
[----:B------:R3:W-:Y:S01]  /*03b0*/  STL [R1+0x50], RZ ;  /* 0x000050ff01007387 */ /* 0x0007e20000100800 */
[----:B------:R-:W-:-:S03]  /*03c0*/  IMAD.HI.U32 R5, R5, R9, R4 ;  /* 0x0000000905057227 */ /* 0x000fc600078e0004 */
[----:B------:R3:W-:Y:S03]  /*03d0*/  STL [R1+0x54], RZ ;  /* 0x000054ff01007387 */ /* 0x0007e60000100800 */
[----:B------:R-:W-:Y:S01]  /*03e0*/  IMAD.HI.U32 R5, R5, R6, RZ ;  /* 0x0000000605057227 */ /* 0x000fe200078e00ff */
[----:B------:R3:W-:Y:S03]  /*03f0*/  STL [R1+0x58], RZ ;  /* 0x000058ff01007387 */ /* 0x0007e60000100800 */
[----:B------:R-:W-:Y:S01]  /*0400*/  IMAD R2, R5, R2, R6 ;  /* 0x0000000205027224 */ /* 0x000fe200078e0206 */
[----:B------:R3:W-:Y:S04]  /*0410*/  STL [R1+0x5c], RZ ;  /* 0x00005cff01007387 */ /* 0x0007e80000100800 */
[----:B------:R-:W-:Y:S01]  /*0420*/  ISETP.GT.U32.AND P1, PT, R7, R2, PT ;  /* 0x000000020700720c */ /* 0x000fe20003f24070 */
[----:B------:R3:W-:Y:S04]  /*0430*/  STL [R1+0x40], RZ ;  /* 0x000040ff01007387 */ /* 0x0007e80000100800 */
[----:B------:R3:W-:Y:S04]  /*0440*/  STL [R1+0x44], RZ ;  /* 0x000044ff01007387 */ /* 0x0007e80000100800 */
[----:B------:R3:W-:Y:S04]  /*0450*/  STL [R1+0x48], RZ ;  /* 0x000048ff01007387 */ /* 0x0007e80000100800 */
[----:B------:R3:W-:Y:S01]  /*0460*/  STL [R1+0x4c], RZ ;  /* 0x00004cff01007387 */ /* 0x0007e20000100800 */
[----:B------:R-:W-:-:S02]  /*0470*/  @!P1 IMAD.IADD R2, R2, 0x1, -R7 ;  /* 0x0000000102029824 */ /* 0x000fc400078e0a07 */
[----:B------:R-:W-:Y:S01]  /*0480*/  @!P1 VIADD R5, R5, 0x1 ;  /* 0x0000000105059836 */ /* 0x000fe20000000000 */
[----:B------:R3:W-:Y:S01]  /*0490*/  STL [R1+0x30], RZ ;  /* 0x000030ff01007387 */ /* 0x0007e20000100800 */
[----:B------:R-:W-:Y:S02]  /*04a0*/  ISETP.NE.AND P1, PT, R0, RZ, PT ;  /* 0x000000ff0000720c */ /* 0x000fe40003f25270 */
[----:B------:R-:W-:Y:S01]  /*04b0*/  ISETP.GE.U32.AND P0, PT, R2, R7, PT ;  /* 0x000000070200720c */ /* 0x000fe20003f06070 */
[----:B------:R3:W-:Y:S01]  /*04c0*/  STL [R1+0x34], RZ ;  /* 0x000034ff01007387 */ /* 0x0007e20000100800 */
[----:B------:R-:W-:-:S03]  /*04d0*/  LOP3.LUT R2, R3, R0, RZ, 0x3c, !PT ;  /* 0x0000000003027212 */ /* 0x000fc600078e3cff */
[----:B------:R3:W-:Y:S01]  /*04e0*/  STL [R1+0x38], RZ ;  /* 0x000038ff01007387 */ /* 0x0007e20000100800 */
[----:B------:R-:W-:Y:S01]  /*04f0*/  ISETP.GE.AND P2, PT, R2, RZ, PT ;  /* 0x000000ff0200720c */ /* 0x000fe20003f46270 */
[----:B------:R-:W-:Y:S02]  /*0500*/  VIADD R2, R24, 0x3f ;  /* 0x0000003f18027836 */ /* 0x000fe40000000000 */
[----:B------:R3:W-:Y:S04]  /*0510*/  STL [R1+0x3c], RZ ;  /* 0x00003cff01007387 */ /* 0x0007e80000100800 */
[----:B------:R3:W-:Y:S01]  /*0520*/  STL [R1+0xf0], RZ ;  /* 0x0000f0ff01007387 */ /* 0x0007e20000100800 */
[----:B------:R-:W-:-:S03]  /*0530*/  @P0 VIADD R5, R5, 0x1 ;  /* 0x0000000105050836 */ /* 0x000fc60000000000 */
[----:B------:R3:W-:Y:S01]  /*0540*/  STL [R1+0xf4], RZ ;  /* 0x0000f4ff01007387 */ /* 0x0007e20000100800 */
[----:B------:R-:W-:Y:S01]  /*0550*/  IMAD.MOV.U32 R6, RZ, RZ, R5 ;  /* 0x000000ffff067224 */ /* 0x000fe200078e0005 */
[----:B------:R-:W-:Y:S02]  /*0560*/  SHF.R.S32.HI R5, RZ, 0x1f, R2 ;  /* 0x0000001fff057819 */ /* 0x000fe40000011402 */
[----:B------:R3:W-:Y:S01]  /*0570*/  STL [R1+0xf8], RZ ;  /* 0x0000f8ff01007387 */ /* 0x0007e20000100800 */
[----:B------:R-:W-:Y:S01]  /*0580*/  @!P2 IMAD.MOV R6, RZ, RZ, -R6 ;  /* 0x000000ffff06a224 */ /* 0x000fe200078e0a06 */
[----:B------:R-:W-:Y:S02]  /*0590*/  @!P1 LOP3.LUT R6, RZ, R0, RZ, 0x33, !PT ;  /* 0x00000000ff069212 */ /* 0x000fe400078e33ff */
[----:B------:R3:W-:Y:S01]  /*05a0*/  STL [R1+0xfc], RZ ;  /* 0x0000fcff01007387 */ /* 0x0007e20000100800 */
[----:B------:R-:W-:Y:S02]  /*05b0*/  LEA.HI R5, R5, R2, RZ, 0x6 ;  /* 0x0000000205057211 */ /* 0x000fe400078f30ff */
[----:B------:R-:W-:Y:S01]  /*05c0*/  IMAD.SHL.U32 R4, R6, 0x8, RZ ;  /* 0x0000000806047824 */ /* 0x000fe200078e00ff */
[----:B------:R3:W-:Y:S01]  /*05d0*/  STL [R1+0xe0], RZ ;  /* 0x0000e0ff01007387 */ /* 0x0007e20000100800 */
[----:B------:R-:W-:-:S03]  /*05e0*/  IMAD.MOV R6, RZ, RZ, -R6 ;  /* 0x000000ffff067224 */ /* 0x000fc600078e0a06 */
[----:B------:R3:W-:Y:S01]  /*05f0*/  STL [R1+0xe4], RZ ;  /* 0x0000e4ff01007387 */ /* 0x0007e20000100800 */
[----:B------:R-:W-:Y:S01]  /*0600*/  LEA.HI.SX32 R5, R5, -R4, 0x1a ;  /* 0x8000000405057211 */ /* 0x000fe200078fd2ff */
[----:B------:R-:W-:Y:S02]  /*0610*/  IMAD R8, R0, R6, R3 ;  /* 0x0000000600087224 */ /* 0x000fe400078e0203 */
[----:B------:R3:W-:Y:S01]  /*0620*/  STL [R1+0xe8], RZ ;  /* 0x0000e8ff01007387 */ /* 0x0007e20000100800 */
[----:B------:R-:W-:Y:S01]  /*0630*/  VIMNMX R5, PT, PT, R5, 0x8, PT ;  /* 0x0000000805057848 */ /* 0x000fe20003fe0100 */
[----:B------:R-:W-:Y:S01]  /*0640*/  IMAD.MOV.U32 R6, RZ, RZ, RZ ;  /* 0x000000ffff067224 */ /* 0x000fe200078e00ff */
[----:B------:R-:W-:Y:S01]  /*0650*/  IABS R11, R8 ;  /* 0x00000008000b7213 */ /* 0x000fe20000000000 */
[----:B------:R3:W-:Y:S01]  /*0660*/  STL [R1+0xec], RZ ;  /* 0x0000ecff01007387 */ /* 0x0007e20000100800 */
[----:B------:R-:W-:-:S03]  /*0670*/  IABS R9, R5 ;  /* 0x0000000500097213 */ /* 0x000fc60000000000 */
[----:B------:R3:W-:Y:S01]  /*0680*/  STL [R1+0xd0], RZ ;  /* 0x0000d0ff01007387 */ /* 0x0007e20000100800 */
[----:B------:R-:W1:Y:S03]  /*0690*/  I2F.RP R2, R9 ;  /* 0x0000000900027306 */ /* 0x000e660000209400 */
[----:B------:R3:W-:Y:S04]  /*06a0*/  STL [R1+0xd4], RZ ;  /* 0x0000d4ff01007387 */ /* 0x0007e80000100800 */
[----:B------:R3:W-:Y:S04]  /*06b0*/  STL [R1+0xd8], RZ ;  /* 0x0000d8ff01007387 */ /* 0x0007e80000100800 */
[----:B------:R3:W-:Y:S04]  /*06c0*/  STL [R1+0xdc], RZ ;  /* 0x0000dcff01007387 */ /* 0x0007e80000100800 */
[----:B------:R3:W-:Y:S01]  /*06d0*/  STL [R1+0xc0], RZ ;  /* 0x0000c0ff01007387 */ /* 0x0007e20000100800 */
[----:B-1----:R-:W1:Y:S03]  /*06e0*/  MUFU.RCP R2, R2 ;  /* 0x0000000200027308 */ /* 0x002e660000001000 */
[----:B------:R3:W-:Y:S04]  /*06f0*/  STL [R1+0xc4], RZ ;  /* 0x0000c4ff01007387 */ /* 0x0007e80000100800 */
[----:B------:R3:W-:Y:S04]  /*0700*/  STL [R1+0xc8], RZ ;  /* 0x0000c8ff01007387 */ /* 0x0007e80000100800 */
[----:B------:R3:W-:Y:S04]  /*0710*/  STL [R1+0xcc], RZ ;  /* 0x0000ccff01007387 */ /* 0x0007e80000100800 */
[----:B------:R3:W-:Y:S01]  /*0720*/  STL [R1+0xb0], RZ ;  /* 0x0000b0ff01007387 */ /* 0x0007e20000100800 */
[----:B-1----:R-:W-:-:S03]  /*0730*/  VIADD R7, R2, 0xffffffe ;  /* 0x0ffffffe02077836 */ /* 0x002fc60000000000 */
[----:B------:R3:W-:Y:S04]  /*0740*/  STL [R1+0xb4], RZ ;  /* 0x0000b4ff01007387 */ /* 0x0007e80000100800 */
[----:B------:R3:W-:Y:S01]  /*0750*/  STL [R1+0xb8], RZ ;  /* 0x0000b8ff01007387 */ /* 0x0007e20000100800 */
[----:B------:R-:W1:Y:S03]  /*0760*/  F2I.FTZ.U32.TRUNC.NTZ R7, R7 ;  /* 0x0000000700077305 */ /* 0x000e66000021f000 */
[----:B------:R3:W-:Y:S04]  /*0770*/  STL [R1+0xbc], RZ ;  /* 0x0000bcff01007387 */ /* 0x0007e80000100800 */
[----:B------:R3:W-:Y:S04]  /*0780*/  STL [R1+0xa0], RZ ;  /* 0x0000a0ff01007387 */ /* 0x0007e80000100800 */
[----:B------:R3:W-:Y:S04]  /*0790*/  STL [R1+0xa4], RZ ;  /* 0x0000a4ff01007387 */ /* 0x0007e80000100800 */
[----:B------:R3:W-:Y:S01]  /*07a0*/  STL [R1+0xa8], RZ ;  /* 0x0000a8ff01007387 */ /* 0x0007e20000100800 */
[----:B-1----:R-:W-:-:S03]  /*07b0*/  IMAD.MOV R10, RZ, RZ, -R7 ;  /* 0x000000ffff0a7224 */ /* 0x002fc600078e0a07 */
[----:B------:R3:W-:Y:S01]  /*07c0*/  STL [R1+0xac], RZ ;  /* 0x0000acff01007387 */ /* 0x0007e20000100800 */
[----:B------:R-:W-:-:S03]  /*07d0*/  IMAD.MOV.U32 R0, RZ, RZ, R10 ;  /* 0x000000ffff007224 */ /* 0x000fc600078e000a */
[----:B------:R3:W-:Y:S01]  /*07e0*/  STL [R1+0x90], RZ ;  /* 0x000090ff01007387 */ /* 0x0007e20000100800 */
[----:B------:R-:W-:Y:S01]  /*07f0*/  IMAD R3, R0, R9, RZ ;  /* 0x0000000900037224 */ /* 0x000fe200078e02ff */
[----:B------:R-:W-:Y:S02]  /*0800*/  IABS R0, R5 ;  /* 0x0000000500007213 */ /* 0x000fe40000000000 */
[----:B------:R3:W-:Y:S01]  /*0810*/  STL [R1+0x94], RZ ;  /* 0x000094ff01007387 */ /* 0x0007e20000100800 */
[----:B------:R-:W-:Y:S01]  /*0820*/  IMAD.HI.U32 R6, R7, R3, R6 ;  /* 0x0000000307067227 */ /* 0x000fe200078e0006 */
[----:B0-----:R-:W-:Y:S02]  /*0830*/  LOP3.LUT R3, R26, 0x20, RZ, 0xc0, !PT ;  /* 0x000000201a037812 */ /* 0x001fe400078ec0ff */
[----:B------:R3:W-:Y:S01]  /*0840*/  STL [R1+0x98], RZ ;  /* 0x000098ff01007387 */ /* 0x0007e20000100800 */
[----:B------:R-:W-:Y:S01]  /*0850*/  IMAD.MOV R0, RZ, RZ, -R0 ;  /* 0x000000ffff007224 */ /* 0x000fe200078e0a00 */
[----:B------:R-:W-:Y:S01]  /*0860*/  R2UR UR4, R3 ;  /* 0x00000000030472ca */ /* 0x000fe200000e0000 */
[----:B------:R-:W-:Y:S01]  /*0870*/  IMAD.HI.U32 R2, R6, R11, RZ ;  /* 0x0000000b06027227 */ /* 0x000fe200078e00ff */
[----:B------:R3:W-:Y:S01]  /*0880*/  STL [R1+0x9c], RZ ;  /* 0x00009cff01007387 */ /* 0x0007e20000100800 */
[----:B------:R-:W-:-:S02]  /*0890*/  LOP3.LUT R3, R26, 0x3f, RZ, 0xc0, !PT ;  /* 0x0000003f1a037812 */ /* 0x000fc400078ec0ff */
[----:B------:R-:W-:Y:S01]  /*08a0*/  CS2R R6, SRZ ;  /* 0x0000000000067805 */ /* 0x000fe2000001ff00 */
[----:B------:R-:W-:Y:S01]  /*08b0*/  IMAD R0, R2, R0, R11 ;  /* 0x0000000002007224 */ /* 0x000fe200078e020b */
[----:B------:R3:W-:Y:S01]  /*08c0*/  STL [R1+0x100], RZ ;  /* 0x000100ff01007387 */ /* 0x0007e20000100800 */
[----:B------:R-:W-:-:S03]  /*08d0*/  CS2R R10, SRZ ;  /* 0x00000000000a7805 */ /* 0x000fc6000001ff00 */
[----:B------:R3:W-:Y:S01]  /*08e0*/  STL [R1+0x104], RZ ;  /* 0x000104ff01007387 */ /* 0x0007e20000100800 */
[----:B------:R-:W-:-:S03]  /*08f0*/  ISETP.GT.U32.AND P1, PT, R9, R0, PT ;  /* 0x000000000900720c */ /* 0x000fc60003f24070 */
[----:B------:R3:W-:Y:S04]  /*0900*/  STL [R1+0x108], RZ ;  /* 0x000108ff01007387 */ /* 0x0007e80000100800 */
[----:B------:R3:W-:Y:S04]  /*0910*/  STL [R1+0x10c], RZ ;  /* 0x00010cff01007387 */ /* 0x0007e80000100800 */
[----:B------:R3:W-:Y:S02]  /*0920*/  STL [R1+0x110], RZ ;  /* 0x000110ff01007387 */ /* 0x0007e40000100800 */
[----:B------:R-:W-:-:S02]  /*0930*/  @!P1 IMAD.IADD R0, R0, 0x1, -R9 ;  /* 0x0000000100009824 */ /* 0x000fc400078e0a09 */
[----:B------:R3:W-:Y:S01]  /*0940*/  STL [R1+0x114], RZ ;  /* 0x000114ff01007387 */ /* 0x0007e20000100800 */
[----:B------:R-:W-:Y:S01]  /*0950*/  @!P1 VIADD R2, R2, 0x1 ;  /* 0x0000000102029836 */ /* 0x000fe20000000000 */
[----:B------:R-:W-:Y:S02]  /*0960*/  ISETP.NE.AND P1, PT, R5, RZ, PT ;  /* 0x000000ff0500720c */ /* 0x000fe40003f25270 */
[----:B------:R3:W-:Y:S01]  /*0970*/  STL [R1+0x118], RZ ;  /* 0x000118ff01007387 */ /* 0x0007e20000100800 */
[----:B------:R-:W-:Y:S02]  /*0980*/  ISETP.GE.U32.AND P0, PT, R0, R9, PT ;  /* 0x000000090000720c */ /* 0x000fe40003f06070 */
[----:B------:R-:W-:Y:S01]  /*0990*/  LOP3.LUT R0, R8, R5, RZ, 0x3c, !PT ;  /* 0x0000000508007212 */ /* 0x000fe200078e3cff */
[----:B------:R3:W-:Y:S03]  /*09a0*/  STL [R1+0x11c], RZ ;  /* 0x00011cff01007387 */ /* 0x0007e60000100800 */
[----:B------:R-:W-:Y:S01]  /*09b0*/  ISETP.GE.AND P2, PT, R0, RZ, PT ;  /* 0x000000ff0000720c */ /* 0x000fe20003f46270 */
[----:B------:R3:W-:Y:S04]  /*09c0*/  STL [R1+0x120], RZ ;  /* 0x000120ff01007387 */ /* 0x0007e80000100800 */
[----:B------:R3:W-:Y:S02]  /*09d0*/  STL [R1+0x124], RZ ;  /* 0x000124ff01007387 */ /* 0x0007e40000100800 */
[----:B------:R-:W-:-:S02]  /*09e0*/  @P0 VIADD R2, R2, 0x1 ;  /* 0x0000000102020836 */ /* 0x000fc40000000000 */
[----:B------:R3:W-:Y:S04]  /*09f0*/  STL [R1+0x128], RZ ;  /* 0x000128ff01007387 */ /* 0x0007e80000100800 */
[----:B------:R3:W-:Y:S01]  /*0a00*/  STL [R1+0x12c], RZ ;  /* 0x00012cff01007387 */ /* 0x0007e20000100800 */
[----:B------:R-:W-:Y:S01]  /*0a10*/  @!P2 IMAD.MOV R2, RZ, RZ, -R2 ;  /* 0x000000ffff02a224 */ /* 0x000fe200078e0a02 */
[----:B------:R-:W-:Y:S02]  /*0a20*/  @!P1 LOP3.LUT R2, RZ, R5, RZ, 0x33, !PT ;  /* 0x00000005ff029212 */ /* 0x000fe400078e33ff */
[----:B------:R3:W-:Y:S03]  /*0a30*/  STL [R1+0x130], RZ ;  /* 0x000130ff01007387 */ /* 0x0007e60000100800 */
[----:B------:R-:W-:Y:S01]  /*0a40*/  IMAD.MOV R0, RZ, RZ, -R2 ;  /* 0x000000ffff007224 */ /* 0x000fe200078e0a02 */
[----:B------:R3:W-:Y:S01]  /*0a50*/  STL [R1+0x134], RZ ;  /* 0x000134ff01007387 */ /* 0x0007e20000100800 */
[----:B------:R-:W-:-:S02]  /*0a60*/  IMAD.SHL.U32 R2, R2, 0x200, RZ ;  /* 0x0000020002027824 */ /* 0x000fc400078e00ff */
[----:B------:R-:W-:Y:S01]  /*0a70*/  IMAD R5, R5, R0, R8 ;  /* 0x0000000005057224 */ /* 0x000fe200078e0208 */
[----:B------:R3:W-:Y:S01]  /*0a80*/  STL [R1+0x138], RZ ;  /* 0x000138ff01007387 */ /* 0x0007e20000100800 */
[----:B------:R-:W-:Y:S02]  /*0a90*/  CS2R R8, SRZ ;  /* 0x0000000000087805 */ /* 0x000fe4000001ff00 */
[----:B------:R-:W-:Y:S01]  /*0aa0*/  IMAD.IADD R0, R4, 0x1, R5 ;  /* 0x0000000104007824 */ /* 0x000fe200078e0205 */
[----:B------:R3:W-:Y:S01]  /*0ab0*/  STL [R1+0x13c], RZ ;  /* 0x00013cff01007387 */ /* 0x0007e20000100800 */
[----:B------:R-:W-:Y:S02]  /*0ac0*/  CS2R R4, SRZ ;  /* 0x0000000000047805 */ /* 0x000fe4000001ff00 */
[----:B------:R-:W-:Y:S01]  /*0ad0*/  IMAD R26, R0, 0x40, R3 ;  /* 0x00000040001a7824 */ /* 0x000fe200078e0203 */
[----:B------:R3:W-:Y:S04]  /*0ae0*/  STL [R1+0x140], RZ ;  /* 0x000140ff01007387 */ /* 0x0007e80000100800 */
        /* <DEDUP_REMOVED lines=139> */
[----:B------:R3:W-:Y:S04]  /*13a0*/  STL [R1+0x1618], R26 ;  /* 0x0016181a01007387 */ /* 0x0007e80000100800 */
        /* <DEDUP_REMOVED lines=15> */
[----:B------:R3:W-:Y:S01]  /*14a0*/  STL [R1+0x85c], RZ ;  /* 0x00085cff01007387 */ /* 0x0007e20000100800 */
[----:B------:R-:W-:Y:S05]  /*14b0*/  BRA.U !UP0, `(.L_x_0) ;  /* 0x00000431083c7547 */ /* 0x000fea000b800000 */
[----:B------:R-:W-:Y:S01]  /*14c0*/  IABS R3, R25 ;  /* 0x0000001900037213 */ /* 0x000fe20000000000 */
[----:B------:R-:W-:Y:S01]  /*14d0*/  IMAD.U32 R27, RZ, RZ, UR4 ;  /* 0x00000004ff1b7e24 */ /* 0x000fe2000f8e00ff */
[----:B------:R0:W-:Y:S01]  /*14e0*/  STL [R1+0x1758], R25 ;  /* 0x0017581901007387 */ /* 0x0001e20000100800 */
[----:B------:R-:W1:Y:S01]  /*14f0*/  LDCU UR7, c[0x0][0x3ac] ;  /* 0x00007580ff0777ac */ /* 0x000e620008000800 */
[----:B------:R-:W2:Y:S02]  /*1500*/  I2F.RP R0, R3 ;  /* 0x0000000300007306 */ /* 0x000ea40000209400 */
[----:B------:R-:W-:Y:S01]  /*1510*/  LEA.HI R27, R27, R2, RZ, 0x1b ;  /* 0x000000021b1b7211 */ /* 0x000fe200078fd8ff */
[----:B------:R-:W-:Y:S01]  /*1520*/  STL [R1+0x1628], R2 ;  /* 0x0016280201007387 */ /* 0x000fe20000100800 */
[----:B------:R-:W4:Y:S03]  /*1530*/  LDCU.64 UR8, c[0x0][0x388] ;  /* 0x00007100ff0877ac */ /* 0x000f260008000a00 */
[C---:B------:R-:W-:Y:S01]  /*1540*/  VIADD R5, R27.reuse, 0x1fe ;  /* 0x000001fe1b057836 */ /* 0x040fe20000000000 */
[----:B------:R-:W3:Y:S01]  /*1550*/  LDCU UR12, c[0x0][0x3b0] ;  /* 0x00007600ff0c77ac */ /* 0x000ee20008000800 */
[----:B------:R-:W-:-:S02]  /*1560*/  VIADD R4, R27, 0x1fc ;  /* 0x000001fc1b047836 */ /* 0x000fc40000000000 */
[----:B------:R-:W-:Y:S01]  /*1570*/  VIADD R10, R27, 0x1fa ;  /* 0x000001fa1b0a7836 */ /* 0x000fe20000000000 */
[----:B------:R-:W-:Y:S01]  /*1580*/  ISETP.GE.AND P1, PT, R5, RZ, PT ;  /* 0x000000ff0500720c */ /* 0x000fe20003f26270 */
[C---:B------:R-:W-:Y:S01]  /*1590*/  VIADD R11, R27.reuse, 0x1f8 ;  /* 0x000001f81b0b7836 */ /* 0x040fe20000000000 */
[----:B------:R-:W-:Y:S01]  /*15a0*/  IABS R14, R4 ;  /* 0x00000004000e7213 */ /* 0x000fe20000000000 */
[----:B--2---:R-:W2:Y:S01]  /*15b0*/  MUFU.RCP R0, R0 ;  /* 0x0000000000007308 */ /* 0x004ea20000001000 */
[----:B------:R-:W-:Y:S01]  /*15c0*/  IABS R8, R10 ;  /* 0x0000000a00087213 */ /* 0x000fe20000000000 */
[C---:B------:R-:W-:Y:S01]  /*15d0*/  VIADD R15, R27.reuse, 0x1f4 ;  /* 0x000001f41b0f7836 */ /* 0x040fe20000000000 */
[----:B------:R-:W-:Y:S01]  /*15e0*/  IABS R9, R11 ;  /* 0x0000000b00097213 */ /* 0x000fe20000000000 */
[C---:B------:R-:W-:Y:S01]  /*15f0*/  VIADD R13, R27.reuse, 0x1f2 ;  /* 0x000001f21b0d7836 */ /* 0x040fe20000000000 */
[----:B------:R-:W-:Y:S01]  /*1600*/  ISETP.GE.AND P3, PT, R4, RZ, PT ;  /* 0x000000ff0400720c */ /* 0x000fe20003f66270 */
[C---:B------:R-:W-:Y:S01]  /*1610*/  VIADD R29, R27.reuse, 0x16 ;  /* 0x000000161b1d7836 */ /* 0x040fe20000000000 */
[----:B------:R-:W-:Y:S01]  /*1620*/  ISETP.GE.AND P4, PT, R10, RZ, PT ;  /* 0x000000ff0a00720c */ /* 0x000fe20003f86270 */
[----:B0-----:R-:W-:Y:S01]  /*1630*/  VIADD R25, R27, 0xc ;  /* 0x0000000c1b197836 */ /* 0x001fe20000000000 */
[----:B------:R-:W-:Y:S01]  /*1640*/  IABS R12, R13 ;  /* 0x0000000d000c7213 */ /* 0x000fe20000000000 */
[----:B------:R-:W0:Y:S01]  /*1650*/  LDCU UR13, c[0x0][0x3a4] ;  /* 0x00007480ff0d77ac */ /* 0x000e220008000800 */
[----:B--2---:R-:W-:-:S04]  /*1660*/  VIADD R22, R0, 0xffffffe ;  /* 0x0ffffffe00167836 */ /* 0x004fc80000000000 */
[----:B------:R2:W0:Y:S02]  /*1670*/  F2I.FTZ.U32.TRUNC.NTZ R23, R22 ;  /* 0x0000001600177305 */ /* 0x000424000021f000 */
[----:B--2---:R-:W-:Y:S02]  /*1680*/  IMAD.MOV.U32 R22, RZ, RZ, RZ ;  /* 0x000000ffff167224 */ /* 0x004fe400078e00ff */
[----:B0-----:R-:W-:-:S04]  /*1690*/  IMAD.MOV R6, RZ, RZ, -R23 ;  /* 0x000000ffff067224 */ /* 0x001fc800078e0a17 */
[----:B------:R-:W-:Y:S01]  /*16a0*/  IMAD R7, R6, R3, RZ ;  /* 0x0000000306077224 */ /* 0x000fe200078e02ff */
[----:B------:R-:W-:-:S03]  /*16b0*/  IABS R6, R5 ;  /* 0x0000000500067213 */ /* 0x000fc60000000000 */
[----:B------:R-:W-:-:S04]  /*16c0*/  IMAD.HI.U32 R22, R23, R7, R22 ;  /* 0x0000000717167227 */ /* 0x000fc800078e0016 */
[----:B------:R-:W-:Y:S02]  /*16d0*/  IMAD.MOV.U32 R7, RZ, RZ, R6 ;  /* 0x000000ffff077224 */ /* 0x000fe400078e0006 */
[----:B------:R-:W-:-:S04]  /*16e0*/  IMAD.HI.U32 R6, R22, R14, RZ ;  /* 0x0000000e16067227 */ /* 0x000fc800078e00ff */
[----:B------:R-:W-:-:S04]  /*16f0*/  IMAD.HI.U32 R0, R22, R7, RZ ;  /* 0x0000000716007227 */ /* 0x000fc800078e00ff */
[----:B------:R-:W-:Y:S02]  /*1700*/  IMAD.MOV R6, RZ, RZ, -R6 ;  /* 0x000000ffff067224 */ /* 0x000fe400078e0a06 */
[----:B------:R-:W-:Y:S02]  /*1710*/  IMAD.MOV R0, RZ, RZ, -R0 ;  /* 0x000000ffff007224 */ /* 0x000fe400078e0a00 */
[C---:B------:R-:W-:Y:S02]  /*1720*/  IMAD R14, R3.reuse, R6, R14 ;  /* 0x00000006030e7224 */ /* 0x040fe400078e020e */
[C---:B------:R-:W-:Y:S02]  /*1730*/  IMAD R0, R3.reuse, R0, R7 ;  /* 0x0000000003007224 */ /* 0x040fe400078e0207 */
[C---:B------:R-:W-:Y:S01]  /*1740*/  IMAD.HI.U32 R6, R22.reuse, R8, RZ ;  /* 0x0000000816067227 */ /* 0x040fe200078e00ff */
[C---:B------:R-:W-:Y:S02]  /*1750*/  ISETP.GT.U32.AND P2, PT, R3.reuse, R14, PT ;  /* 0x0000000e0300720c */ /* 0x040fe40003f44070 */
[----:B------:R-:W-:Y:S01]  /*1760*/  ISETP.GT.U32.AND P0, PT, R3, R0, PT ;  /* 0x000000000300720c */ /* 0x000fe20003f04070 */
[----:B------:R-:W-:-:S04]  /*1770*/  IMAD.HI.U32 R7, R22, R9, RZ ;  /* 0x0000000916077227 */ /* 0x000fc800078e00ff */
[----:B------:R-:W-:Y:S02]  /*1780*/  IMAD.MOV R6, RZ, RZ, -R6 ;  /* 0x000000ffff067224 */ /* 0x000fe400078e0a06 */
[----:B------:R-:W-:Y:S02]  /*1790*/  IMAD.MOV R4, RZ, RZ, -R7 ;  /* 0x000000ffff047224 */ /* 0x000fe400078e0a07 */
[C---:B------:R-:W-:Y:S02]  /*17a0*/  IMAD R8, R3.reuse, R6, R8 ;  /* 0x0000000603087224 */ /* 0x040fe400078e0208 */
[C---:B------:R-:W-:Y:S01]  /*17b0*/  IMAD R4, R3.reuse, R4, R9 ;  /* 0x0000000403047224 */ /* 0x040fe200078e0209 */
[----:B------:R-:W-:Y:S01]  /*17c0*/  IABS R9, R15 ;  /* 0x0000000f00097213 */ /* 0x000fe20000000000 */
[--C-:B------:R-:W-:Y:S01]  /*17d0*/  @!P2 IMAD.IADD R14, R14, 0x1, -R3.reuse ;  /* 0x000000010e0ea824 */ /* 0x100fe200078e0a03 */
[C---:B------:R-:W-:Y:S01]  /*17e0*/  ISETP.GT.U32.AND P5, PT, R3.reuse, R8, PT ;  /* 0x000000080300720c */ /* 0x040fe20003fa4070 */
[----:B------:R-:W-:Y:S01]  /*17f0*/  @!P0 IMAD.IADD R0, R0, 0x1, -R3 ;  /* 0x0000000100008824 */ /* 0x000fe200078e0a03 */
[----:B------:R-:W-:Y:S01]  /*1800*/  ISETP.GT.U32.AND P6, PT, R3, R4, PT ;  /* 0x000000040300720c */ /* 0x000fe20003fc4070 */
[----:B------:R-:W-:Y:S01]  /*1810*/  VIADD R6, R27, 0x1f6 ;  /* 0x000001f61b067836 */ /* 0x000fe20000000000 */
[----:B------:R-:W-:-:S02]  /*1820*/  ISETP.GT.U32.AND P2, PT, R3, R14, PT ;  /* 0x0000000e0300720c */ /* 0x000fc40003f44070 */
[----:B------:R-:W-:Y:S02]  /*1830*/  ISETP.GT.U32.AND P0, PT, R3, R0, PT ;  /* 0x000000000300720c */ /* 0x000fe40003f04070 */
[----:B------:R-:W-:-:S05]  /*1840*/  IABS R7, R6 ;  /* 0x0000000600077213 */ /* 0x000fca0000000000 */
[--C-:B------:R-:W-:Y:S02]  /*1850*/  @!P5 IMAD.IADD R8, R8, 0x1, -R3.reuse ;  /* 0x000000010808d824 */ /* 0x100fe400078e0a03 */
[--C-:B------:R-:W-:Y:S02]  /*1860*/  @!P6 IMAD.IADD R4, R4, 0x1, -R3.reuse ;  /* 0x000000010404e824 */ /* 0x100fe400078e0a03 */
[----:B------:R-:W-:Y:S01]  /*1870*/  IMAD.HI.U32 R5, R22, R7, RZ ;  /* 0x0000000716057227 */ /* 0x000fe200078e00ff */
[C---:B------:R-:W-:Y:S02]  /*1880*/  ISETP.GT.U32.AND P5, PT, R3.reuse, R8, PT ;  /* 0x000000080300720c */ /* 0x040fe40003fa4070 */
[----:B------:R-:W-:Y:S01]  /*1890*/  ISETP.GT.U32.AND P6, PT, R3, R4, PT ;  /* 0x000000040300720c */ /* 0x000fe20003fc4070 */
[--C-:B------:R-:W-:Y:S01]  /*18a0*/  @!P2 IMAD.IADD R14, R14, 0x1, -R3.reuse ;  /* 0x000000010e0ea824 */ /* 0x100fe200078e0a03 */
[----:B------:R-:W-:Y:S01]  /*18b0*/  ISETP.GE.AND P2, PT, R6, RZ, PT ;  /* 0x000000ff0600720c */ /* 0x000fe20003f46270 */
[----:B------:R-:W-:Y:S01]  /*18c0*/  @!P0 IMAD.IADD R0, R0, 0x1, -R3 ;  /* 0x0000000100008824 */ /* 0x000fe200078e0a03 */
[----:B------:R-:W-:Y:S01]  /*18d0*/  ISETP.GE.AND P0, PT, R11, RZ, PT ;  /* 0x000000ff0b00720c */ /* 0x000fe20003f06270 */
[----:B------:R-:W-:-:S04]  /*18e0*/  IMAD.HI.U32 R6, R22, R9, RZ ;  /* 0x0000000916067227 */ /* 0x000fc800078e00ff */
[----:B------:R-:W-:Y:S02]  /*18f0*/  IMAD.MOV R10, RZ, RZ, -R5 ;  /* 0x000000ffff0a7224 */ /* 0x000fe400078e0a05 */
[----:B------:R-:W-:Y:S02]  /*1900*/  IMAD.MOV.U32 R16, RZ, RZ, R0 ;  /* 0x000000ffff107224 */ /* 0x000fe400078e0000 */
[----:B------:R-:W-:Y:S02]  /*1910*/  IMAD.MOV R0, RZ, RZ, -R6 ;  /* 0x000000ffff007224 */ /* 0x000fe400078e0a06 */
[C---:B------:R-:W-:Y:S02]  /*1920*/  IMAD R6, R3.reuse, R10, R7 ;  /* 0x0000000a03067224 */ /* 0x040fe400078e0207 */
[C---:B------:R-:W-:Y:S02]  /*1930*/  IMAD R10, R3.reuse, R0, R9 ;  /* 0x00000000030a7224 */ /* 0x040fe400078e0209 */
[--C-:B------:R-:W-:Y:S01]  /*1940*/  @!P5 IMAD.IADD R8, R8, 0x1, -R3.reuse ;  /* 0x000000010808d824 */ /* 0x100fe200078e0a03 */
[C---:B------:R-:W-:Y:S01]  /*1950*/  ISETP.GT.U32.AND P5, PT, R3.reuse, R6, PT ;  /* 0x000000060300720c */ /* 0x040fe20003fa4070 */
[----:B------:R-:W-:Y:S01]  /*1960*/  @!P6 IMAD.IADD R4, R4, 0x1, -R3 ;  /* 0x000000010404e824 */ /* 0x000fe200078e0a03 */
[----:B------:R-:W-:Y:S01]  /*1970*/  ISETP.GT.U32.AND P6, PT, R3, R10, PT ;  /* 0x0000000a0300720c */ /* 0x000fe20003fc4070 */
[----:B------:R-:W-:Y:S01]  /*1980*/  @!P1 IMAD.MOV R16, RZ, RZ, -R16 ;  /* 0x000000ffff109224 */ /* 0x000fe200078e0a10 */
[----:B------:R-:W-:Y:S01]  /*1990*/  ISETP.GE.AND P1, PT, R15, RZ, PT ;  /* 0x000000ff0f00720c */ /* 0x000fe20003f26270 */
[----:B------:R-:W-:-:S02]  /*19a0*/  VIADD R7, R27, 0x1f0 ;  /* 0x000001f01b077836 */ /* 0x000fc40000000000 */
[----:B------:R-:W-:Y:S01]  /*19b0*/  IMAD.HI.U32 R0, R22, R12, RZ ;  /* 0x0000000c16007227 */ /* 0x000fe200078e00ff */
[----:B------:R0:W-:Y:S03]  /*19c0*/  STL [R1+0x10], R16 ;  /* 0x0000101001007387 */ /* 0x0001e60000100800 */
[----:B------:R-:W-:Y:S02]  /*19d0*/  IMAD.MOV R0, RZ, RZ, -R0 ;  /* 0x000000ffff007224 */ /* 0x000fe400078e0a00 */
[--C-:B------:R-:W-:Y:S02]  /*19e0*/  @!P5 IMAD.IADD R6, R6, 0x1, -R3.reuse ;  /* 0x000000010606d824 */ /* 0x100fe400078e0a03 */
[----:B------:R-:W-:Y:S02]  /*19f0*/  @!P6 IMAD.IADD R10, R10, 0x1, -R3 ;  /* 0x000000010a0ae824 */ /* 0x000fe400078e0a03 */
[----:B------:R-:W-:Y:S01]  /*1a00*/  VIADD R5, R27, 0x1ec ;  /* 0x000001ec1b057836 */ /* 0x000fe20000000000 */
[----:B0-----:R-:W-:Y:S01]  /*1a10*/  IABS R16, R7 ;  /* 0x0000000700107213 */ /* 0x001fe20000000000 */
[C---:B------:R-:W-:Y:S01]  /*1a20*/  IMAD R12, R3.reuse, R0, R12 ;  /* 0x00000000030c7224 */ /* 0x040fe200078e020c */
[C---:B------:R-:W-:Y:S01]  /*1a30*/  ISETP.GT.U32.AND P6, PT, R3.reuse, R6, PT ;  /* 0x000000060300720c */ /* 0x040fe20003fc4070 */
[----:B------:R-:W-:Y:S01]  /*1a40*/  IMAD.MOV.U32 R2, RZ, RZ, R14 ;  /* 0x000000ffff027224 */ /* 0x000fe200078e000e */
[----:B------:R-:W-:Y:S01]  /*1a50*/  IABS R11, R5 ;  /* 0x00000005000b7213 */ /* 0x000fe20000000000 */
[----:B------:R-:W-:Y:S01]  /*1a60*/  IMAD.HI.U32 R15, R22, R16, RZ ;  /* 0x00000010160f7227 */ /* 0x000fe200078e00ff */
[----:B------:R-:W-:-:S03]  /*1a70*/  ISETP.GT.U32.AND P5, PT, R3, R12, PT ;  /* 0x0000000c0300720c */ /* 0x000fc60003fa4070 */
[----:B------:R-:W-:Y:S02]  /*1a80*/  IMAD.MOV R15, RZ, RZ, -R15 ;  /* 0x000000ffff0f7224 */ /* 0x000fe400078e0a0f */
[----:B------:R-:W-:Y:S01]  /*1a90*/  @!P3 IMAD.MOV R2, RZ, RZ, -R2 ;  /* 0x000000ffff02b224 */ /* 0x000fe200078e0a02 */
[----:B------:R-:W-:Y:S01]  /*1aa0*/  ISETP.GE.AND P3, PT, R13, RZ, PT ;  /* 0x000000ff0d00720c */ /* 0x000fe20003f66270 */
[C---:B------:R-:W-:Y:S02]  /*1ab0*/  IMAD R16, R3.reuse, R15, R16 ;  /* 0x0000000f03107224 */ /* 0x040fe400078e0210 */
[----:B------:R-:W-:Y:S01]  /*1ac0*/  IMAD.MOV.U32 R14, RZ, RZ, R11 ;  /* 0x000000ffff0e7224 */ /* 0x000fe200078e000b */
[----:B------:R0:W-:Y:S01]  /*1ad0*/  STL [R1+0xc], R2 ;  /* 0x00000c0201007387 */ /* 0x0001e20000100800 */
[----:B------:R-:W-:Y:S01]  /*1ae0*/  @!P6 IMAD.IADD R6, R6, 0x1, -R3 ;  /* 0x000000010606e824 */ /* 0x000fe200078e0a03 */
[----:B------:R-:W-:Y:S01]  /*1af0*/  ISETP.GT.U32.AND P6, PT, R3, R16, PT ;  /* 0x000000100300720c */ /* 0x000fe20003fc4070 */
[----:B------:R-:W-:-:S04]  /*1b00*/  IMAD.HI.U32 R11, R22, R14, RZ ;  /* 0x0000000e160b7227 */ /* 0x000fc800078e00ff */
[----:B------:R-:W-:Y:S02]  /*1b10*/  VIADD R9, R27, 0x1ee ;  /* 0x000001ee1b097836 */ /* 0x000fe40000000000 */
[----:B------:R-:W-:Y:S02]  /*1b20*/  IMAD.MOV R11, RZ, RZ, -R11 ;  /* 0x000000ffff0b7224 */ /* 0x000fe400078e0a0b */
[----:B0-----:R-:W-:Y:S01]  /*1b30*/  IMAD.MOV.U32 R2, RZ, RZ, R8 ;  /* 0x000000ffff027224 */ /* 0x001fe200078e0008 */
[----:B------:R-:W-:Y:S01]  /*1b40*/  IABS R17, R9 ;  /* 0x0000000900117213 */ /* 0x000fe20000000000 */
[--C-:B------:R-:W-:Y:S02]  /*1b50*/  @!P5 IMAD.IADD R12, R12, 0x1, -R3.reuse ;  /* 0x000000010c0cd824 */ /* 0x100fe400078e0a03 */
[----:B------:R-:W-:Y:S01]  /*1b60*/  @!P4 IMAD.MOV R2, RZ, RZ, -R2 ;  /* 0x000000ffff02c224 */ /* 0x000fe200078e0a02 */
[C---:B------:R-:W-:Y:S01]  /*1b70*/  ISETP.GT.U32.AND P4, PT, R3.reuse, R10, PT ;  /* 0x0000000a0300720c */ /* 0x040fe20003f84070 */
[C---:B------:R-:W-:Y:S01]  /*1b80*/  IMAD R14, R3.reuse, R11, R14 ;  /* 0x0000000b030e7224 */ /* 0x040fe200078e020e */
[C---:B------:R-:W-:Y:S01]  /*1b90*/  ISETP.GT.U32.AND P5, PT, R3.reuse, R12, PT ;  /* 0x0000000c0300720c */ /* 0x040fe20003fa4070 */
[----:B------:R-:W-:Y:S01]  /*1ba0*/  @!P6 IMAD.IADD R16, R16, 0x1, -R3 ;  /* 0x000000011010e824 */ /* 0x000fe200078e0a03 */
[----:B------:R0:W-:Y:S01]  /*1bb0*/  STL [R1], R2 ;  /* 0x0000000201007387 */ /* 0x0001e20000100800 */
[----:B------:R-:W-:Y:S01]  /*1bc0*/  IMAD.HI.U32 R18, R22, R17, RZ ;  /* 0x0000001116127227 */ /* 0x000fe200078e00ff */
[----:B------:R-:W-:-:S03]  /*1bd0*/  ISETP.GT.U32.AND P6, PT, R3, R14, PT ;  /* 0x0000000e0300720c */ /* 0x000fc60003fc4070 */
[----:B------:R-:W-:Y:S02]  /*1be0*/  VIADD R0, R27, 0x1ea ;  /* 0x000001ea1b007836 */ /* 0x000fe40000000000 */
[----:B------:R-:W-:Y:S01]  /*1bf0*/  @!P0 IMAD.MOV R4, RZ, RZ, -R4 ;  /* 0x000000ffff048224 */ /* 0x000fe200078e0a04 */
[----:B------:R-:W-:Y:S01]  /*1c00*/  ISETP.GE.AND P0, PT, R7, RZ, PT ;  /* 0x000000ff0700720c */ /* 0x000fe20003f06270 */
[----:B------:R-:W-:Y:S01]  /*1c10*/  IMAD.MOV R18, RZ, RZ, -R18 ;  /* 0x000000ffff127224 */ /* 0x000fe200078e0a12 */
[----:B------:R-:W-:Y:S01]  /*1c20*/  IABS R13, R0 ;  /* 0x00000000000d7213 */ /* 0x000fe20000000000 */
[----:B0-----:R-:W-:Y:S01]  /*1c30*/  IMAD.MOV.U32 R2, RZ, RZ, R6 ;  /* 0x000000ffff027224 */ /* 0x001fe200078e0006 */
[----:B------:R-:W-:Y:S01]  /*1c40*/  STL [R1+0x175c], R4 ;  /* 0x00175c0401007387 */ /* 0x000fe20000100800 */
[----:B------:R-:W-:Y:S01]  /*1c50*/  @!P4 IMAD.IADD R10, R10, 0x1, -R3 ;  /* 0x000000010a0ac824 */ /* 0x000fe200078e0a03 */
[----:B------:R-:W-:Y:S01]  /*1c60*/  ISETP.GE.AND P4, PT, R9, RZ, PT ;  /* 0x000000ff0900720c */ /* 0x000fe20003f86270 */
[----:B------:R-:W-:-:S02]  /*1c70*/  @!P2 IMAD.MOV R2, RZ, RZ, -R2 ;  /* 0x000000ffff02a224 */ /* 0x000fc400078e0a02 */
[----:B------:R-:W-:Y:S02]  /*1c80*/  IMAD R17, R3, R18, R17 ;  /* 0x0000001203117224 */ /* 0x000fe400078e0211 */
[----:B------:R-:W-:Y:S01]  /*1c90*/  VIADD R15, R27, 0x1e8 ;  /* 0x000001e81b0f7836 */ /* 0x000fe20000000000 */
[----:B------:R0:W-:Y:S01]  /*1ca0*/  STL [R1+0x70], R2 ;  /* 0x0000700201007387 */ /* 0x0001e20000100800 */
[----:B------:R-:W-:Y:S01]  /*1cb0*/  IMAD.MOV.U32 R8, RZ, RZ, R13 ;  /* 0x000000ffff087224 */ /* 0x000fe200078e000d */
[----:B------:R-:W-:Y:S01]  /*1cc0*/  ISETP.GT.U32.AND P2, PT, R3, R17, PT ;  /* 0x000000110300720c */ /* 0x000fe20003f44070 */
[--C-:B------:R-:W-:Y:S01]  /*1cd0*/  @!P5 IMAD.IADD R12, R12, 0x1, -R3.reuse ;  /* 0x000000010c0cd824 */ /* 0x100fe200078e0a03 */
[----:B------:R-:W-:Y:S01]  /*1ce0*/  ISETP.GE.AND P5, PT, R5, RZ, PT ;  /* 0x000000ff0500720c */ /* 0x000fe20003fa6270 */
[----:B------:R-:W-:Y:S01]  /*1cf0*/  @!P6 IMAD.IADD R14, R14, 0x1, -R3 ;  /* 0x000000010e0ee824 */ /* 0x000fe200078e0a03 */
[----:B------:R-:W-:Y:S01]  /*1d00*/  IABS R5, R15 ;  /* 0x0000000f00057213 */ /* 0x000fe20000000000 */
[----:B------:R-:W-:-:S03]  /*1d10*/  IMAD.HI.U32 R13, R22, R8, RZ ;  /* 0x00000008160d7227 */ /* 0x000fc600078e00ff */
[C---:B------:R-:W-:Y:S01]  /*1d20*/  ISETP.GT.U32.AND P6, PT, R3.reuse, R14, PT ;  /* 0x0000000e0300720c */ /* 0x040fe20003fc4070 */
[----:B0-----:R-:W-:Y:S02]  /*1d30*/  IMAD.MOV.U32 R2, RZ, RZ, R10 ;  /* 0x000000ffff027224 */ /* 0x001fe400078e000a */
[----:B------:R-:W-:Y:S02]  /*1d40*/  IMAD.MOV R13, RZ, RZ, -R13 ;  /* 0x000000ffff0d7224 */ /* 0x000fe400078e0a0d */
[----:B------:R-:W-:Y:S01]  /*1d50*/  @!P1 IMAD.MOV R2, RZ, RZ, -R2 ;  /* 0x000000ffff029224 */ /* 0x000fe200078e0a02 */
[----:B------:R-:W-:Y:S01]  /*1d60*/  ISETP.GT.U32.AND P1, PT, R3, R16, PT ;  /* 0x000000100300720c */ /* 0x000fe20003f24070 */
[----:B------:R-:W-:-:S03]  /*1d70*/  IMAD.HI.U32 R9, R22, R5, RZ ;  /* 0x0000000516097227 */ /* 0x000fc600078e00ff */
[----:B------:R0:W-:Y:S01]  /*1d80*/  STL [R1+0x78], R2 ;  /* 0x0000780201007387 */ /* 0x0001e20000100800 */
[----:B------:R-:W-:Y:S02]  /*1d90*/  IMAD R6, R3, R13, R8 ;  /* 0x0000000d03067224 */ /* 0x000fe400078e0208 */
[----:B------:R-:W-:Y:S02]  /*1da0*/  IMAD.MOV R9, RZ, RZ, -R9 ;  /* 0x000000ffff097224 */ /* 0x000fe400078e0a09 */
[----:B------:R-:W-:Y:S02]  /*1db0*/  @!P2 IMAD.IADD R17, R17, 0x1, -R3 ;  /* 0x000000011111a824 */ /* 0x000fe400078e0a03 */
[C---:B------:R-:W-:Y:S02]  /*1dc0*/  IMAD R5, R3.reuse, R9, R5 ;  /* 0x0000000903057224 */ /* 0x040fe400078e0205 */
[--C-:B------:R-:W-:Y:S01]  /*1dd0*/  @!P1 IMAD.IADD R16, R16, 0x1, -R3.reuse ;  /* 0x0000000110109824 */ /* 0x100fe200078e0a03 */
[C---:B------:R-:W-:Y:S01]  /*1de0*/  ISETP.GT.U32.AND P1, PT, R3.reuse, R6, PT ;  /* 0x000000060300720c */ /* 0x040fe20003f24070 */
[----:B------:R-:W-:Y:S01]  /*1df0*/  @!P6 IMAD.IADD R14, R14, 0x1, -R3 ;  /* 0x000000010e0ee824 */ /* 0x000fe200078e0a03 */
[----:B------:R-:W-:Y:S01]  /*1e00*/  ISETP.GT.U32.AND P2, PT, R3, R17, PT ;  /* 0x000000110300720c */ /* 0x000fe20003f44070 */
[----:B------:R-:W-:Y:S01]  /*1e10*/  VIADD R8, R27, 0x1e6 ;  /* 0x000001e61b087836 */ /* 0x000fe20000000000 */
[----:B------:R-:W-:Y:S01]  /*1e20*/  ISETP.GT.U32.AND P6, PT, R3, R5, PT ;  /* 0x000000050300720c */ /* 0x000fe20003fc4070 */
[----:B------:R-:W-:-:S02]  /*1e30*/  VIADD R7, R27, 0x1e4 ;  /* 0x000001e41b077836 */ /* 0x000fc40000000000 */
[----:B------:R-:W-:Y:S01]  /*1e40*/  VIADD R11, R27, 0x1e2 ;  /* 0x000001e21b0b7836 */ /* 0x000fe20000000000 */
[----:B------:R-:W-:Y:S01]  /*1e50*/  IABS R18, R8 ;  /* 0x0000000800127213 */ /* 0x000fe20000000000 */
[----:B------:R-:W-:Y:S01]  /*1e60*/  IMAD.MOV.U32 R4, RZ, RZ, R12 ;  /* 0x000000ffff047224 */ /* 0x000fe200078e000c */
[----:B------:R-:W-:Y:S01]  /*1e70*/  IABS R13, R7 ;  /* 0x00000007000d7213 */ /* 0x000fe20000000000 */
[----:B0-----:R-:W-:Y:S01]  /*1e80*/  IMAD.MOV.U32 R2, RZ, RZ, R16 ;  /* 0x000000ffff027224 */ /* 0x001fe200078e0010 */
[----:B------:R-:W-:Y:S01]  /*1e90*/  IABS R10, R11 ;  /* 0x0000000b000a7213 */ /* 0x000fe20000000000 */
[----:B------:R-:W-:Y:S01]  /*1ea0*/  @!P1 IMAD.IADD R6, R6, 0x1, -R3 ;  /* 0x0000000106069824 */ /* 0x000fe200078e0a03 */
[----:B------:R-:W-:Y:S01]  /*1eb0*/  ISETP.GE.AND P1, PT, R15, RZ, PT ;  /* 0x000000ff0f00720c */ /* 0x000fe20003f26270 */
[----:B------:R-:W-:-:S04]  /*1ec0*/  IMAD.HI.U32 R19, R22, R18, RZ ;  /* 0x0000001216137227 */ /* 0x000fc800078e00ff */
[--C-:B------:R-:W-:Y:S01]  /*1ed0*/  @!P2 IMAD.IADD R17, R17, 0x1, -R3.reuse ;  /* 0x000000011111a824 */ /* 0x100fe200078e0a03 */
[----:B------:R-:W-:Y:S01]  /*1ee0*/  ISETP.GE.AND P2, PT, R0, RZ, PT ;  /* 0x000000ff0000720c */ /* 0x000fe20003f46270 */
[----:B------:R-:W-:Y:S01]  /*1ef0*/  @!P6 IMAD.IADD R5, R5, 0x1, -R3 ;  /* 0x000000010505e824 */ /* 0x000fe200078e0a03 */
[----:B------:R-:W-:Y:S01]  /*1f00*/  ISETP.GT.U32.AND P6, PT, R3, R6, PT ;  /* 0x000000060300720c */ /* 0x000fe20003fc4070 */
[----:B------:R-:W-:-:S04]  /*1f10*/  IMAD.HI.U32 R0, R22, R13, RZ ;  /* 0x0000000d16007227 */ /* 0x000fc800078e00ff */
[----:B------:R-:W-:Y:S02]  /*1f20*/  @!P3 IMAD.MOV R4, RZ, RZ, -R4 ;  /* 0x000000ffff04b224 */ /* 0x000fe400078e0a04 */
[----:B------:R-:W-:Y:S02]  /*1f30*/  IMAD.MOV R19, RZ, RZ, -R19 ;  /* 0x000000ffff137224 */ /* 0x000fe400078e0a13 */
[----:B------:R-:W-:Y:S01]  /*1f40*/  @!P0 IMAD.MOV R2, RZ, RZ, -R2 ;  /* 0x000000ffff028224 */ /* 0x000fe200078e0a02 */
[----:B------:R0:W-:Y:S01]  /*1f50*/  STL [R1+0xa8], R4 ;  /* 0x0000a80401007387 */ /* 0x0001e20000100800 */
[----:B------:R-:W-:Y:S01]  /*1f60*/  IMAD.HI.U32 R9, R22, R10, RZ ;  /* 0x0000000a16097227 */ /* 0x000fe200078e00ff */
[----:B------:R-:W-:Y:S02]  /*1f70*/  ISETP.GT.U32.AND P0, PT, R3, R5, PT ;  /* 0x000000050300720c */ /* 0x000fe40003f04070 */
[----:B------:R2:W-:Y:S01]  /*1f80*/  STL [R1+0xb0], R2 ;  /* 0x0000b00201007387 */ /* 0x0005e20000100800 */
[----:B------:R-:W-:-:S02]  /*1f90*/  IMAD.MOV R0, RZ, RZ, -R0 ;  /* 0x000000ffff007224 */ /* 0x000fc400078e0a00 */
[C---:B------:R-:W-:Y:S02]  /*1fa0*/  IMAD R15, R3.reuse, R19, R18 ;  /* 0x00000013030f7224 */ /* 0x040fe400078e0212 */
[----:B------:R-:W-:Y:S02]  /*1fb0*/  IMAD.MOV R9, RZ, RZ, -R9 ;  /* 0x000000ffff097224 */ /* 0x000fe400078e0a09 */
[----:B0-----:R-:W-:Y:S01]  /*1fc0*/  IMAD.MOV.U32 R4, RZ, RZ, R17 ;  /* 0x000000ffff047224 */ /* 0x001fe200078e0011 */
[C---:B------:R-:W-:Y:S01]  /*1fd0*/  ISETP.GT.U32.AND P3, PT, R3.reuse, R15, PT ;  /* 0x0000000f0300720c */ /* 0x040fe20003f64070 */
[----:B------:R-:W-:Y:S02]  /*1fe0*/  IMAD R13, R3, R0, R13 ;  /* 0x00000000030d7224 */ /* 0x000fe400078e020d */
[----:B--2---:R-:W-:Y:S02]  /*1ff0*/  IMAD.MOV.U32 R2, RZ, RZ, R14 ;  /* 0x000000ffff027224 */ /* 0x004fe400078e000e */
[----:B------:R-:W-:-:S02]  /*2000*/  VIADD R0, R27, 0x1e0 ;  /* 0x000001e01b007836 */ /* 0x000fc40000000000 */
[----:B------:R-:W-:Y:S01]  /*2010*/  @!P4 IMAD.MOV R4, RZ, RZ, -R4 ;  /* 0x000000ffff04c224 */ /* 0x000fe200078e0a04 */
[C---:B------:R-:W-:Y:S01]  /*2020*/  ISETP.GT.U32.AND P4, PT, R3.reuse, R13, PT ;  /* 0x0000000d0300720c */ /* 0x040fe20003f84070 */
[C---:B------:R-:W-:Y:S01]  /*2030*/  IMAD R10, R3.reuse, R9, R10 ;  /* 0x00000009030a7224 */ /* 0x040fe200078e020a */
[----:B------:R-:W-:Y:S01]  /*2040*/  IABS R12, R0 ;  /* 0x00000000000c7213 */ /* 0x000fe20000000000 */
[----:B------:R-:W-:Y:S01]  /*2050*/  @!P5 IMAD.MOV R2, RZ, RZ, -R2 ;  /* 0x000000ffff02d224 */ /* 0x000fe200078e0a02 */
[----:B------:R-:W-:Y:S01]  /*2060*/  STL [R1+0xb8], R4 ;  /* 0x0000b80401007387 */ /* 0x000fe20000100800 */
[----:B------:R-:W-:Y:S01]  /*2070*/  @!P6 IMAD.IADD R6, R6, 0x1, -R3 ;  /* 0x000000010606e824 */ /* 0x000fe200078e0a03 */
[----:B------:R-:W-:Y:S01]  /*2080*/  ISETP.GT.U32.AND P6, PT, R3, R10, PT ;  /* 0x0000000a0300720c */ /* 0x000fe20003fc4070 */
[----:B------:R-:W-:Y:S01]  /*2090*/  VIADD R9, R27, 0x1de ;  /* 0x000001de1b097836 */ /* 0x000fe20000000000 */
[----:B------:R0:W-:Y:S01]  /*20a0*/  STL [R1+0xbc], R2 ;  /* 0x0000bc0201007387 */ /* 0x0001e20000100800 */
[----:B------:R-:W-:Y:S01]  /*20b0*/  IMAD.HI.U32 R14, R22, R12, RZ ;  /* 0x0000000c160e7227 */ /* 0x000fe200078e00ff */
[----:B------:R-:W-:-:S02]  /*20c0*/  ISETP.GE.AND P5, PT, R8, RZ, PT ;  /* 0x000000ff0800720c */ /* 0x000fc40003fa6270 */
[----:B------:R-:W-:Y:S01]  /*20d0*/  IABS R16, R9 ;  /* 0x0000000900107213 */ /* 0x000fe20000000000 */
[----:B------:R-:W-:Y:S02]  /*20e0*/  IMAD.MOV R14, RZ, RZ, -R14 ;  /* 0x000000ffff0e7224 */ /* 0x000fe400078e0a0e */
[--C-:B------:R-:W-:Y:S01]  /*20f0*/  @!P0 IMAD.IADD R5, R5, 0x1, -R3.reuse ;  /* 0x0000000105058824 */ /* 0x100fe200078e0a03 */
[----:B------:R-:W-:Y:S01]  /*2100*/  ISETP.GE.AND P0, PT, R7, RZ, PT ;  /* 0x000000ff0700720c */ /* 0x000fe20003f06270 */
[----:B------:R-:W-:Y:S01]  /*2110*/  @!P3 IMAD.IADD R15, R15, 0x1, -R3 ;  /* 0x000000010f0fb824 */ /* 0x000fe200078e0a03 */
[----:B------:R-:W-:Y:S01]  /*2120*/  ISETP.GE.AND P3, PT, R11, RZ, PT ;  /* 0x000000ff0b00720c */ /* 0x000fe20003f66270 */
[----:B0-----:R-:W-:Y:S02]  /*2130*/  IMAD.MOV.U32 R2, RZ, RZ, R6 ;  /* 0x000000ffff027224 */ /* 0x001fe400078e0006 */
[----:B------:R-:W-:Y:S02]  /*2140*/  IMAD.MOV.U32 R8, RZ, RZ, R16 ;  /* 0x000000ffff087224 */ /* 0x000fe400078e0010 */
[----:B------:R-:W-:-:S02]  /*2150*/  @!P2 IMAD.MOV R2, RZ, RZ, -R2 ;  /* 0x000000ffff02a224 */ /* 0x000fc400078e0a02 */
[----:B------:R-:W-:Y:S02]  /*2160*/  IMAD R12, R3, R14, R12 ;  /* 0x0000000e030c7224 */ /* 0x000fe400078e020c */
[--C-:B------:R-:W-:Y:S01]  /*2170*/  @!P4 IMAD.IADD R13, R13, 0x1, -R3.reuse ;  /* 0x000000010d0dc824 */ /* 0x100fe200078e0a03 */
[----:B------:R0:W-:Y:S01]  /*2180*/  STL [R1+0xf8], R2 ;  /* 0x0000f80201007387 */ /* 0x0001e20000100800 */
[C---:B------:R-:W-:Y:S01]  /*2190*/  ISETP.GT.U32.AND P4, PT, R3.reuse, R15, PT ;  /* 0x0000000f0300720c */ /* 0x040fe20003f84070 */
[----:B------:R-:W-:Y:S02]  /*21a0*/  @!P6 IMAD.IADD R10, R10, 0x1, -R3 ;  /* 0x000000010a0ae824 */ /* 0x000fe400078e0a03 */
[----:B------:R-:W-:Y:S01]  /*21b0*/  IMAD.HI.U32 R7, R22, R8, RZ ;  /* 0x0000000816077227 */ /* 0x000fe200078e00ff */
[C---:B------:R-:W-:Y:S02]  /*21c0*/  ISETP.GT.U32.AND P6, PT, R3.reuse, R13, PT ;  /* 0x0000000d0300720c */ /* 0x040fe40003fc4070 */
[----:B------:R-:W-:Y:S01]  /*21d0*/  ISETP.GT.U32.AND P2, PT, R3, R10, PT ;  /* 0x0000000a0300720c */ /* 0x000fe20003f44070 */
[----:B------:R-:W-:-:S02]  /*21e0*/  VIADD R6, R27, 0x1dc ;  /* 0x000001dc1b067836 */ /* 0x000fc40000000000 */
[----:B0-----:R-:W-:Y:S02]  /*21f0*/  IMAD.MOV.U32 R2, RZ, RZ, R5 ;  /* 0x000000ffff027224 */ /* 0x001fe400078e0005 */
[----:B------:R-:W-:Y:S01]  /*2200*/  IMAD.MOV R7, RZ, RZ, -R7 ;  /* 0x000000ffff077224 */ /* 0x000fe200078e0a07 */
[----:B------:R-:W-:Y:S01]  /*2210*/  IABS R5, R6 ;  /* 0x0000000600057213 */ /* 0x000fe20000000000 */
[----:B------:R-:W-:Y:S01]  /*2220*/  @!P1 IMAD.MOV R2, RZ, RZ, -R2 ;  /* 0x000000ffff029224 */ /* 0x000fe200078e0a02 */
[C---:B------:R-:W-:Y:S01]  /*2230*/  ISETP.GT.U32.AND P1, PT, R3.reuse, R12, PT ;  /* 0x0000000c0300720c */ /* 0x040fe20003f24070 */
[----:B------:R-:W-:Y:S02]  /*2240*/  IMAD R8, R3, R7, R8 ;  /* 0x0000000703087224 */ /* 0x000fe400078e0208 */
[----:B------:R-:W-:Y:S01]  /*2250*/  VIADD R7, R27, 0x1da ;  /* 0x000001da1b077836 */ /* 0x000fe20000000000 */
[----:B------:R0:W-:Y:S01]  /*2260*/  STL [R1+0x3d4], R2 ;  /* 0x0003d40201007387 */ /* 0x0001e20000100800 */
[----:B------:R-:W-:Y:S01]  /*2270*/  @!P4 IMAD.IADD R15, R15, 0x1, -R3 ;  /* 0x000000010f0fc824 */ /* 0x000fe200078e0a03 */
[----:B------:R-:W-:Y:S01]  /*2280*/  ISETP.GE.AND P4, PT, R0, RZ, PT ;  /* 0x000000ff0000720c */ /* 0x000fe20003f86270 */
[----:B------:R-:W-:Y:S01]  /*2290*/  IMAD.HI.U32 R14, R22, R5, RZ ;  /* 0x00000005160e7227 */ /* 0x000fe200078e00ff */
[----:B------:R-:W-:-:S03]  /*22a0*/  IABS R0, R7 ;  /* 0x0000000700007213 */ /* 0x000fc60000000000 */
[--C-:B------:R-:W-:Y:S01]  /*22b0*/  @!P6 IMAD.IADD R13, R13, 0x1, -R3.reuse ;  /* 0x000000010d0de824 */ /* 0x100fe200078e0a03 */
[----:B------:R-:W-:Y:S01]  /*22c0*/  ISETP.GT.U32.AND P6, PT, R3, R8, PT ;  /* 0x000000080300720c */ /* 0x000fe20003fc4070 */
[----:B------:R-:W-:Y:S01]  /*22d0*/  @!P1 IMAD.IADD R12, R12, 0x1, -R3 ;  /* 0x000000010c0c9824 */ /* 0x000fe200078e0a03 */
[----:B------:R-:W-:Y:S01]  /*22e0*/  ISETP.GE.AND P1, PT, R6, RZ, PT ;  /* 0x000000ff0600720c */ /* 0x000fe20003f26270 */
[----:B0-----:R-:W-:Y:S02]  /*22f0*/  IMAD.MOV.U32 R2, RZ, RZ, R15 ;  /* 0x000000ffff027224 */ /* 0x001fe400078e000f */
[----:B------:R-:W-:Y:S01]  /*2300*/  @!P2 IMAD.IADD R10, R10, 0x1, -R3 ;  /* 0x000000010a0aa824 */ /* 0x000fe200078e0a03 */
[----:B------:R-:W-:Y:S01]  /*2310*/  ISETP.GE.AND P2, PT, R9, RZ, PT ;  /* 0x000000ff0900720c */ /* 0x000fe20003f46270 */
[----:B------:R-:W-:Y:S02]  /*2320*/  IMAD.MOV R14, RZ, RZ, -R14 ;  /* 0x000000ffff0e7224 */ /* 0x000fe400078e0a0e */
[----:B------:R-:W-:-:S02]  /*2330*/  VIADD R9, R27, 0x1d8 ;  /* 0x000001d81b097836 */ /* 0x000fc40000000000 */
[----:B------:R-:W-:Y:S01]  /*2340*/  @!P5 IMAD.MOV R2, RZ, RZ, -R2 ;  /* 0x000000ffff02d224 */ /* 0x000fe200078e0a02 */
[C---:B------:R-:W-:Y:S01]  /*2350*/  ISETP.GT.U32.AND P5, PT, R3.reuse, R12, PT ;  /* 0x0000000c0300720c */ /* 0x040fe20003fa4070 */
[----:B------:R-:W-:Y:S01]  /*2360*/  IMAD.HI.U32 R11, R22, R0, RZ ;  /* 0x00000000160b7227 */ /* 0x000fe200078e00ff */
[----:B------:R-:W-:Y:S02]  /*2370*/  IABS R6, R9 ;  /* 0x0000000900067213 */ /* 0x000fe40000000000 */
[----:B------:R-:W-:Y:S01]  /*2380*/  STL [R1+0xfc], R2 ;  /* 0x0000fc0201007387 */ /* 0x000fe20000100800 */
[----:B------:R-:W-:Y:S02]  /*2390*/  IMAD R5, R3, R14, R5 ;  /* 0x0000000e03057224 */ /* 0x000fe400078e0205 */
[----:B------:R-:W-:Y:S02]  /*23a0*/  IMAD.MOV.U32 R4, RZ, RZ, R13 ;  /* 0x000000ffff047224 */ /* 0x000fe400078e000d */
[----:B------:R-:W-:-:S02]  /*23b0*/  IMAD.MOV R11, RZ, RZ, -R11 ;  /* 0x000000ffff0b7224 */ /* 0x000fc400078e0a0b */
[----:B------:R-:W-:Y:S01]  /*23c0*/  @!P0 IMAD.MOV R4, RZ, RZ, -R4 ;  /* 0x000000ffff048224 */ /* 0x000fe200078e0a04 */
[C---:B------:R-:W-:Y:S01]  /*23d0*/  ISETP.GT.U32.AND P0, PT, R3.reuse, R5, PT ;  /* 0x000000050300720c */ /* 0x040fe20003f04070 */
[C---:B------:R-:W-:Y:S02]  /*23e0*/  IMAD R0, R3.reuse, R11, R0 ;  /* 0x0000000b03007224 */ /* 0x040fe400078e0200 */
[----:B------:R-:W-:Y:S01]  /*23f0*/  IMAD.HI.U32 R11, R22, R6, RZ ;  /* 0x00000006160b7227 */ /* 0x000fe200078e00ff */
[----:B------:R0:W-:Y:S03]  /*2400*/  STL [R1+0x3cc], R4 ;  /* 0x0003cc0401007387 */ /* 0x0001e60000100800 */
[----:B------:R-:W-:Y:S02]  /*2410*/  IMAD.MOV R11, RZ, RZ, -R11 ;  /* 0x000000ffff0b7224 */ /* 0x000fe400078e0a0b */
[----:B------:R-:W-:Y:S01]  /*2420*/  @!P5 IMAD.IADD R12, R12, 0x1, -R3 ;  /* 0x000000010c0cd824 */ /* 0x000fe200078e0a03 */
[C---:B------:R-:W-:Y:S01]  /*2430*/  ISETP.GT.U32.AND P5, PT, R3.reuse, R0, PT ;  /* 0x000000000300720c */ /* 0x040fe20003fa4070 */
[----:B------:R-:W-:-:S02]  /*2440*/  IMAD R6, R3, R11, R6 ;  /* 0x0000000b03067224 */ /* 0x000fc400078e0206 */
[--C-:B------:R-:W-:Y:S02]  /*2450*/  @!P6 IMAD.IADD R8, R8, 0x1, -R3.reuse ;  /* 0x000000010808e824 */ /* 0x100fe400078e0a03 */
[----:B0-----:R-:W-:Y:S02]  /*2460*/  IMAD.MOV.U32 R4, RZ, RZ, R12 ;  /* 0x000000ffff047224 */ /* 0x001fe400078e000c */
[----:B------:R-:W-:Y:S01]  /*2470*/  IMAD.MOV.U32 R2, RZ, RZ, R10 ;  /* 0x000000ffff027224 */ /* 0x000fe200078e000a */
[----:B------:R-:W-:Y:S01]  /*2480*/  ISETP.GT.U32.AND P6, PT, R3, R8, PT ;  /* 0x000000080300720c */ /* 0x000fe20003fc4070 */
[--C-:B------:R-:W-:Y:S02]  /*2490*/  @!P0 IMAD.IADD R5, R5, 0x1, -R3.reuse ;  /* 0x0000000105058824 */ /* 0x100fe400078e0a03 */
[----:B------:R-:W-:Y:S01]  /*24a0*/  @!P4 IMAD.MOV R4, RZ, RZ, -R4 ;  /* 0x000000ffff04c224 */ /* 0x000fe200078e0a04 */
[----:B------:R-:W-:Y:S01]  /*24b0*/  ISETP.GT.U32.AND P4, PT, R3, R6, PT ;  /* 0x000000060300720c */ /* 0x000fe20003f84070 */
[----:B------:R-:W-:Y:S01]  /*24c0*/  @!P3 IMAD.MOV R2, RZ, RZ, -R2 ;  /* 0x000000ffff02b224 */ /* 0x000fe200078e0a02 */
[----:B------:R-:W-:Y:S01]  /*24d0*/  ISETP.GE.AND P3, PT, R7, RZ, PT ;  /* 0x000000ff0700720c */ /* 0x000fe20003f66270 */
[----:B------:R-:W-:Y:S01]  /*24e0*/  VIADD R7, R27, 0x1d6 ;  /* 0x000001d61b077836 */ /* 0x000fe20000000000 */
[----:B------:R-:W-:Y:S01]  /*24f0*/  ISETP.GT.U32.AND P0, PT, R3, R5, PT ;  /* 0x000000050300720c */ /* 0x000fe20003f04070 */
[----:B------:R-:W-:Y:S01]  /*2500*/  VIADD R10, R27, 0x1d4 ;  /* 0x000001d41b0a7836 */ /* 0x000fe20000000000 */
[----:B------:R0:W-:Y:S01]  /*2510*/  STL [R1+0x3d0], R2 ;  /* 0x0003d00201007387 */ /* 0x0001e20000100800 */
[--C-:B------:R-:W-:Y:S01]  /*2520*/  @!P5 IMAD.IADD R0, R0, 0x1, -R3.reuse ;  /* 0x000000010000d824 */ /* 0x100fe200078e0a03 */
[----:B------:R-:W-:Y:S01]  /*2530*/  IABS R20, R7 ;  /* 0x0000000700147213 */ /* 0x000fe20000000000 */
[----:B------:R-:W-:Y:S01]  /*2540*/  @!P6 IMAD.IADD R8, R8, 0x1, -R3 ;  /* 0x000000010808e824 */ /* 0x000fe200078e0a03 */
[----:B------:R-:W-:Y:S01]  /*2550*/  IABS R19, R10 ;  /* 0x0000000a00137213 */ /* 0x000fe20000000000 */
[----:B------:R2:W-:Y:S01]  /*2560*/  STL [R1+0x3c4], R4 ;  /* 0x0003c40401007387 */ /* 0x0005e20000100800 */
[----:B------:R-:W-:Y:S01]  /*2570*/  ISETP.GT.U32.AND P5, PT, R3, R0, PT ;  /* 0x000000000300720c */ /* 0x000fe20003fa4070 */
[----:B------:R-:W-:Y:S01]  /*2580*/  IMAD.HI.U32 R12, R22, R20, RZ ;  /* 0x00000014160c7227 */ /* 0x000fe200078e00ff */
[----:B------:R-:W-:-:S03]  /*2590*/  ISETP.GE.AND P6, PT, R9, RZ, PT ;  /* 0x000000ff0900720c */ /* 0x000fc60003fc6270 */
[--C-:B------:R-:W-:Y:S02]  /*25a0*/  @!P4 IMAD.IADD R6, R6, 0x1, -R3.reuse ;  /* 0x000000010606c824 */ /* 0x100fe400078e0a03 */
[----:B------:R-:W-:Y:S01]  /*25b0*/  @!P0 IMAD.IADD R5, R5, 0x1, -R3 ;  /* 0x0000000105058824 */ /* 0x000fe200078e0a03 */
[----:B------:R-:W-:Y:S01]  /*25c0*/  ISETP.GE.AND P0, PT, R10, RZ, PT ;  /* 0x000000ff0a00720c */ /* 0x000fe20003f06270 */
[----:B------:R-:W-:Y:S01]  /*25d0*/  IMAD.MOV R10, RZ, RZ, -R12 ;  /* 0x000000ffff0a7224 */ /* 0x000fe200078e0a0c */
[----:B------:R-:W-:Y:S01]  /*25e0*/  ISETP.GT.U32.AND P4, PT, R3, R6, PT ;  /* 0x000000060300720c */ /* 0x000fe20003f84070 */
[----:B0-----:R-:W-:Y:S02]  /*25f0*/  IMAD.MOV.U32 R2, RZ, RZ, R8 ;  /* 0x000000ffff027224 */ /* 0x001fe400078e0008 */
[----:B------:R-:W-:-:S04]  /*2600*/  IMAD.HI.U32 R8, R22, R19, RZ ;  /* 0x0000001316087227 */ /* 0x000fc800078e00ff */
[C---:B------:R-:W-:Y:S02]  /*2610*/  IMAD R20, R3.reuse, R10, R20 ;  /* 0x0000000a03147224 */ /* 0x040fe400078e0214 */
[----:B--2---:R-:W-:Y:S02]  /*2620*/  IMAD.MOV.U32 R4, RZ, RZ, R5 ;  /* 0x000000ffff047224 */ /* 0x004fe400078e0005 */
[----:B------:R-:W-:Y:S02]  /*2630*/  IMAD.MOV R8, RZ, RZ, -R8 ;  /* 0x000000ffff087224 */ /* 0x000fe400078e0a08 */
[----:B------:R-:W-:Y:S01]  /*2640*/  @!P1 IMAD.MOV R4, RZ, RZ, -R4 ;  /* 0x000000ffff049224 */ /* 0x000fe200078e0a04 */
[C---:B------:R-:W-:Y:S01]  /*2650*/  ISETP.GT.U32.AND P1, PT, R3.reuse, R20, PT ;  /* 0x000000140300720c */ /* 0x040fe20003f24070 */
[----:B------:R-:W-:Y:S02]  /*2660*/  IMAD R19, R3, R8, R19 ;  /* 0x0000000803137224 */ /* 0x000fe400078e0213 */
[----:B------:R-:W-:-:S02]  /*2670*/  VIADD R9, R27, 0x1d2 ;  /* 0x000001d21b097836 */ /* 0x000fc40000000000 */
[--C-:B------:R-:W-:Y:S01]  /*2680*/  @!P4 IMAD.IADD R6, R6, 0x1, -R3.reuse ;  /* 0x000000010606c824 */ /* 0x100fe200078e0a03 */
[----:B------:R-:W-:Y:S01]  /*2690*/  ISETP.GT.U32.AND P4, PT, R3, R19, PT ;  /* 0x000000130300720c */ /* 0x000fe20003f84070 */
[----:B------:R-:W-:Y:S01]  /*26a0*/  @!P2 IMAD.MOV R2, RZ, RZ, -R2 ;  /* 0x000000ffff02a224 */ /* 0x000fe200078e0a02 */
[----:B------:R-:W-:Y:S01]  /*26b0*/  IABS R11, R9 ;  /* 0x00000009000b7213 */ /* 0x000fe20000000000 */
[--C-:B------:R-:W-:Y:S01]  /*26c0*/  @!P5 IMAD.IADD R0, R0, 0x1, -R3.reuse ;  /* 0x000000010000d824 */ /* 0x100fe200078e0a03 */
[----:B------:R-:W-:Y:S01]  /*26d0*/  ISETP.GE.AND P2, PT, R7, RZ, PT ;  /* 0x000000ff0700720c */ /* 0x000fe20003f46270 */
[----:B------:R-:W-:Y:S01]  /*26e0*/  VIADD R12, R27, 0x1d0 ;  /* 0x000001d01b0c7836 */ /* 0x000fe20000000000 */
[----:B------:R0:W-:Y:S01]  /*26f0*/  STL [R1+0x3c8], R2 ;  /* 0x0003c80201007387 */ /* 0x0001e20000100800 */
[----:B------:R-:W-:Y:S01]  /*2700*/  @!P1 IMAD.IADD R20, R20, 0x1, -R3 ;  /* 0x0000000114149824 */ /* 0x000fe200078e0a03 */
[----:B------:R-:W-:Y:S01]  /*2710*/  ISETP.GE.AND P5, PT, R9, RZ, PT ;  /* 0x000000ff0900720c */ /* 0x000fe20003fa6270 */
[----:B------:R-:W-:Y:S01]  /*2720*/  IMAD.HI.U32 R7, R22, R11, RZ ;  /* 0x0000000b16077227 */ /* 0x000fe200078e00ff */
[----:B------:R-:W-:Y:S02]  /*2730*/  STL [R1+0x3ac], R4 ;  /* 0x0003ac0401007387 */ /* 0x000fe40000100800 */
[----:B------:R-:W-:Y:S01]  /*2740*/  ISETP.GT.U32.AND P1, PT, R3, R20, PT ;  /* 0x000000140300720c */ /* 0x000fe20003f24070 */
[----:B------:R-:W-:-:S02]  /*2750*/  IMAD.MOV R7, RZ, RZ, -R7 ;  /* 0x000000ffff077224 */ /* 0x000fc400078e0a07 */
[----:B------:R-:W-:Y:S02]  /*2760*/  VIADD R9, R27, 0x1ce ;  /* 0x000001ce1b097836 */ /* 0x000fe40000000000 */
[----:B0-----:R-:W-:Y:S02]  /*2770*/  IMAD.MOV.U32 R2, RZ, RZ, R0 ;  /* 0x000000ffff027224 */ /* 0x001fe400078e0000 */
[----:B------:R-:W-:Y:S01]  /*2780*/  @!P4 IMAD.IADD R19, R19, 0x1, -R3 ;  /* 0x000000011313c824 */ /* 0x000fe200078e0a03 */
[----:B------:R-:W-:Y:S01]  /*2790*/  IABS R13, R9 ;  /* 0x00000009000d7213 */ /* 0x000fe20000000000 */
[----:B------:R-:W-:Y:S01]  /*27a0*/  @!P3 IMAD.MOV R2, RZ, RZ, -R2 ;  /* 0x000000ffff02b224 */ /* 0x000fe200078e0a02 */
[----:B------:R-:W-:Y:S01]  /*27b0*/  ISETP.GE.AND P3, PT, R12, RZ, PT ;  /* 0x000000ff0c00720c */ /* 0x000fe20003f66270 */
[C---:B------:R-:W-:Y:S01]  /*27c0*/  IMAD R11, R3.reuse, R7, R11 ;  /* 0x00000007030b7224 */ /* 0x040fe200078e020b */
[----:B------:R-:W-:Y:S01]  /*27d0*/  IABS R12, R12 ;  /* 0x0000000c000c7213 */ /* 0x000fe20000000000 */
[----:B------:R-:W-:Y:S01]  /*27e0*/  IMAD.HI.U32 R7, R22, R13, RZ ;  /* 0x0000000d16077227 */ /* 0x000fe200078e00ff */
[----:B------:R0:W-:Y:S01]  /*27f0*/  STL [R1+0x3c0], R2 ;  /* 0x0003c00201007387 */ /* 0x0001e20000100800 */
[----:B------:R-:W-:-:S02]  /*2800*/  ISETP.GT.U32.AND P4, PT, R3, R19, PT ;  /* 0x000000130300720c */ /* 0x000fc40003f84070 */
[----:B------:R-:W-:-:S04]  /*2810*/  IMAD.HI.U32 R14, R22, R12, RZ ;  /* 0x0000000c160e7227 */ /* 0x000fc800078e00ff */
[----:B------:R-:W-:Y:S02]  /*2820*/  IMAD.MOV R14, RZ, RZ, -R14 ;  /* 0x000000ffff0e7224 */ /* 0x000fe400078e0a0e */
[----:B------:R-:W-:Y:S01]  /*2830*/  @!P1 IMAD.IADD R20, R20, 0x1, -R3 ;  /* 0x0000000114149824 */ /* 0x000fe200078e0a03 */
[----:B------:R-:W-:Y:S01]  /*2840*/  ISETP.GE.AND P1, PT, R9, RZ, PT ;  /* 0x000000ff0900720c */ /* 0x000fe20003f26270 */
[----:B0-----:R-:W-:Y:S02]  /*2850*/  IMAD.MOV.U32 R2, RZ, RZ, R6 ;  /* 0x000000ffff027224 */ /* 0x001fe400078e0006 */
[----:B------:R-:W-:Y:S02]  /*2860*/  IMAD.MOV R7, RZ, RZ, -R7 ;  /* 0x000000ffff077224 */ /* 0x000fe400078e0a07 */
[----:B------:R-:W-:Y:S01]  /*2870*/  @!P6 IMAD.MOV R2, RZ, RZ, -R2 ;  /* 0x000000ffff02e224 */ /* 0x000fe200078e0a02 */
[C---:B------:R-:W-:Y:S01]  /*2880*/  ISETP.GT.U32.AND P6, PT, R3.reuse, R11, PT ;  /* 0x0000000b0300720c */ /* 0x040fe20003fc4070 */
[----:B------:R-:W-:-:S02]  /*2890*/  IMAD R9, R3, R14, R12 ;  /* 0x0000000e03097224 */ /* 0x000fc400078e020c */
[----:B------:R-:W-:Y:S01]  /*28a0*/  VIADD R17, R27, 0x1cc ;  /* 0x000001cc1b117836 */ /* 0x000fe20000000000 */
[----:B------:R0:W-:Y:S01]  /*28b0*/  STL [R1+0x3a8], R2 ;  /* 0x0003a80201007387 */ /* 0x0001e20000100800 */
[----:B------:R-:W-:Y:S02]  /*28c0*/  IMAD R13, R3, R7, R13 ;  /* 0x00000007030d7224 */ /* 0x000fe400078e020d */
[--C-:B------:R-:W-:Y:S01]  /*28d0*/  @!P4 IMAD.IADD R19, R19, 0x1, -R3.reuse ;  /* 0x000000011313c824 */ /* 0x100fe200078e0a03 */
[----:B------:R-:W-:Y:S01]  /*28e0*/  ISETP.GT.U32.AND P4, PT, R3, R9, PT ;  /* 0x000000090300720c */ /* 0x000fe20003f84070 */
[C---:B------:R-:W-:Y:S01]  /*28f0*/  VIADD R5, R27.reuse, 0x1ca ;  /* 0x000001ca1b057836 */ /* 0x040fe20000000000 */
[----:B------:R-:W-:Y:S01]  /*2900*/  IABS R10, R17 ;  /* 0x00000011000a7213 */ /* 0x000fe20000000000 */
[----:B------:R-:W-:Y:S02]  /*2910*/  VIADD R16, R27, 0x1c8 ;  /* 0x000001c81b107836 */ /* 0x000fe40000000000 */
[----:B------:R-:W-:Y:S01]  /*2920*/  @!P6 IMAD.IADD R11, R11, 0x1, -R3 ;  /* 0x000000010b0be824 */ /* 0x000fe200078e0a03 */
[----:B------:R-:W-:Y:S01]  /*2930*/  ISETP.GT.U32.AND P6, PT, R3, R13, PT ;  /* 0x0000000d0300720c */ /* 0x000fe20003fc4070 */
[----:B------:R-:W-:Y:S01]  /*2940*/  IMAD.HI.U32 R15, R22, R10, RZ ;  /* 0x0000000a160f7227 */ /* 0x000fe200078e00ff */
[----:B------:R-:W-:-:S02]  /*2950*/  IABS R8, R5 ;  /* 0x0000000500087213 */ /* 0x000fc40000000000 */
[----:B------:R-:W-:Y:S01]  /*2960*/  IABS R7, R16 ;  /* 0x0000001000077213 */ /* 0x000fe20000000000 */
[----:B------:R-:W-:Y:S02]  /*2970*/  IMAD.MOV R6, RZ, RZ, -R15 ;  /* 0x000000ffff067224 */ /* 0x000fe400078e0a0f */
[----:B------:R-:W-:Y:S02]  /*2980*/  VIADD R14, R27, 0x1c6 ;  /* 0x000001c61b0e7836 */ /* 0x000fe40000000000 */
[--C-:B------:R-:W-:Y:S01]  /*2990*/  @!P4 IMAD.IADD R9, R9, 0x1, -R3.reuse ;  /* 0x000000010909c824 */ /* 0x100fe200078e0a03 */
[C---:B------:R-:W-:Y:S01]  /*29a0*/  ISETP.GT.U32.AND P4, PT, R3.reuse, R11, PT ;  /* 0x0000000b0300720c */ /* 0x040fe20003f84070 */
[----:B0-----:R-:W-:Y:S02]  /*29b0*/  IMAD.MOV.U32 R2, RZ, RZ, R20 ;  /* 0x000000ffff027224 */ /* 0x001fe400078e0014 */
[----:B------:R-:W-:Y:S01]  /*29c0*/  IMAD R10, R3, R6, R10 ;  /* 0x00000006030a7224 */ /* 0x000fe200078e020a */
[----:B------:R-:W-:Y:S01]  /*29d0*/  IABS R6, R14 ;  /* 0x0000000e00067213 */ /* 0x000fe20000000000 */
[----:B------:R-:W-:-:S02]  /*29e0*/  @!P6 IMAD.IADD R13, R13, 0x1, -R3 ;  /* 0x000000010d0de824 */ /* 0x000fc400078e0a03 */
[----:B------:R-:W-:Y:S01]  /*29f0*/  @!P2 IMAD.MOV R2, RZ, RZ, -R2 ;  /* 0x000000ffff02a224 */ /* 0x000fe200078e0a02 */
[C---:B------:R-:W-:Y:S01]  /*2a00*/  ISETP.GT.U32.AND P2, PT, R3.reuse, R9, PT ;  /* 0x000000090300720c */ /* 0x040fe20003f44070 */
[C---:B------:R-:W-:Y:S01]  /*2a10*/  IMAD.HI.U32 R0, R22.reuse, R8, RZ ;  /* 0x0000000816007227 */ /* 0x040fe200078e00ff */
[----:B------:R-:W-:Y:S02]  /*2a20*/  ISETP.GT.U32.AND P6, PT, R3, R13, PT ;  /* 0x0000000d0300720c */ /* 0x000fe40003fc4070 */
[----:B------:R0:W-:Y:S01]  /*2a30*/  STL [R1+0x100], R2 ;  /* 0x0001000201007387 */ /* 0x0001e20000100800 */
[----:B------:R-:W-:-:S04]  /*2a40*/  IMAD.HI.U32 R20, R22, R7, RZ ;  /* 0x0000000716147227 */ /* 0x000fc800078e00ff */
[----:B------:R-:W-:Y:S02]  /*2a50*/  IMAD.MOV R0, RZ, RZ, -R0 ;  /* 0x000000ffff007224 */ /* 0x000fe400078e0a00 */
[----:B------:R-:W-:-:S04]  /*2a60*/  IMAD.HI.U32 R21, R22, R6, RZ ;  /* 0x0000000616157227 */ /* 0x000fc800078e00ff */
[----:B0-----:R-:W-:Y:S02]  /*2a70*/  IMAD.MOV.U32 R2, RZ, RZ, R19 ;  /* 0x000000ffff027224 */ /* 0x001fe400078e0013 */
[----:B------:R-:W-:Y:S02]  /*2a80*/  IMAD.MOV R20, RZ, RZ, -R20 ;  /* 0x000000ffff147224 */ /* 0x000fe400078e0a14 */
[C---:B------:R-:W-:Y:S02]  /*2a90*/  IMAD R8, R3.reuse, R0, R8 ;  /* 0x0000000003087224 */ /* 0x040fe400078e0208 */
[----:B------:R-:W-:Y:S02]  /*2aa0*/  IMAD.MOV R21, RZ, RZ, -R21 ;  /* 0x000000ffff157224 */ /* 0x000fe400078e0a15 */
[----:B------:R-:W-:Y:S01]  /*2ab0*/  @!P0 IMAD.MOV R2, RZ, RZ, -R2 ;  /* 0x000000ffff028224 */ /* 0x000fe200078e0a02 */
[C---:B------:R-:W-:Y:S01]  /*2ac0*/  ISETP.GT.U32.AND P0, PT, R3.reuse, R10, PT ;  /* 0x0000000a0300720c */ /* 0x040fe20003f04070 */
[----:B------:R-:W-:-:S02]  /*2ad0*/  IMAD R7, R3, R20, R7 ;  /* 0x0000001403077224 */ /* 0x000fc400078e0207 */
[----:B------:R-:W-:Y:S01]  /*2ae0*/  VIADD R15, R27, 0x1c4 ;  /* 0x000001c41b0f7836 */ /* 0x000fe20000000000 */
[----:B------:R0:W-:Y:S01]  /*2af0*/  STL [R1+0x104], R2 ;  /* 0x0001040201007387 */ /* 0x0001e20000100800 */
[--C-:B------:R-:W-:Y:S01]  /*2b00*/  @!P4 IMAD.IADD R11, R11, 0x1, -R3.reuse ;  /* 0x000000010b0bc824 */ /* 0x100fe200078e0a03 */
[C---:B------:R-:W-:Y:S01]  /*2b10*/  ISETP.GT.U32.AND P4, PT, R3.reuse, R8, PT ;  /* 0x000000080300720c */ /* 0x040fe20003f84070 */
[----:B------:R-:W-:Y:S01]  /*2b20*/  IMAD R6, R3, R21, R6 ;  /* 0x0000001503067224 */ /* 0x000fe200078e0206 */
[----:B------:R-:W-:Y:S01]  /*2b30*/  IABS R18, R15 ;  /* 0x0000000f00127213 */ /* 0x000fe20000000000 */
[--C-:B------:R-:W-:Y:S01]  /*2b40*/  @!P2 IMAD.IADD R9, R9, 0x1, -R3.reuse ;  /* 0x000000010909a824 */ /* 0x100fe200078e0a03 */
[----:B------:R-:W-:Y:S01]  /*2b50*/  ISETP.GT.U32.AND P2, PT, R3, R7, PT ;  /* 0x000000070300720c */ /* 0x000fe20003f44070 */
[----:B------:R-:W-:Y:S01]  /*2b60*/  @!P6 IMAD.IADD R13, R13, 0x1, -R3 ;  /* 0x000000010d0de824 */ /* 0x000fe200078e0a03 */
[----:B------:R-:W-:Y:S01]  /*2b70*/  ISETP.GT.U32.AND P6, PT, R3, R6, PT ;  /* 0x000000060300720c */ /* 0x000fe20003fc4070 */
[----:B------:R-:W-:-:S02]  /*2b80*/  IMAD.MOV.U32 R4, RZ, RZ, R11 ;  /* 0x000000ffff047224 */ /* 0x000fc400078e000b */
[----:B0-----:R-:W-:Y:S02]  /*2b90*/  IMAD.MOV.U32 R2, RZ, RZ, R9 ;  /* 0x000000ffff027224 */ /* 0x001fe400078e0009 */
[----:B------:R-:W-:-:S04]  /*2ba0*/  IMAD.HI.U32 R19, R22, R18, RZ ;  /* 0x0000001216137227 */ /* 0x000fc800078e00ff */
[----:B------:R-:W-:Y:S01]  /*2bb0*/  @!P0 IMAD.IADD R10, R10, 0x1, -R3 ;  /* 0x000000010a0a8824 */ /* 0x000fe200078e0a03 */
[----:B------:R-:W-:Y:S01]  /*2bc0*/  ISETP.GE.AND P0, PT, R17, RZ, PT ;  /* 0x000000ff1100720c */ /* 0x000fe20003f06270 */
[----:B------:R-:W-:Y:S02]  /*2bd0*/  @!P5 IMAD.MOV R4, RZ, RZ, -R4 ;  /* 0x000000ffff04d224 */ /* 0x000fe400078e0a04 */
[----:B------:R-:W-:Y:S02]  /*2be0*/  @!P3 IMAD.MOV R2, RZ, RZ, -R2 ;  /* 0x000000ffff02b224 */ /* 0x000fe400078e0a02 */
[----:B------:R-:W-:Y:S01]  /*2bf0*/  IMAD.MOV R19, RZ, RZ, -R19 ;  /* 0x000000ffff137224 */ /* 0x000fe200078e0a13 */
[----:B------:R-:W-:Y:S01]  /*2c00*/  STL [R1+0x108], R4 ;  /* 0x0001080401007387 */ /* 0x000fe20000100800 */
[--C-:B------:R-:W-:Y:S01]  /*2c10*/  @!P4 IMAD.IADD R8, R8, 0x1, -R3.reuse ;  /* 0x000000010808c824 */ /* 0x100fe200078e0a03 */
[----:B------:R-:W-:Y:S01]  /*2c20*/  ISETP.GE.AND P4, PT, R5, RZ, PT ;  /* 0x000000ff0500720c */ /* 0x000fe20003f86270 */
[--C-:B------:R-:W-:Y:S01]  /*2c30*/  @!P2 IMAD.IADD R7, R7, 0x1, -R3.reuse ;  /* 0x000000010707a824 */ /* 0x100fe200078e0a03 */
[----:B------:R-:W-:Y:S01]  /*2c40*/  ISETP.GT.U32.AND P2, PT, R3, R10, PT ;  /* 0x0000000a0300720c */ /* 0x000fe20003f44070 */
[----:B------:R-:W-:Y:S01]  /*2c50*/  VIADD R12, R27, 0x1c2 ;  /* 0x000001c21b0c7836 */ /* 0x000fe20000000000 */
[----:B------:R0:W-:Y:S01]  /*2c60*/  STL [R1+0x10c], R2 ;  /* 0x00010c0201007387 */ /* 0x0001e20000100800 */
[C---:B------:R-:W-:Y:S01]  /*2c70*/  IMAD R5, R3.reuse, R19, R18 ;  /* 0x0000001303057224 */ /* 0x040fe200078e0212 */
[C---:B------:R-:W-:Y:S01]  /*2c80*/  ISETP.GT.U32.AND P5, PT, R3.reuse, R7, PT ;  /* 0x000000070300720c */ /* 0x040fe20003fa4070 */
[----:B------:R-:W-:Y:S01]  /*2c90*/  @!P6 IMAD.IADD R6, R6, 0x1, -R3 ;  /* 0x000000010606e824 */ /* 0x000fe200078e0a03 */
[----:B------:R-:W-:Y:S01]  /*2ca0*/  ISETP.GT.U32.AND P6, PT, R3, R8, PT ;  /* 0x000000080300720c */ /* 0x000fe20003fc4070 */
[C---:B------:R-:W-:Y:S01]  /*2cb0*/  VIADD R18, R27.reuse, 0x1c0 ;  /* 0x000001c01b127836 */ /* 0x040fe20000000000 */
[----:B------:R-:W-:Y:S01]  /*2cc0*/  IABS R0, R12 ;  /* 0x0000000c00007213 */ /* 0x000fe20000000000 */
[----:B------:R-:W-:Y:S01]  /*2cd0*/  VIADD R17, R27, 0x1be ;  /* 0x000001be1b117836 */ /* 0x000fe20000000000 */
[----:B------:R-:W-:Y:S01]  /*2ce0*/  ISETP.GT.U32.AND P3, PT, R3, R6, PT ;  /* 0x000000060300720c */ /* 0x000fe20003f64070 */
[----:B0-----:R-:W-:Y:S01]  /*2cf0*/  IMAD.MOV.U32 R2, RZ, RZ, R13 ;  /* 0x000000ffff027224 */ /* 0x001fe200078e000d */
[----:B------:R-:W-:Y:S01]  /*2d00*/  IABS R11, R18 ;  /* 0x00000012000b7213 */ /* 0x000fe20000000000 */
[----:B------:R-:W-:Y:S01]  /*2d10*/  IMAD.HI.U32 R20, R22, R0, RZ ;  /* 0x0000000016147227 */ /* 0x000fe200078e00ff */
[----:B------:R-:W-:-:S03]  /*2d20*/  IABS R9, R17 ;  /* 0x0000001100097213 */ /* 0x000fc60000000000 */
[----:B------:R-:W-:Y:S01]  /*2d30*/  @!P1 IMAD.MOV R2, RZ, RZ, -R2 ;  /* 0x000000ffff029224 */ /* 0x000fe200078e0a02 */
[----:B------:R-:W-:Y:S01]  /*2d40*/  ISETP.GT.U32.AND P1, PT, R3, R5, PT ;  /* 0x000000050300720c */ /* 0x000fe20003f24070 */
[--C-:B------:R-:W-:Y:S01]  /*2d50*/  @!P2 IMAD.IADD R10, R10, 0x1, -R3.reuse ;  /* 0x000000010a0aa824 */ /* 0x100fe200078e0a03 */
[----:B------:R-:W-:Y:S01]  /*2d60*/  ISETP.GE.AND P2, PT, R16, RZ, PT ;  /* 0x000000ff1000720c */ /* 0x000fe20003f46270 */
[----:B------:R-:W-:Y:S01]  /*2d70*/  IMAD.MOV R20, RZ, RZ, -R20 ;  /* 0x000000ffff147224 */ /* 0x000fe200078e0a14 */
[----:B------:R0:W-:Y:S01]  /*2d80*/  STL [R1+0x110], R2 ;  /* 0x0001100201007387 */ /* 0x0001e20000100800 */
[--C-:B------:R-:W-:Y:S02]  /*2d90*/  @!P6 IMAD.IADD R8, R8, 0x1, -R3.reuse ;  /* 0x000000010808e824 */ /* 0x100fe400078e0a03 */
[----:B------:R-:W-:Y:S01]  /*2da0*/  @!P5 IMAD.IADD R7, R7, 0x1, -R3 ;  /* 0x000000010707d824 */ /* 0x000fe200078e0a03 */
[----:B------:R-:W-:Y:S01]  /*2db0*/  ISETP.GE.AND P5, PT, R14, RZ, PT ;  /* 0x000000ff0e00720c */ /* 0x000fe20003fa6270 */
[----:B------:R-:W-:-:S02]  /*2dc0*/  IMAD.MOV.U32 R4, RZ, RZ, R10 ;  /* 0x000000ffff047224 */ /* 0x000fc400078e000a */
[----:B------:R-:W-:Y:S02]  /*2dd0*/  IMAD R0, R3, R20, R0 ;  /* 0x0000001403007224 */ /* 0x000fe400078e0200 */
[----:B------:R-:W-:-:S03]  /*2de0*/  IMAD.HI.U32 R14, R22, R11, RZ ;  /* 0x0000000b160e7227 */ /* 0x000fc600078e00ff */
[----:B------:R-:W-:Y:S01]  /*2df0*/  ISETP.GT.U32.AND P6, PT, R3, R0, PT ;  /* 0x000000000300720c */ /* 0x000fe20003fc4070 */
[----:B------:R-:W-:Y:S01]  /*2e00*/  @!P1 IMAD.IADD R5, R5, 0x1, -R3 ;  /* 0x0000000105059824 */ /* 0x000fe200078e0a03 */
[----:B------:R-:W-:Y:S01]  /*2e10*/  ISETP.GE.AND P1, PT, R12, RZ, PT ;  /* 0x000000ff0c00720c */ /* 0x000fe20003f26270 */
[----:B0-----:R-:W-:Y:S02]  /*2e20*/  IMAD.MOV.U32 R2, RZ, RZ, R8 ;  /* 0x000000ffff027224 */ /* 0x001fe400078e0008 */
[----:B------:R-:W-:Y:S01]  /*2e30*/  @!P0 IMAD.MOV R4, RZ, RZ, -R4 ;  /* 0x000000ffff048224 */ /* 0x000fe200078e0a04 */
[----:B------:R-:W-:Y:S01]  /*2e40*/  ISETP.GT.U32.AND P0, PT, R3, R5, PT ;  /* 0x000000050300720c */ /* 0x000fe20003f04070 */
[----:B------:R-:W-:-:S03]  /*2e50*/  IMAD.HI.U32 R13, R22, R9, RZ ;  /* 0x00000009160d7227 */ /* 0x000fc600078e00ff */
[----:B------:R0:W-:Y:S01]  /*2e60*/  STL [R1+0x114], R4 ;  /* 0x0001140401007387 */ /* 0x0001e20000100800 */
[----:B------:R-:W-:Y:S02]  /*2e70*/  IMAD.MOV R12, RZ, RZ, -R14 ;  /* 0x000000ffff0c7224 */ /* 0x000fe400078e0a0e */
[----:B------:R-:W-:Y:S02]  /*2e80*/  @!P4 IMAD.MOV R2, RZ, RZ, -R2 ;  /* 0x000000ffff02c224 */ /* 0x000fe400078e0a02 */
[----:B------:R-:W-:Y:S01]  /*2e90*/  @!P3 IMAD.IADD R6, R6, 0x1, -R3 ;  /* 0x000000010606b824 */ /* 0x000fe200078e0a03 */
[----:B------:R-:W-:Y:S01]  /*2ea0*/  ISETP.GE.AND P3, PT, R15, RZ, PT ;  /* 0x000000ff0f00720c */ /* 0x000fe20003f66270 */
[----:B------:R-:W-:Y:S01]  /*2eb0*/  IMAD.MOV R10, RZ, RZ, -R13 ;  /* 0x000000ffff0a7224 */ /* 0x000fe200078e0a0d */
[----:B------:R2:W-:Y:S01]  /*2ec0*/  STL [R1+0x118], R2 ;  /* 0x0001180201007387 */ /* 0x0005e20000100800 */
[----:B------:R-:W-:Y:S02]  /*2ed0*/  IMAD R8, R3, R12, R11 ;  /* 0x0000000c03087224 */ /* 0x000fe400078e020b */
[----:B0-----:R-:W-:-:S02]  /*2ee0*/  IMAD.MOV.U32 R4, RZ, RZ, R7 ;  /* 0x000000ffff047224 */ /* 0x001fc400078e0007 */
[C---:B------:R-:W-:Y:S02]  /*2ef0*/  IMAD R7, R3.reuse, R10, R9 ;  /* 0x0000000a03077224 */ /* 0x040fe400078e0209 */
[----:B------:R-:W-:Y:S01]  /*2f00*/  @!P2 IMAD.MOV R4, RZ, RZ, -R4 ;  /* 0x000000ffff04a224 */ /* 0x000fe200078e0a04 */
[----:B------:R-:W-:Y:S01]  /*2f10*/  ISETP.GT.U32.AND P2, PT, R3, R8, PT ;  /* 0x000000080300720c */ /* 0x000fe20003f44070 */
[--C-:B------:R-:W-:Y:S01]  /*2f20*/  @!P6 IMAD.IADD R0, R0, 0x1, -R3.reuse ;  /* 0x000000010000e824 */ /* 0x100fe200078e0a03 */
[----:B------:R-:W-:Y:S01]  /*2f30*/  ISETP.GE.AND P6, PT, R18, RZ, PT ;  /* 0x000000ff1200720c */ /* 0x000fe20003fc6270 */
[----:B--2---:R-:W-:Y:S01]  /*2f40*/  IMAD.MOV.U32 R2, RZ, RZ, R6 ;  /* 0x000000ffff027224 */ /* 0x004fe200078e0006 */
[----:B------:R-:W-:Y:S01]  /*2f50*/  STL [R1+0x13c], R4 ;  /* 0x00013c0401007387 */ /* 0x000fe20000100800 */
[----:B------:R-:W-:Y:S01]  /*2f60*/  VIADD R6, R27, 0x1bc ;  /* 0x000001bc1b067836 */ /* 0x000fe20000000000 */
[C---:B------:R-:W-:Y:S01]  /*2f70*/  ISETP.GT.U32.AND P4, PT, R3.reuse, R0, PT ;  /* 0x000000000300720c */ /* 0x040fe20003f84070 */
[----:B------:R-:W-:Y:S01]  /*2f80*/  @!P5 IMAD.MOV R2, RZ, RZ, -R2 ;  /* 0x000000ffff02d224 */ /* 0x000fe200078e0a02 */
[----:B------:R-:W-:Y:S01]  /*2f90*/  ISETP.GT.U32.AND P5, PT, R3, R7, PT ;  /* 0x000000070300720c */ /* 0x000fe20003fa4070 */
[--C-:B------:R-:W-:Y:S01]  /*2fa0*/  @!P0 IMAD.IADD R5, R5, 0x1, -R3.reuse ;  /* 0x0000000105058824 */ /* 0x100fe200078e0a03 */
[----:B------:R-:W-:Y:S01]  /*2fb0*/  IABS R13, R6 ;  /* 0x00000006000d7213 */ /* 0x000fe20000000000 */
[----:B------:R-:W-:Y:S01]  /*2fc0*/  VIADD R9, R27, 0x1ba ;  /* 0x000001ba1b097836 */ /* 0x000fe20000000000 */
[----:B------:R0:W-:Y:S01]  /*2fd0*/  STL [R1+0x170], R2 ;  /* 0x0001700201007387 */ /* 0x0001e20000100800 */
[--C-:B------:R-:W-:Y:S01]  /*2fe0*/  @!P2 IMAD.IADD R8, R8, 0x1, -R3.reuse ;  /* 0x000000010808a824 */ /* 0x100fe200078e0a03 */
[----:B------:R-:W-:Y:S01]  /*2ff0*/  ISETP.GE.AND P0, PT, R17, RZ, PT ;  /* 0x000000ff1100720c */ /* 0x000fe20003f06270 */
[C---:B------:R-:W-:Y:S01]  /*3000*/  VIADD R12, R27.reuse, 0x1b8 ;  /* 0x000001b81b0c7836 */ /* 0x040fe20000000000 */
[----:B------:R-:W-:Y:S01]  /*3010*/  IABS R10, R9 ;  /* 0x00000009000a7213 */ /* 0x000fe20000000000 */
[----:B------:R-:W-:Y:S01]  /*3020*/  VIADD R11, R27, 0x1b4 ;  /* 0x000001b41b0b7836 */ /* 0x000fe20000000000 */
[----:B------:R-:W-:Y:S01]  /*3030*/  ISETP.GE.AND P2, PT, R9, RZ, PT ;  /* 0x000000ff0900720c */ /* 0x000fe20003f46270 */
[--C-:B------:R-:W-:Y:S01]  /*3040*/  @!P4 IMAD.IADD R0, R0, 0x1, -R3.reuse ;  /* 0x000000010000c824 */ /* 0x100fe200078e0a03 */
[----:B------:R-:W-:Y:S01]  /*3050*/  ISETP.GE.AND P4, PT, R6, RZ, PT ;  /* 0x000000ff0600720c */ /* 0x000fe20003f86270 */
[----:B------:R-:W-:Y:S01]  /*3060*/  @!P5 IMAD.IADD R7, R7, 0x1, -R3 ;  /* 0x000000010707d824 */ /* 0x000fe200078e0a03 */
[----:B------:R-:W-:Y:S01]  /*3070*/  ISETP.GT.U32.AND P5, PT, R3, R8, PT ;  /* 0x000000080300720c */ /* 0x000fe20003fa4070 */
[----:B0-----:R-:W-:-:S02]  /*3080*/  IMAD.MOV.U32 R2, RZ, RZ, R5 ;  /* 0x000000ffff027224 */ /* 0x001fc400078e0005 */
[----:B------:R-:W-:-:S04]  /*3090*/  IMAD.HI.U32 R5, R22, R13, RZ ;  /* 0x0000000d16057227 */ /* 0x000fc800078e00ff */
[----:B------:R-:W-:Y:S02]  /*30a0*/  IMAD.MOV R5, RZ, RZ, -R5 ;  /* 0x000000ffff057224 */ /* 0x000fe400078e0a05 */
[----:B------:R-:W-:Y:S02]  /*30b0*/  IMAD.MOV.U32 R6, RZ, RZ, R10 ;  /* 0x000000ffff067224 */ /* 0x000fe400078e000a */
[----:B------:R-:W-:Y:S01]  /*30c0*/  @!P3 IMAD.MOV R2, RZ, RZ, -R2 ;  /* 0x000000ffff02b224 */ /* 0x000fe200078e0a02 */
[C---:B------:R-:W-:Y:S01]  /*30d0*/  ISETP.GT.U32.AND P3, PT, R3.reuse, R7, PT ;  /* 0x000000070300720c */ /* 0x040fe20003f64070 */
[C---:B------:R-:W-:Y:S02]  /*30e0*/  IMAD R13, R3.reuse, R5, R13 ;  /* 0x00000005030d7224 */ /* 0x040fe400078e020d */
[----:B------:R-:W-:Y:S01]  /*30f0*/  IMAD.HI.U32 R9, R22, R6, RZ ;  /* 0x0000000616097227 */ /* 0x000fe200078e00ff */
[----:B------:R0:W-:Y:S03]  /*3100*/  STL [R1+0x174], R2 ;  /* 0x0001740201007387 */ /* 0x0001e60000100800 */
[----:B------:R-:W-:Y:S01]  /*3110*/  @!P5 IMAD.IADD R8, R8, 0x1, -R3 ;  /* 0x000000010808d824 */ /* 0x000fe200078e0a03 */
[----:B------:R-:W-:Y:S01]  /*3120*/  ISETP.GT.U32.AND P5, PT, R3, R13, PT ;  /* 0x0000000d0300720c */ /* 0x000fe20003fa4070 */
[----:B------:R-:W-:-:S02]  /*3130*/  VIADD R18, R27, 0x1b0 ;  /* 0x000001b01b127836 */ /* 0x000fc40000000000 */
[----:B------:R-:W-:Y:S02]  /*3140*/  IMAD.MOV.U32 R4, RZ, RZ, R8 ;  /* 0x000000ffff047224 */ /* 0x000fe400078e0008 */
[----:B------:R-:W-:Y:S02]  /*3150*/  @!P3 IMAD.IADD R7, R7, 0x1, -R3 ;  /* 0x000000010707b824 */ /* 0x000fe400078e0a03 */
[----:B0-----:R-:W-:Y:S02]  /*3160*/  IMAD.MOV.U32 R2, RZ, RZ, R0 ;  /* 0x000000ffff027224 */ /* 0x001fe400078e0000 */
[----:B------:R-:W-:Y:S02]  /*3170*/  IMAD.MOV R0, RZ, RZ, -R9 ;  /* 0x000000ffff007224 */ /* 0x000fe400078e0a09 */
[----:B------:R-:W-:Y:S02]  /*3180*/  @!P6 IMAD.MOV R4, RZ, RZ, -R4 ;  /* 0x000000ffff04e224 */ /* 0x000fe400078e0a04 */
[----:B------:R-:W-:-:S02]  /*3190*/  IMAD R6, R3, R0, R6 ;  /* 0x0000000003067224 */ /* 0x000fc400078e0206 */
[----:B------:R-:W-:Y:S01]  /*31a0*/  @!P1 IMAD.MOV R2, RZ, RZ, -R2 ;  /* 0x000000ffff029224 */ /* 0x000fe200078e0a02 */
[----:B------:R-:W-:Y:S01]  /*31b0*/  ISETP.GE.AND P1, PT, R12, RZ, PT ;  /* 0x000000ff0c00720c */ /* 0x000fe20003f26270 */
[----:B------:R-:W-:Y:S01]  /*31c0*/  @!P5 IMAD.IADD R13, R13, 0x1, -R3 ;  /* 0x000000010d0dd824 */ /* 0x000fe200078e0a03 */
[----:B------:R-:W-:Y:S01]  /*31d0*/  ISETP.GT.U32.AND P6, PT, R3, R6, PT ;  /* 0x000000060300720c */ /* 0x000fe20003fc4070 */
[----:B------:R-:W-:Y:S01]  /*31e0*/  VIADD R9, R27, 0x1b6 ;  /* 0x000001b61b097836 */ /* 0x000fe20000000000 */
[----:B------:R-:W-:Y:S01]  /*31f0*/  IABS R12, R12 ;  /* 0x0000000c000c7213 */ /* 0x000fe20000000000 */
[----:B------:R0:W-:Y:S01]  /*3200*/  STL [R1+0x178], R2 ;  /* 0x0001780201007387 */ /* 0x0001e20000100800 */
[----:B------:R-:W-:Y:S01]  /*3210*/  ISETP.GT.U32.AND P5, PT, R3, R13, PT ;  /* 0x0000000d0300720c */ /* 0x000fe20003fa4070 */
[----:B------:R-:W-:Y:S01]  /*3220*/  VIADD R0, R27, 0x1b2 ;  /* 0x000001b21b007836 */ /* 0x000fe20000000000 */
[----:B------:R-:W-:Y:S01]  /*3230*/  ISETP.GE.AND P3, PT, R9, RZ, PT ;  /* 0x000000ff0900720c */ /* 0x000fe20003f66270 */
[----:B------:R-:W-:Y:S01]  /*3240*/  IMAD.HI.U32 R5, R22, R12, RZ ;  /* 0x0000000c16057227 */ /* 0x000fe200078e00ff */
[----:B------:R-:W-:Y:S01]  /*3250*/  IABS R9, R9 ;  /* 0x0000000900097213 */ /* 0x000fe20000000000 */
[----:B------:R-:W-:Y:S01]  /*3260*/  STL [R1+0x17c], R4 ;  /* 0x00017c0401007387 */ /* 0x000fe20000100800 */
[----:B------:R-:W-:Y:S01]  /*3270*/  IABS R10, R0 ;  /* 0x00000000000a7213 */ /* 0x000fe20000000000 */
[----:B------:R-:W-:-:S02]  /*3280*/  IMAD.MOV R8, RZ, RZ, -R5 ;  /* 0x000000ffff087224 */ /* 0x000fc400078e0a05 */
[----:B0-----:R-:W-:Y:S02]  /*3290*/  IMAD.MOV.U32 R2, RZ, RZ, R7 ;  /* 0x000000ffff027224 */ /* 0x001fe400078e0007 */
[--C-:B------:R-:W-:Y:S02]  /*32a0*/  @!P6 IMAD.IADD R6, R6, 0x1, -R3.reuse ;  /* 0x000000010606e824 */ /* 0x100fe400078e0a03 */
[----:B------:R-:W-:Y:S01]  /*32b0*/  @!P0 IMAD.MOV R2, RZ, RZ, -R2 ;  /* 0x000000ffff028224 */ /* 0x000fe200078e0a02 */
[----:B------:R-:W-:Y:S01]  /*32c0*/  ISETP.GE.AND P0, PT, R11, RZ, PT ;  /* 0x000000ff0b00720c */ /* 0x000fe20003f06270 */
[----:B------:R-:W-:Y:S01]  /*32d0*/  IMAD R12, R3, R8, R12 ;  /* 0x00000008030c7224 */ /* 0x000fe200078e020c */
[----:B------:R-:W-:Y:S01]  /*32e0*/  IABS R11, R11 ;  /* 0x0000000b000b7213 */ /* 0x000fe20000000000 */
[----:B------:R-:W-:Y:S01]  /*32f0*/  @!P5 IMAD.IADD R13, R13, 0x1, -R3 ;  /* 0x000000010d0dd824 */ /* 0x000fe200078e0a03 */
[C---:B------:R-:W-:Y:S01]  /*3300*/  ISETP.GT.U32.AND P6, PT, R3.reuse, R6, PT ;  /* 0x000000060300720c */ /* 0x040fe20003fc4070 */
[C---:B------:R-:W-:Y:S01]  /*3310*/  IMAD.HI.U32 R5, R22.reuse, R9, RZ ;  /* 0x0000000916057227 */ /* 0x040fe200078e00ff */
[----:B------:R-:W-:Y:S01]  /*3320*/  ISETP.GT.U32.AND P5, PT, R3, R12, PT ;  /* 0x0000000c0300720c */ /* 0x000fe20003fa4070 */
[----:B------:R0:W-:Y:S02]  /*3330*/  STL [R1+0x180], R2 ;  /* 0x0001800201007387 */ /* 0x0001e40000100800 */
[----:B------:R-:W-:-:S04]  /*3340*/  IMAD.HI.U32 R7, R22, R11, RZ ;  /* 0x0000000b16077227 */ /* 0x000fc800078e00ff */
[----:B------:R-:W-:-:S04]  /*3350*/  IMAD.HI.U32 R8, R22, R10, RZ ;  /* 0x0000000a16087227 */ /* 0x000fc800078e00ff */
[----:B------:R-:W-:Y:S02]  /*3360*/  IMAD.MOV R7, RZ, RZ, -R7 ;  /* 0x000000ffff077224 */ /* 0x000fe400078e0a07 */
[----:B------:R-:W-:Y:S02]  /*3370*/  IMAD.MOV R5, RZ, RZ, -R5 ;  /* 0x000000ffff057224 */ /* 0x000fe400078e0a05 */
[----:B------:R-:W-:Y:S02]  /*3380*/  IMAD.MOV R8, RZ, RZ, -R8 ;  /* 0x000000ffff087224 */ /* 0x000fe400078e0a08 */
[C---:B------:R-:W-:Y:S02]  /*3390*/  IMAD R11, R3.reuse, R7, R11 ;  /* 0x00000007030b7224 */ /* 0x040fe400078e020b */
[----:B------:R-:W-:Y:S01]  /*33a0*/  IMAD R9, R3, R5, R9 ;  /* 0x0000000503097224 */ /* 0x000fe200078e0209 */
[----:B------:R-:W-:Y:S01]  /*33b0*/  IABS R5, R18 ;  /* 0x0000001200057213 */ /* 0x000fe20000000000 */
[----:B0-----:R-:W-:-:S02]  /*33c0*/  IMAD.MOV.U32 R2, RZ, RZ, R13 ;  /* 0x000000ffff027224 */ /* 0x001fc400078e000d */
[C---:B------:R-:W-:Y:S02]  /*33d0*/  IMAD R10, R3.reuse, R8, R10 ;  /* 0x00000008030a7224 */ /* 0x040fe400078e020a */
[--C-:B------:R-:W-:Y:S01]  /*33e0*/  @!P6 IMAD.IADD R6, R6, 0x1, -R3.reuse ;  /* 0x000000010606e824 */ /* 0x100fe200078e0a03 */
[C---:B------:R-:W-:Y:S01]  /*33f0*/  ISETP.GT.U32.AND P6, PT, R3.reuse, R11, PT ;  /* 0x0000000b0300720c */ /* 0x040fe20003fc4070 */
[----:B------:R-:W-:Y:S01]  /*3400*/  @!P4 IMAD.MOV R2, RZ, RZ, -R2 ;  /* 0x000000ffff02c224 */ /* 0x000fe200078e0a02 */
[C---:B------:R-:W-:Y:S01]  /*3410*/  ISETP.GT.U32.AND P4, PT, R3.reuse, R9, PT ;  /* 0x000000090300720c */ /* 0x040fe20003f84070 */
[----:B------:R-:W-:Y:S01]  /*3420*/  @!P5 IMAD.IADD R12, R12, 0x1, -R3 ;  /* 0x000000010c0cd824 */ /* 0x000fe200078e0a03 */
[----:B------:R-:W-:Y:S01]  /*3430*/  ISETP.GT.U32.AND P5, PT, R3, R10, PT ;  /* 0x0000000a0300720c */ /* 0x000fe20003fa4070 */
[----:B------:R-:W-:Y:S01]  /*3440*/  VIADD R15, R27, 0x1ae ;  /* 0x000001ae1b0f7836 */ /* 0x000fe20000000000 */
[----:B------:R0:W-:Y:S01]  /*3450*/  STL [R1+0x184], R2 ;  /* 0x0001840201007387 */ /* 0x0001e20000100800 */
[----:B------:R-:W-:-:S03]  /*3460*/  IMAD.HI.U32 R7, R22, R5, RZ ;  /* 0x0000000516077227 */ /* 0x000fc600078e00ff */
[----:B------:R-:W-:Y:S01]  /*3470*/  IABS R14, R15 ;  /* 0x0000000f000e7213 */ /* 0x000fe20000000000 */
[----:B------:R-:W-:Y:S02]  /*3480*/  IMAD.MOV R7, RZ, RZ, -R7 ;  /* 0x000000ffff077224 */ /* 0x000fe400078e0a07 */
[--C-:B------:R-:W-:Y:S02]  /*3490*/  @!P6 IMAD.IADD R11, R11, 0x1, -R3.reuse ;  /* 0x000000010b0be824 */ /* 0x100fe400078e0a03 */
[--C-:B------:R-:W-:Y:S01]  /*34a0*/  @!P4 IMAD.IADD R9, R9, 0x1, -R3.reuse ;  /* 0x000000010909c824 */ /* 0x100fe200078e0a03 */
[C---:B------:R-:W-:Y:S01]  /*34b0*/  ISETP.GT.U32.AND P4, PT, R3.reuse, R12, PT ;  /* 0x0000000c0300720c */ /* 0x040fe20003f84070 */
[----:B------:R-:W-:Y:S01]  /*34c0*/  @!P5 IMAD.IADD R10, R10, 0x1, -R3 ;  /* 0x000000010a0ad824 */ /* 0x000fe200078e0a03 */
[C---:B------:R-:W-:Y:S01]  /*34d0*/  ISETP.GT.U32.AND P5, PT, R3.reuse, R11, PT ;  /* 0x0000000b0300720c */ /* 0x040fe20003fa4070 */
[----:B0-----:R-:W-:Y:S01]  /*34e0*/  IMAD.MOV.U32 R2, RZ, RZ, R6 ;  /* 0x000000ffff027224 */ /* 0x001fe200078e0006 */
[----:B------:R-:W-:Y:S01]  /*34f0*/  ISETP.GT.U32.AND P6, PT, R3, R9, PT ;  /* 0x000000090300720c */ /* 0x000fe20003fc4070 */
[----:B------:R-:W-:-:S04]  /*3500*/  IMAD.HI.U32 R6, R22, R14, RZ ;  /* 0x0000000e16067227 */ /* 0x000fc800078e00ff */
[----:B------:R-:W-:Y:S02]  /*3510*/  IMAD.MOV R6, RZ, RZ, -R6 ;  /* 0x000000ffff067224 */ /* 0x000fe400078e0a06 */
[----:B------:R-:W-:Y:S01]  /*3520*/  @!P2 IMAD.MOV R2, RZ, RZ, -R2 ;  /* 0x000000ffff02a224 */ /* 0x000fe200078e0a02 */
[C---:B------:R-:W-:Y:S01]  /*3530*/  ISETP.GT.U32.AND P2, PT, R3.reuse, R10, PT ;  /* 0x0000000a0300720c */ /* 0x040fe20003f44070 */
[C---:B------:R-:W-:Y:S02]  /*3540*/  IMAD R5, R3.reuse, R7, R5 ;  /* 0x0000000703057224 */ /* 0x040fe400078e0205 */
[C---:B------:R-:W-:Y:S01]  /*3550*/  IMAD R14, R3.reuse, R6, R14 ;  /* 0x00000006030e7224 */ /* 0x040fe200078e020e */
[----:B------:R0:W-:Y:S01]  /*3560*/  STL [R1+0x188], R2 ;  /* 0x0001880201007387 */ /* 0x0001e20000100800 */
[--C-:B------:R-:W-:Y:S01]  /*3570*/  @!P4 IMAD.IADD R12, R12, 0x1, -R3.reuse ;  /* 0x000000010c0cc824 */ /* 0x100fe200078e0a03 */
[----:B------:R-:W-:Y:S01]  /*3580*/  ISETP.GT.U32.AND P4, PT, R3, R5, PT ;  /* 0x000000050300720c */ /* 0x000fe20003f84070 */
[----:B------:R-:W-:Y:S01]  /*3590*/  @!P5 IMAD.IADD R11, R11, 0x1, -R3 ;  /* 0x000000010b0bd824 */ /* 0x000fe200078e0a03 */
[----:B------:R-:W-:Y:S01]  /*35a0*/  ISETP.GT.U32.AND P5, PT, R3, R14, PT ;  /* 0x0000000e0300720c */ /* 0x000fe20003fa4070 */
[----:B------:R-:W-:-:S02]  /*35b0*/  VIADD R6, R27, 0x1a8 ;  /* 0x000001a81b067836 */ /* 0x000fc40000000000 */
[C---:B------:R-:W-:Y:S02]  /*35c0*/  VIADD R8, R27.reuse, 0x1ac ;  /* 0x000001ac1b087836 */ /* 0x040fe40000000000 */
[--C-:B------:R-:W-:Y:S01]  /*35d0*/  @!P2 IMAD.IADD R10, R10, 0x1, -R3.reuse ;  /* 0x000000010a0aa824 */ /* 0x100fe200078e0a03 */
[----:B------:R-:W-:Y:S01]  /*35e0*/  ISETP.GE.AND P2, PT, R18, RZ, PT ;  /* 0x000000ff1200720c */ /* 0x000fe20003f46270 */
[----:B------:R-:W-:Y:S01]  /*35f0*/  VIADD R7, R27, 0x1aa ;  /* 0x000001aa1b077836 */ /* 0x000fe20000000000 */
[----:B------:R-:W-:Y:S01]  /*3600*/  IABS R18, R6 ;  /* 0x0000000600127213 */ /* 0x000fe20000000000 */
[--C-:B------:R-:W-:Y:S01]  /*3610*/  @!P6 IMAD.IADD R9, R9, 0x1, -R3.reuse ;  /* 0x000000010909e824 */ /* 0x100fe200078e0a03 */
[----:B------:R-:W-:Y:S01]  /*3620*/  IABS R17, R8 ;  /* 0x0000000800117213 */ /* 0x000fe20000000000 */
[--C-:B------:R-:W-:Y:S01]  /*3630*/  @!P4 IMAD.IADD R5, R5, 0x1, -R3.reuse ;  /* 0x000000010505c824 */ /* 0x100fe200078e0a03 */
[----:B------:R-:W-:Y:S01]  /*3640*/  ISETP.GE.AND P4, PT, R15, RZ, PT ;  /* 0x000000ff0f00720c */ /* 0x000fe20003f86270 */
[----:B------:R-:W-:Y:S01]  /*3650*/  @!P5 IMAD.IADD R14, R14, 0x1, -R3 ;  /* 0x000000010e0ed824 */ /* 0x000fe200078e0a03 */
[----:B------:R-:W-:Y:S01]  /*3660*/  IABS R16, R7 ;  /* 0x0000000700107213 */ /* 0x000fe20000000000 */
[----:B------:R-:W-:Y:S01]  /*3670*/  IMAD.MOV.U32 R15, RZ, RZ, R18 ;  /* 0x000000ffff0f7224 */ /* 0x000fe200078e0012 */
[----:B------:R-:W-:Y:S01]  /*3680*/  ISETP.GE.AND P6, PT, R0, RZ, PT ;  /* 0x000000ff0000720c */ /* 0x000fe20003fc6270 */
[----:B------:R-:W-:Y:S01]  /*3690*/  IMAD.HI.U32 R13, R22, R17, RZ ;  /* 0x00000011160d7227 */ /* 0x000fe200078e00ff */
[----:B------:R-:W-:-:S03]  /*36a0*/  ISETP.GT.U32.AND P5, PT, R3, R14, PT ;  /* 0x0000000e0300720c */ /* 0x000fc60003fa4070 */
[----:B------:R-:W-:Y:S02]  /*36b0*/  IMAD.MOV.U32 R4, RZ, RZ, R12 ;  /* 0x000000ffff047224 */ /* 0x000fe400078e000c */
[----:B------:R-:W-:-:S04]  /*36c0*/  IMAD.HI.U32 R12, R22, R15, RZ ;  /* 0x0000000f160c7227 */ /* 0x000fc800078e00ff */
[----:B------:R-:W-:Y:S02]  /*36d0*/  IMAD.MOV R13, RZ, RZ, -R13 ;  /* 0x000000ffff0d7224 */ /* 0x000fe400078e0a0d */
[----:B0-----:R-:W-:Y:S02]  /*36e0*/  IMAD.MOV.U32 R2, RZ, RZ, R9 ;  /* 0x000000ffff027224 */ /* 0x001fe400078e0009 */
[----:B------:R-:W-:Y:S02]  /*36f0*/  IMAD.MOV R9, RZ, RZ, -R12 ;  /* 0x000000ffff097224 */ /* 0x000fe400078e0a0c */
[----:B------:R-:W-:Y:S01]  /*3700*/  @!P1 IMAD.MOV R4, RZ, RZ, -R4 ;  /* 0x000000ffff049224 */ /* 0x000fe200078e0a04 */
[C---:B------:R-:W-:Y:S01]  /*3710*/  ISETP.GT.U32.AND P1, PT, R3.reuse, R5, PT ;  /* 0x000000050300720c */ /* 0x040fe20003f24070 */
[C---:B------:R-:W-:Y:S02]  /*3720*/  IMAD R17, R3.reuse, R13, R17 ;  /* 0x0000000d03117224 */ /* 0x040fe400078e0211 */
[----:B------:R-:W-:Y:S01]  /*3730*/  IMAD R15, R3, R9, R15 ;  /* 0x00000009030f7224 */ /* 0x000fe200078e020f */
[----:B------:R0:W-:Y:S01]  /*3740*/  STL [R1+0x18c], R4 ;  /* 0x00018c0401007387 */ /* 0x0001e20000100800 */
[----:B------:R-:W-:-:S04]  /*3750*/  IMAD.HI.U32 R0, R22, R16, RZ ;  /* 0x0000001016007227 */ /* 0x000fc800078e00ff */
[----:B------:R-:W-:Y:S01]  /*3760*/  @!P3 IMAD.MOV R2, RZ, RZ, -R2 ;  /* 0x000000ffff02b224 */ /* 0x000fe200078e0a02 */
[C---:B------:R-:W-:Y:S01]  /*3770*/  ISETP.GT.U32.AND P3, PT, R3.reuse, R17, PT ;  /* 0x000000110300720c */ /* 0x040fe20003f64070 */
[--C-:B------:R-:W-:Y:S01]  /*3780*/  @!P5 IMAD.IADD R14, R14, 0x1, -R3.reuse ;  /* 0x000000010e0ed824 */ /* 0x100fe200078e0a03 */
[----:B------:R-:W-:Y:S01]  /*3790*/  ISETP.GT.U32.AND P5, PT, R3, R15, PT ;  /* 0x0000000f0300720c */ /* 0x000fe20003fa4070 */
[----:B------:R-:W-:Y:S01]  /*37a0*/  IMAD.MOV R0, RZ, RZ, -R0 ;  /* 0x000000ffff007224 */ /* 0x000fe200078e0a00 */
[----:B------:R2:W-:Y:S01]  /*37b0*/  STL [R1+0x194], R2 ;  /* 0x0001940201007387 */ /* 0x0005e20000100800 */
[----:B------:R-:W-:Y:S01]  /*37c0*/  @!P1 IMAD.IADD R5, R5, 0x1, -R3 ;  /* 0x0000000105059824 */ /* 0x000fe200078e0a03 */
[----:B------:R-:W-:Y:S01]  /*37d0*/  ISETP.GE.AND P1, PT, R7, RZ, PT ;  /* 0x000000ff0700720c */ /* 0x000fe20003f26270 */
[----:B------:R-:W-:Y:S02]  /*37e0*/  IMAD R16, R3, R0, R16 ;  /* 0x0000000003107224 */ /* 0x000fe400078e0210 */
[----:B------:R-:W-:-:S02]  /*37f0*/  VIADD R7, R27, 0x1a4 ;  /* 0x000001a41b077836 */ /* 0x000fc40000000000 */
[----:B0-----:R-:W-:Y:S02]  /*3800*/  IMAD.MOV.U32 R4, RZ, RZ, R11 ;  /* 0x000000ffff047224 */ /* 0x001fe400078e000b */
[--C-:B------:R-:W-:Y:S01]  /*3810*/  @!P3 IMAD.IADD R17, R17, 0x1, -R3.reuse ;  /* 0x000000011111b824 */ /* 0x100fe200078e0a03 */
[----:B------:R-:W-:Y:S01]  /*3820*/  ISETP.GE.AND P3, PT, R6, RZ, PT ;  /* 0x000000ff0600720c */ /* 0x000fe20003f66270 */
[----:B--2---:R-:W-:Y:S01]  /*3830*/  IMAD.MOV.U32 R2, RZ, RZ, R10 ;  /* 0x000000ffff027224 */ /* 0x004fe200078e000a */
[----:B------:R-:W-:Y:S01]  /*3840*/  IABS R6, R7 ;  /* 0x0000000700067213 */ /* 0x000fe20000000000 */
[----:B------:R-:W-:Y:S02]  /*3850*/  @!P5 IMAD.IADD R15, R15, 0x1, -R3 ;  /* 0x000000010f0fd824 */ /* 0x000fe400078e0a03 */
[----:B------:R-:W-:Y:S01]  /*3860*/  @!P6 IMAD.MOV R2, RZ, RZ, -R2 ;  /* 0x000000ffff02e224 */ /* 0x000fe200078e0a02 */
[----:B------:R-:W-:Y:S01]  /*3870*/  ISETP.GT.U32.AND P6, PT, R3, R16, PT ;  /* 0x000000100300720c */ /* 0x000fe20003fc4070 */
[----:B------:R-:W-:Y:S01]  /*3880*/  VIADD R0, R27, 0x1a6 ;  /* 0x000001a61b007836 */ /* 0x000fe20000000000 */
[----:B------:R-:W-:Y:S01]  /*3890*/  ISETP.GT.U32.AND P5, PT, R3, R15, PT ;  /* 0x0000000f0300720c */ /* 0x000fe20003fa4070 */
[----:B------:R-:W-:Y:S01]  /*38a0*/  @!P0 IMAD.MOV R4, RZ, RZ, -R4 ;  /* 0x000000ffff048224 */ /* 0x000fe200078e0a04 */
[----:B------:R-:W-:Y:S01]  /*38b0*/  ISETP.GE.AND P0, PT, R8, RZ, PT ;  /* 0x000000ff0800720c */ /* 0x000fe20003f06270 */
[----:B------:R-:W-:Y:S01]  /*38c0*/  IMAD.HI.U32 R8, R22, R6, RZ ;  /* 0x0000000616087227 */ /* 0x000fe200078e00ff */
[----:B------:R-:W-:-:S02]  /*38d0*/  IABS R12, R0 ;  /* 0x00000000000c7213 */ /* 0x000fc40000000000 */
[----:B------:R-:W-:Y:S01]  /*38e0*/  STL [R1+0x198], R4 ;  /* 0x0001980401007387 */ /* 0x000fe20000100800 */
[----:B------:R-:W-:Y:S02]  /*38f0*/  IMAD.MOV R8, RZ, RZ, -R8 ;  /* 0x000000ffff087224 */ /* 0x000fe400078e0a08 */
[----:B------:R-:W-:Y:S01]  /*3900*/  IMAD.HI.U32 R9, R22, R12, RZ ;  /* 0x0000000c16097227 */ /* 0x000fe200078e00ff */
[----:B------:R0:W-:Y:S03]  /*3910*/  STL [R1+0x19c], R2 ;  /* 0x00019c0201007387 */ /* 0x0001e60000100800 */
[----:B------:R-:W-:Y:S01]  /*3920*/  @!P6 IMAD.IADD R16, R16, 0x1, -R3 ;  /* 0x000000011010e824 */ /* 0x000fe200078e0a03 */
[C---:B------:R-:W-:Y:S01]  /*3930*/  ISETP.GT.U32.AND P6, PT, R3.reuse, R17, PT ;  /* 0x000000110300720c */ /* 0x040fe20003fc4070 */
[----:B------:R-:W-:Y:S02]  /*3940*/  IMAD R6, R3, R8, R6 ;  /* 0x0000000803067224 */ /* 0x000fe400078e0206 */
[----:B------:R-:W-:-:S02]  /*3950*/  IMAD.MOV R9, RZ, RZ, -R9 ;  /* 0x000000ffff097224 */ /* 0x000fc400078e0a09 */
[----:B------:R-:W-:Y:S01]  /*3960*/  @!P5 IMAD.IADD R15, R15, 0x1, -R3 ;  /* 0x000000010f0fd824 */ /* 0x000fe200078e0a03 */
[C---:B------:R-:W-:Y:S01]  /*3970*/  ISETP.GT.U32.AND P5, PT, R3.reuse, R6, PT ;  /* 0x000000060300720c */ /* 0x040fe20003fa4070 */
[----:B0-----:R-:W-:Y:S02]  /*3980*/  IMAD.MOV.U32 R2, RZ, RZ, R5 ;  /* 0x000000ffff027224 */ /* 0x001fe400078e0005 */
[C---:B------:R-:W-:Y:S02]  /*3990*/  IMAD R12, R3.reuse, R9, R12 ;  /* 0x00000009030c7224 */ /* 0x040fe400078e020c */
[----:B------:R-:W-:Y:S01]  /*39a0*/  @!P2 IMAD.MOV R2, RZ, RZ, -R2 ;  /* 0x000000ffff02a224 */ /* 0x000fe200078e0a02 */
[----:B------:R-:W-:Y:S01]  /*39b0*/  ISETP.GT.U32.AND P2, PT, R3, R16, PT ;  /* 0x000000100300720c */ /* 0x000fe20003f44070 */
[----:B------:R-:W-:Y:S01]  /*39c0*/  @!P6 IMAD.IADD R17, R17, 0x1, -R3 ;  /* 0x000000011111e824 */ /* 0x000fe200078e0a03 */
[----:B------:R-:W-:Y:S01]  /*39d0*/  ISETP.GT.U32.AND P6, PT, R3, R12, PT ;  /* 0x0000000c0300720c */ /* 0x000fe20003fc4070 */
[C---:B------:R-:W-:Y:S01]  /*39e0*/  VIADD R8, R27.reuse, 0x19e ;  /* 0x0000019e1b087836 */ /* 0x040fe20000000000 */
[----:B------:R0:W-:Y:S01]  /*39f0*/  STL [R1+0x1a0], R2 ;  /* 0x0001a00201007387 */ /* 0x0001e20000100800 */
[----:B------:R-:W-:-:S02]  /*3a00*/  VIADD R10, R27, 0x1a2 ;  /* 0x000001a21b0a7836 */ /* 0x000fc40000000000 */
[----:B------:R-:W-:Y:S01]  /*3a10*/  IMAD.MOV.U32 R4, RZ, RZ, R14 ;  /* 0x000000ffff047224 */ /* 0x000fe200078e000e */
[----:B------:R-:W-:Y:S01]  /*3a20*/  IABS R11, R8 ;  /* 0x00000008000b7213 */ /* 0x000fe20000000000 */
[--C-:B------:R-:W-:Y:S01]  /*3a30*/  @!P5 IMAD.IADD R6, R6, 0x1, -R3.reuse ;  /* 0x000000010606d824 */ /* 0x100fe200078e0a03 */
[----:B------:R-:W-:Y:S01]  /*3a40*/  IABS R13, R10 ;  /* 0x0000000a000d7213 */ /* 0x000fe20000000000 */
[----:B------:R-:W-:Y:S02]  /*3a50*/  @!P4 IMAD.MOV R4, RZ, RZ, -R4 ;  /* 0x000000ffff04c224 */ /* 0x000fe400078e0a04 */
[----:B------:R-:W-:Y:S01]  /*3a60*/  VIADD R5, R27, 0x1a0 ;  /* 0x000001a01b057836 */ /* 0x000fe20000000000 */
[----:B------:R-:W-:Y:S01]  /*3a70*/  ISETP.GT.U32.AND P5, PT, R3, R6, PT ;  /* 0x000000060300720c */ /* 0x000fe20003fa4070 */
[--C-:B------:R-:W-:Y:S01]  /*3a80*/  @!P2 IMAD.IADD R16, R16, 0x1, -R3.reuse ;  /* 0x000000011010a824 */ /* 0x100fe200078e0a03 */
[----:B------:R2:W-:Y:S01]  /*3a90*/  STL [R1+0x1a4], R4 ;  /* 0x0001a40401007387 */ /* 0x0005e20000100800 */
[----:B------:R-:W-:Y:S01]  /*3aa0*/  @!P6 IMAD.IADD R12, R12, 0x1, -R3 ;  /* 0x000000010c0ce824 */ /* 0x000fe200078e0a03 */
[----:B------:R-:W-:Y:S01]  /*3ab0*/  IABS R9, R5 ;  /* 0x0000000500097213 */ /* 0x000fe20000000000 */
[----:B------:R-:W-:Y:S01]  /*3ac0*/  IMAD.HI.U32 R14, R22, R11, RZ ;  /* 0x0000000b160e7227 */ /* 0x000fe200078e00ff */
[----:B------:R-:W-:-:S02]  /*3ad0*/  ISETP.GE.AND P2, PT, R0, RZ, PT ;  /* 0x000000ff0000720c */ /* 0x000fc40003f46270 */
[----:B------:R-:W-:Y:S01]  /*3ae0*/  ISETP.GT.U32.AND P4, PT, R3, R12, PT ;  /* 0x0000000c0300720c */ /* 0x000fe20003f84070 */
[----:B0-----:R-:W-:Y:S01]  /*3af0*/  IMAD.MOV.U32 R2, RZ, RZ, R17 ;  /* 0x000000ffff027224 */ /* 0x001fe200078e0011 */
[----:B------:R-:W-:Y:S01]  /*3b00*/  ISETP.GE.AND P6, PT, R7, RZ, PT ;  /* 0x000000ff0700720c */ /* 0x000fe20003fc6270 */
[----:B------:R-:W-:-:S04]  /*3b10*/  IMAD.HI.U32 R18, R22, R13, RZ ;  /* 0x0000000d16127227 */ /* 0x000fc800078e00ff */
[----:B--2---:R-:W-:Y:S02]  /*3b20*/  IMAD.MOV.U32 R4, RZ, RZ, R16 ;  /* 0x000000ffff047224 */ /* 0x004fe400078e0010 */
[----:B------:R-:W-:Y:S02]  /*3b30*/  IMAD.MOV R14, RZ, RZ, -R14 ;  /* 0x000000ffff0e7224 */ /* 0x000fe400078e0a0e */
[----:B------:R-:W-:Y:S02]  /*3b40*/  @!P0 IMAD.MOV R2, RZ, RZ, -R2 ;  /* 0x000000ffff028224 */ /* 0x000fe400078e0a02 */
[----:B------:R-:W-:Y:S02]  /*3b50*/  IMAD.MOV R18, RZ, RZ, -R18 ;  /* 0x000000ffff127224 */ /* 0x000fe400078e0a12 */
[----:B------:R-:W-:Y:S01]  /*3b60*/  @!P1 IMAD.MOV R4, RZ, RZ, -R4 ;  /* 0x000000ffff049224 */ /* 0x000fe200078e0a04 */
[----:B------:R-:W-:Y:S01]  /*3b70*/  ISETP.GE.AND P1, PT, R10, RZ, PT ;  /* 0x000000ff0a00720c */ /* 0x000fe20003f26270 */
[----:B------:R-:W-:Y:S01]  /*3b80*/  IMAD.HI.U32 R0, R22, R9, RZ ;  /* 0x0000000916007227 */ /* 0x000fe200078e00ff */
[----:B------:R0:W-:Y:S03]  /*3b90*/  STL [R1+0x1a8], R2 ;  /* 0x0001a80201007387 */ /* 0x0001e60000100800 */
[C---:B------:R-:W-:Y:S01]  /*3ba0*/  IMAD R10, R3.reuse, R14, R11 ;  /* 0x0000000e030a7224 */ /* 0x040fe200078e020b */
[----:B------:R-:W-:Y:S01]  /*3bb0*/  STL [R1+0x1ac], R4 ;  /* 0x0001ac0401007387 */ /* 0x000fe20000100800 */
[----:B------:R-:W-:-:S02]  /*3bc0*/  IMAD R13, R3, R18, R13 ;  /* 0x00000012030d7224 */ /* 0x000fc400078e020d */
[----:B------:R-:W-:Y:S02]  /*3bd0*/  IMAD.MOV R0, RZ, RZ, -R0 ;  /* 0x000000ffff007224 */ /* 0x000fe400078e0a00 */
[----:B------:R-:W-:Y:S01]  /*3be0*/  @!P5 IMAD.IADD R6, R6, 0x1, -R3 ;  /* 0x000000010606d824 */ /* 0x000fe200078e0a03 */
[C---:B------:R-:W-:Y:S01]  /*3bf0*/  ISETP.GT.U32.AND P5, PT, R3.reuse, R10, PT ;  /* 0x0000000a0300720c */ /* 0x040fe20003fa4070 */
[----:B0-----:R-:W-:Y:S01]  /*3c00*/  IMAD.MOV.U32 R2, RZ, RZ, R15 ;  /* 0x000000ffff027224 */ /* 0x001fe200078e000f */
[C---:B------:R-:W-:Y:S01]  /*3c10*/  ISETP.GT.U32.AND P0, PT, R3.reuse, R13, PT ;  /* 0x0000000d0300720c */ /* 0x040fe20003f04070 */
[C---:B------:R-:W-:Y:S02]  /*3c20*/  IMAD R9, R3.reuse, R0, R9 ;  /* 0x0000000003097224 */ /* 0x040fe400078e0209 */
[----:B------:R-:W-:Y:S02]  /*3c30*/  @!P3 IMAD.MOV R2, RZ, RZ, -R2 ;  /* 0x000000ffff02b224 */ /* 0x000fe400078e0a02 */
[----:B------:R-:W-:Y:S01]  /*3c40*/  @!P4 IMAD.IADD R12, R12, 0x1, -R3 ;  /* 0x000000010c0cc824 */ /* 0x000fe200078e0a03 */
[----:B------:R-:W-:Y:S01]  /*3c50*/  ISETP.GT.U32.AND P3, PT, R3, R9, PT ;  /* 0x000000090300720c */ /* 0x000fe20003f64070 */
[----:B------:R-:W-:Y:S01]  /*3c60*/  VIADD R7, R27, 0x19c ;  /* 0x0000019c1b077836 */ /* 0x000fe20000000000 */
[----:B------:R0:W-:Y:S01]  /*3c70*/  STL [R1+0x1b4], R2 ;  /* 0x0001b40201007387 */ /* 0x0001e20000100800 */
[----:B------:R-:W-:Y:S01]  /*3c80*/  ISETP.GE.AND P4, PT, R5, RZ, PT ;  /* 0x000000ff0500720c */ /* 0x000fe20003f86270 */
[----:B------:R-:W-:-:S02]  /*3c90*/  VIADD R5, R27, 0x19a ;  /* 0x0000019a1b057836 */ /* 0x000fc40000000000 */
[--C-:B------:R-:W-:Y:S01]  /*3ca0*/  @!P5 IMAD.IADD R10, R10, 0x1, -R3.reuse ;  /* 0x000000010a0ad824 */ /* 0x100fe200078e0a03 */
[----:B------:R-:W-:Y:S01]  /*3cb0*/  IABS R0, R7 ;  /* 0x0000000700007213 */ /* 0x000fe20000000000 */
[----:B------:R-:W-:Y:S01]  /*3cc0*/  @!P0 IMAD.IADD R13, R13, 0x1, -R3 ;  /* 0x000000010d0d8824 */ /* 0x000fe200078e0a03 */
[----:B------:R-:W-:Y:S01]  /*3cd0*/  ISETP.GE.AND P0, PT, R8, RZ, PT ;  /* 0x000000ff0800720c */ /* 0x000fe20003f06270 */
[----:B------:R-:W-:Y:S01]  /*3ce0*/  VIADD R8, R27, 0x198 ;  /* 0x000001981b087836 */ /* 0x000fe20000000000 */
[----:B------:R-:W-:Y:S01]  /*3cf0*/  ISETP.GT.U32.AND P5, PT, R3, R10, PT ;  /* 0x0000000a0300720c */ /* 0x000fe20003fa4070 */
[----:B0-----:R-:W-:Y:S01]  /*3d00*/  IMAD.MOV.U32 R2, RZ, RZ, R12 ;  /* 0x000000ffff027224 */ /* 0x001fe200078e000c */
[----:B------:R-:W-:Y:S01]  /*3d10*/  IABS R12, R5 ;  /* 0x00000005000c7213 */ /* 0x000fe20000000000 */
[----:B------:R-:W-:-:S04]  /*3d20*/  IMAD.HI.U32 R11, R22, R0, RZ ;  /* 0x00000000160b7227 */ /* 0x000fc800078e00ff */
[----:B------:R-:W-:Y:S01]  /*3d30*/  @!P2 IMAD.MOV R2, RZ, RZ, -R2 ;  /* 0x000000ffff02a224 */ /* 0x000fe200078e0a02 */
[----:B------:R-:W-:Y:S01]  /*3d40*/  ISETP.GT.U32.AND P2, PT, R3, R13, PT ;  /* 0x0000000d0300720c */ /* 0x000fe20003f44070 */
[----:B------:R-:W-:Y:S02]  /*3d50*/  @!P3 IMAD.IADD R9, R9, 0x1, -R3 ;  /* 0x000000010909b824 */ /* 0x000fe400078e0a03 */
[----:B------:R-:W-:Y:S01]  /*3d60*/  IMAD.MOV R11, RZ, RZ, -R11 ;  /* 0x000000ffff0b7224 */ /* 0x000fe200078e0a0b */
[----:B------:R0:W-:Y:S01]  /*3d70*/  STL [R1+0x1b8], R2 ;  /* 0x0001b80201007387 */ /* 0x0001e20000100800 */
[----:B------:R-:W-:Y:S01]  /*3d80*/  @!P5 IMAD.IADD R10, R10, 0x1, -R3 ;  /* 0x000000010a0ad824 */ /* 0x000fe200078e0a03 */
[C---:B------:R-:W-:Y:S01]  /*3d90*/  ISETP.GT.U32.AND P3, PT, R3.reuse, R9, PT ;  /* 0x000000090300720c */ /* 0x040fe20003f64070 */
[----:B------:R-:W-:Y:S01]  /*3da0*/  IMAD R0, R3, R11, R0 ;  /* 0x0000000b03007224 */ /* 0x000fe200078e0200 */
[----:B------:R-:W-:Y:S01]  /*3db0*/  IABS R11, R8 ;  /* 0x00000008000b7213 */ /* 0x000fe20000000000 */
[----:B------:R-:W-:-:S04]  /*3dc0*/  VIADD R18, R27, 0x172 ;  /* 0x000001721b127836 */ /* 0x000fc80000000000 */
[----:B------:R-:W-:Y:S01]  /*3dd0*/  @!P2 IMAD.IADD R13, R13, 0x1, -R3 ;  /* 0x000000010d0da824 */ /* 0x000fe200078e0a03 */
[----:B------:R-:W-:Y:S01]  /*3de0*/  ISETP.GT.U32.AND P2, PT, R3, R0, PT ;  /* 0x000000000300720c */ /* 0x000fe20003f44070 */
[----:B0-----:R-:W-:Y:S01]  /*3df0*/  IMAD.MOV.U32 R2, RZ, RZ, R6 ;  /* 0x000000ffff027224 */ /* 0x001fe200078e0006 */
[----:B------:R-:W-:Y:S01]  /*3e00*/  IABS R19, R18 ;  /* 0x0000001200137213 */ /* 0x000fe20000000000 */
[----:B------:R-:W-:-:S04]  /*3e10*/  IMAD.HI.U32 R6, R22, R12, RZ ;  /* 0x0000000c16067227 */ /* 0x000fc800078e00ff */
[----:B------:R-:W-:Y:S02]  /*3e20*/  IMAD.MOV R6, RZ, RZ, -R6 ;  /* 0x000000ffff067224 */ /* 0x000fe400078e0a06 */
[----:B------:R-:W-:Y:S01]  /*3e30*/  @!P3 IMAD.IADD R9, R9, 0x1, -R3 ;  /* 0x000000010909b824 */ /* 0x000fe200078e0a03 */
[----:B------:R-:W-:Y:S01]  /*3e40*/  ISETP.GE.AND P3, PT, R5, RZ, PT ;  /* 0x000000ff0500720c */ /* 0x000fe20003f66270 */
[----:B------:R-:W-:Y:S02]  /*3e50*/  IMAD R12, R3, R6, R12 ;  /* 0x00000006030c7224 */ /* 0x000fe400078e020c */
[----:B------:R-:W-:Y:S01]  /*3e60*/  @!P6 IMAD.MOV R2, RZ, RZ, -R2 ;  /* 0x000000ffff02e224 */ /* 0x000fe200078e0a02 */
[----:B------:R-:W-:Y:S01]  /*3e70*/  ISETP.GE.AND P6, PT, R7, RZ, PT ;  /* 0x000000ff0700720c */ /* 0x000fe20003fc6270 */
[----:B------:R-:W-:Y:S01]  /*3e80*/  VIADD R5, R27, 0x196 ;  /* 0x000001961b057836 */ /* 0x000fe20000000000 */
[----:B------:R-:W-:Y:S01]  /*3e90*/  ISETP.GT.U32.AND P5, PT, R3, R12, PT ;  /* 0x0000000c0300720c */ /* 0x000fe20003fa4070 */
[----:B------:R-:W-:Y:S01]  /*3ea0*/  IMAD.HI.U32 R15, R22, R11, RZ ;  /* 0x0000000b160f7227 */ /* 0x000fe200078e00ff */
[----:B------:R0:W-:Y:S02]  /*3eb0*/  STL [R1+0x1bc], R2 ;  /* 0x0001bc0201007387 */ /* 0x0001e40000100800 */
[----:B------:R-:W-:Y:S01]  /*3ec0*/  IABS R7, R5 ;  /* 0x0000000500077213 */ /* 0x000fe20000000000 */
[----:B------:R-:W-:-:S02]  /*3ed0*/  IMAD.MOV R15, RZ, RZ, -R15 ;  /* 0x000000ffff0f7224 */ /* 0x000fc400078e0a0f */
[----:B------:R-:W-:Y:S01]  /*3ee0*/  @!P2 IMAD.IADD R0, R0, 0x1, -R3 ;  /* 0x000000010000a824 */ /* 0x000fe200078e0a03 */
[----:B------:R-:W-:Y:S01]  /*3ef0*/  ISETP.GE.AND P2, PT, R8, RZ, PT ;  /* 0x000000ff0800720c */ /* 0x000fe20003f46270 */
[----:B------:R-:W-:Y:S02]  /*3f00*/  IMAD R11, R3, R15, R11 ;  /* 0x0000000f030b7224 */ /* 0x000fe400078e020b */
[----:B------:R-:W-:Y:S02]  /*3f10*/  IMAD.MOV.U32 R4, RZ, RZ, R9 ;  /* 0x000000ffff047224 */ /* 0x000fe400078e0009 */
[----:B------:R-:W-:Y:S02]  /*3f20*/  @!P5 IMAD.IADD R12, R12, 0x1, -R3 ;  /* 0x000000010c0cd824 */ /* 0x000fe400078e0a03 */
[----:B0-----:R-:W-:Y:S02]  /*3f30*/  IMAD.MOV.U32 R2, RZ, RZ, R13 ;  /* 0x000000ffff027224 */ /* 0x001fe400078e000d */
[----:B------:R-:W-:Y:S01]  /*3f40*/  VIADD R6, R27, 0x194 ;  /* 0x000001941b067836 */ /* 0x000fe20000000000 */
[C---:B------:R-:W-:Y:S01]  /*3f50*/  ISETP.GT.U32.AND P5, PT, R3.reuse, R12, PT ;  /* 0x0000000c0300720c */ /* 0x040fe20003fa4070 */
[----:B------:R-:W-:Y:S01]  /*3f60*/  @!P1 IMAD.MOV R2, RZ, RZ, -R2 ;  /* 0x000000ffff029224 */ /* 0x000fe200078e0a02 */
[----:B------:R-:W-:Y:S01]  /*3f70*/  ISETP.GT.U32.AND P1, PT, R3, R0, PT ;  /* 0x000000000300720c */ /* 0x000fe20003f24070 */
[----:B------:R-:W-:Y:S01]  /*3f80*/  IMAD.HI.U32 R8, R22, R7, RZ ;  /* 0x0000000716087227 */ /* 0x000fe200078e00ff */
[----:B------:R-:W-:-:S02]  /*3f90*/  IABS R14, R6 ;  /* 0x00000006000e7213 */ /* 0x000fc40000000000 */
[----:B------:R0:W-:Y:S01]  /*3fa0*/  STL [R1+0x1c0], R2 ;  /* 0x0001c00201007387 */ /* 0x0001e20000100800 */
[----:B------:R-:W-:Y:S01]  /*3fb0*/  @!P4 IMAD.MOV R4, RZ, RZ, -R4 ;  /* 0x000000ffff04c224 */ /* 0x000fe200078e0a04 */
[C---:B------:R-:W-:Y:S01]  /*3fc0*/  ISETP.GT.U32.AND P4, PT, R3.reuse, R11, PT ;  /* 0x0000000b0300720c */ /* 0x040fe20003f84070 */
[----:B------:R-:W-:Y:S02]  /*3fd0*/  IMAD.MOV R8, RZ, RZ, -R8 ;  /* 0x000000ffff087224 */ /* 0x000fe400078e0a08 */
[----:B------:R-:W-:Y:S01]  /*3fe0*/  IMAD.HI.U32 R9, R22, R14, RZ ;  /* 0x0000000e16097227 */ /* 0x000fe200078e00ff */
[----:B------:R2:W-:Y:S03]  /*3ff0*/  STL [R1+0x1c4], R4 ;  /* 0x0001c40401007387 */ /* 0x0005e60000100800 */
[----:B------:R-:W-:Y:S02]  /*4000*/  IMAD R7, R3, R8, R7 ;  /* 0x0000000803077224 */ /* 0x000fe400078e0207 */
[----:B------:R-:W-:-:S02]  /*4010*/  @!P5 IMAD.IADD R12, R12, 0x1, -R3 ;  /* 0x000000010c0cd824 */ /* 0x000fc400078e0a03 */
[----:B------:R-:W-:Y:S01]  /*4020*/  IMAD.MOV R9, RZ, RZ, -R9 ;  /* 0x000000ffff097224 */ /* 0x000fe200078e0a09 */
[----:B------:R-:W-:Y:S01]  /*4030*/  ISETP.GT.U32.AND P5, PT, R3, R7, PT ;  /* 0x000000070300720c */ /* 0x000fe20003fa4070 */
[--C-:B------:R-:W-:Y:S01]  /*4040*/  @!P1 IMAD.IADD R0, R0, 0x1, -R3.reuse ;  /* 0x0000000100009824 */ /* 0x100fe200078e0a03 */
[----:B------:R-:W-:Y:S01]  /*4050*/  ISETP.GE.AND P1, PT, R6, RZ, PT ;  /* 0x000000ff0600720c */ /* 0x000fe20003f26270 */
[----:B------:R-:W-:Y:S02]  /*4060*/  @!P4 IMAD.IADD R11, R11, 0x1, -R3 ;  /* 0x000000010b0bc824 */ /* 0x000fe400078e0a03 */
[----:B0-----:R-:W-:Y:S02]  /*4070*/  IMAD.MOV.U32 R2, RZ, RZ, R10 ;  /* 0x000000ffff027224 */ /* 0x001fe400078e000a */
[C---:B------:R-:W-:Y:S01]  /*4080*/  IMAD R14, R3.reuse, R9, R14 ;  /* 0x00000009030e7224 */ /* 0x040fe200078e020e */
[----:B------:R-:W-:Y:S01]  /*4090*/  ISETP.GT.U32.AND P4, PT, R3, R11, PT ;  /* 0x0000000b0300720c */ /* 0x000fe20003f84070 */
[----:B--2---:R-:W-:-:S02]  /*40a0*/  IMAD.MOV.U32 R4, RZ, RZ, R0 ;  /* 0x000000ffff047224 */ /* 0x004fc400078e0000 */
[----:B------:R-:W-:Y:S01]  /*40b0*/  @!P0 IMAD.MOV R2, RZ, RZ, -R2 ;  /* 0x000000ffff028224 */ /* 0x000fe200078e0a02 */
[----:B------:R-:W-:Y:S01]  /*40c0*/  ISETP.GE.AND P0, PT, R5, RZ, PT ;  /* 0x000000ff0500720c */ /* 0x000fe20003f06270 */
[----:B------:R-:W-:Y:S01]  /*40d0*/  @!P6 IMAD.MOV R4, RZ, RZ, -R4 ;  /* 0x000000ffff04e224 */ /* 0x000fe200078e0a04 */
[----:B------:R-:W-:Y:S01]  /*40e0*/  ISETP.GT.U32.AND P6, PT, R3, R14, PT ;  /* 0x0000000e0300720c */ /* 0x000fe20003fc4070 */
[--C-:B------:R-:W-:Y:S01]  /*40f0*/  @!P5 IMAD.IADD R7, R7, 0x1, -R3.reuse ;  /* 0x000000010707d824 */ /* 0x100fe200078e0a03 */
[----:B------:R0:W-:Y:S01]  /*4100*/  STL [R1+0x1c8], R2 ;  /* 0x0001c80201007387 */ /* 0x0001e20000100800 */
[C---:B------:R-:W-:Y:S02]  /*4110*/  VIADD R10, R27.reuse, 0x192 ;  /* 0x000001921b0a7836 */ /* 0x040fe40000000000 */
[----:B------:R-:W-:Y:S01]  /*4120*/  VIADD R9, R27, 0x190 ;  /* 0x000001901b097836 */ /* 0x000fe20000000000 */
[----:B------:R-:W-:Y:S01]  /*4130*/  ISETP.GT.U32.AND P5, PT, R3, R7, PT ;  /* 0x000000070300720c */ /* 0x000fe20003fa4070 */
[----:B------:R-:W-:Y:S01]  /*4140*/  @!P4 IMAD.IADD R11, R11, 0x1, -R3 ;  /* 0x000000010b0bc824 */ /* 0x000fe200078e0a03 */
[----:B------:R-:W-:Y:S01]  /*4150*/  IABS R6, R10 ;  /* 0x0000000a00067213 */ /* 0x000fe20000000000 */
[----:B------:R-:W-:Y:S01]  /*4160*/  STL [R1+0x1cc], R4 ;  /* 0x0001cc0401007387 */ /* 0x000fe20000100800 */
[----:B------:R-:W-:Y:S01]  /*4170*/  IABS R8, R9 ;  /* 0x0000000900087213 */ /* 0x000fe20000000000 */
[----:B------:R-:W-:Y:S01]  /*4180*/  VIADD R5, R27, 0x18e ;  /* 0x0000018e1b057836 */ /* 0x000fe20000000000 */
[----:B------:R-:W-:Y:S01]  /*4190*/  ISETP.GE.AND P4, PT, R9, RZ, PT ;  /* 0x000000ff0900720c */ /* 0x000fe20003f86270 */
[----:B0-----:R-:W-:-:S02]  /*41a0*/  IMAD.MOV.U32 R2, RZ, RZ, R12 ;  /* 0x000000ffff027224 */ /* 0x001fc400078e000c */
[----:B------:R-:W-:Y:S01]  /*41b0*/  @!P6 IMAD.IADD R14, R14, 0x1, -R3 ;  /* 0x000000010e0ee824 */ /* 0x000fe200078e0a03 */
[----:B------:R-:W-:Y:S01]  /*41c0*/  IABS R0, R5 ;  /* 0x0000000500007213 */ /* 0x000fe20000000000 */
[----:B------:R-:W-:Y:S01]  /*41d0*/  @!P3 IMAD.MOV R2, RZ, RZ, -R2 ;  /* 0x000000ffff02b224 */ /* 0x000fe200078e0a02 */
[----:B------:R-:W-:Y:S01]  /*41e0*/  ISETP.GE.AND P3, PT, R10, RZ, PT ;  /* 0x000000ff0a00720c */ /* 0x000fe20003f66270 */
[C---:B------:R-:W-:Y:S01]  /*41f0*/  IMAD.HI.U32 R12, R22.reuse, R6, RZ ;  /* 0x00000006160c7227 */ /* 0x040fe200078e00ff */
[----:B------:R-:W-:Y:S02]  /*4200*/  ISETP.GT.U32.AND P6, PT, R3, R14, PT ;  /* 0x0000000e0300720c */ /* 0x000fe40003fc4070 */
[----:B------:R0:W-:Y:S01]  /*4210*/  STL [R1+0x1d0], R2 ;  /* 0x0001d00201007387 */ /* 0x0001e20000100800 */
[----:B------:R-:W-:-:S04]  /*4220*/  IMAD.HI.U32 R9, R22, R8, RZ ;  /* 0x0000000816097227 */ /* 0x000fc800078e00ff */
[----:B------:R-:W-:Y:S02]  /*4230*/  IMAD.MOV R12, RZ, RZ, -R12 ;  /* 0x000000ffff0c7224 */ /* 0x000fe400078e0a0c */
[----:B------:R-:W-:Y:S02]  /*4240*/  IMAD.MOV R9, RZ, RZ, -R9 ;  /* 0x000000ffff097224 */ /* 0x000fe400078e0a09 */
[----:B------:R-:W-:Y:S02]  /*4250*/  @!P5 IMAD.IADD R7, R7, 0x1, -R3 ;  /* 0x000000010707d824 */ /* 0x000fe400078e0a03 */
[----:B0-----:R-:W-:Y:S02]  /*4260*/  IMAD.MOV.U32 R2, RZ, RZ, R11 ;  /* 0x000000ffff027224 */ /* 0x001fe400078e000b */
[----:B------:R-:W-:Y:S02]  /*4270*/  IMAD R6, R3, R12, R6 ;  /* 0x0000000c03067224 */ /* 0x000fe400078e0206 */
[----:B------:R-:W-:Y:S01]  /*4280*/  @!P2 IMAD.MOV R2, RZ, RZ, -R2 ;  /* 0x000000ffff02a224 */ /* 0x000fe200078e0a02 */
[----:B------:R-:W-:Y:S01]  /*4290*/  ISETP.GE.AND P2, PT, R5, RZ, PT ;  /* 0x000000ff0500720c */ /* 0x000fe20003f46270 */
[C---:B------:R-:W-:Y:S01]  /*42a0*/  IMAD R5, R3.reuse, R9, R8 ;  /* 0x0000000903057224 */ /* 0x040fe200078e0208 */
[----:B------:R-:W-:Y:S01]  /*42b0*/  ISETP.GT.U32.AND P5, PT, R3, R6, PT ;  /* 0x000000060300720c */ /* 0x000fe20003fa4070 */
[----:B------:R-:W-:Y:S01]  /*42c0*/  IMAD.HI.U32 R10, R22, R0, RZ ;  /* 0x00000000160a7227 */ /* 0x000fe200078e00ff */
[----:B------:R0:W-:Y:S03]  /*42d0*/  STL [R1+0x1d4], R2 ;  /* 0x0001d40201007387 */ /* 0x0001e60000100800 */
[----:B------:R-:W-:-:S02]  /*42e0*/  IMAD.MOV R10, RZ, RZ, -R10 ;  /* 0x000000ffff0a7224 */ /* 0x000fc400078e0a0a */
[----:B------:R-:W-:Y:S02]  /*42f0*/  @!P6 IMAD.IADD R14, R14, 0x1, -R3 ;  /* 0x000000010e0ee824 */ /* 0x000fe400078e0a03 */
[----:B------:R-:W-:Y:S02]  /*4300*/  IMAD R0, R3, R10, R0 ;  /* 0x0000000a03007224 */ /* 0x000fe400078e0200 */
[----:B------:R-:W-:Y:S02]  /*4310*/  VIADD R10, R27, 0x18c ;  /* 0x0000018c1b0a7836 */ /* 0x000fe40000000000 */
[----:B0-----:R-:W-:Y:S02]  /*4320*/  IMAD.MOV.U32 R2, RZ, RZ, R7 ;  /* 0x000000ffff027224 */ /* 0x001fe400078e0007 */
[----:B------:R-:W-:Y:S01]  /*4330*/  @!P5 IMAD.IADD R6, R6, 0x1, -R3 ;  /* 0x000000010606d824 */ /* 0x000fe200078e0a03 */
[----:B------:R-:W-:Y:S01]  /*4340*/  ISETP.GE.AND P6, PT, R10, RZ, PT ;  /* 0x000000ff0a00720c */ /* 0x000fe20003fc6270 */
[----:B------:R-:W-:Y:S01]  /*4350*/  @!P0 IMAD.MOV R2, RZ, RZ, -R2 ;  /* 0x000000ffff028224 */ /* 0x000fe200078e0a02 */
[----:B------:R-:W-:Y:S01]  /*4360*/  ISETP.GT.U32.AND P0, PT, R3, R5, PT ;  /* 0x000000050300720c */ /* 0x000fe20003f04070 */
[----:B------:R-:W-:Y:S01]  /*4370*/  VIADD R7, R27, 0x18a ;  /* 0x0000018a1b077836 */ /* 0x000fe20000000000 */
[----:B------:R-:W-:Y:S01]  /*4380*/  ISETP.GT.U32.AND P5, PT, R3, R6, PT ;  /* 0x000000060300720c */ /* 0x000fe20003fa4070 */
[C---:B------:R-:W-:Y:S01]  /*4390*/  VIADD R9, R27.reuse, 0x186 ;  /* 0x000001861b097836 */ /* 0x040fe20000000000 */
[----:B------:R0:W-:Y:S01]  /*43a0*/  STL [R1+0x1d8], R2 ;  /* 0x0001d80201007387 */ /* 0x0001e20000100800 */
[----:B------:R-:W-:Y:S01]  /*43b0*/  IABS R10, R10 ;  /* 0x0000000a000a7213 */ /* 0x000fe20000000000 */
[----:B------:R-:W-:Y:S01]  /*43c0*/  VIADD R8, R27, 0x188 ;  /* 0x000001881b087836 */ /* 0x000fe20000000000 */
[----:B------:R-:W-:Y:S01]  /*43d0*/  IABS R11, R7 ;  /* 0x00000007000b7213 */ /* 0x000fe20000000000 */
[----:B------:R-:W-:Y:S01]  /*43e0*/  IMAD.HI.U32 R23, R22, R19, RZ ;  /* 0x0000001316177227 */ /* 0x000fe200078e00ff */
[----:B------:R-:W-:-:S02]  /*43f0*/  IABS R13, R9 ;  /* 0x00000009000d7213 */ /* 0x000fc40000000000 */
[----:B------:R-:W-:Y:S01]  /*4400*/  IABS R12, R8 ;  /* 0x00000008000c7213 */ /* 0x000fe20000000000 */
[----:B------:R-:W-:-:S04]  /*4410*/  IMAD.HI.U32 R15, R22, R11, RZ ;  /* 0x0000000b160f7227 */ /* 0x000fc800078e00ff */
[----:B0-----:R-:W-:Y:S02]  /*4420*/  IMAD.MOV.U32 R2, RZ, RZ, R14 ;  /* 0x000000ffff027224 */ /* 0x001fe400078e000e */
[----:B------:R-:W-:Y:S02]  /*4430*/  @!P0 IMAD.IADD R5, R5, 0x1, -R3 ;  /* 0x0000000105058824 */ /* 0x000fe400078e0a03 */
[----:B------:R-:W-:Y:S01]  /*4440*/  @!P1 IMAD.MOV R2, RZ, RZ, -R2 ;  /* 0x000000ffff029224 */ /* 0x000fe200078e0a02 */
[C---:B------:R-:W-:Y:S01]  /*4450*/  ISETP.GT.U32.AND P1, PT, R3.reuse, R0, PT ;  /* 0x000000000300720c */ /* 0x040fe20003f24070 */
[----:B------:R-:W-:Y:S01]  /*4460*/  IMAD.HI.U32 R14, R22, R10, RZ ;  /* 0x0000000a160e7227 */ /* 0x000fe200078e00ff */
[----:B------:R-:W-:Y:S02]  /*4470*/  ISETP.GT.U32.AND P0, PT, R3, R5, PT ;  /* 0x000000050300720c */ /* 0x000fe40003f04070 */
[----:B------:R0:W-:Y:S01]  /*4480*/  STL [R1+0x1e0], R2 ;  /* 0x0001e00201007387 */ /* 0x0001e20000100800 */
[----:B------:R-:W-:-:S02]  /*4490*/  IMAD.MOV R14, RZ, RZ, -R14 ;  /* 0x000000ffff0e7224 */ /* 0x000fc400078e0a0e */
[----:B------:R-:W-:Y:S01]  /*44a0*/  @!P5 IMAD.IADD R6, R6, 0x1, -R3 ;  /* 0x000000010606d824 */ /* 0x000fe200078e0a03 */
[----:B------:R-:W-:Y:S01]  /*44b0*/  ISETP.GE.AND P5, PT, R7, RZ, PT ;  /* 0x000000ff0700720c */ /* 0x000fe20003fa6270 */
[----:B------:R-:W-:Y:S02]  /*44c0*/  IMAD R10, R3, R14, R10 ;  /* 0x0000000e030a7224 */ /* 0x000fe400078e020a */
[----:B------:R-:W-:Y:S02]  /*44d0*/  IMAD.MOV R15, RZ, RZ, -R15 ;  /* 0x000000ffff0f7224 */ /* 0x000fe400078e0a0f */
[--C-:B------:R-:W-:Y:S02]  /*44e0*/  @!P1 IMAD.IADD R0, R0, 0x1, -R3.reuse ;  /* 0x0000000100009824 */ /* 0x100fe400078e0a03 */
[----:B------:R-:W-:Y:S01]  /*44f0*/  @!P0 IMAD.IADD R5, R5, 0x1, -R3 ;  /* 0x0000000105058824 */ /* 0x000fe200078e0a03 */
[C---:B------:R-:W-:Y:S01]  /*4500*/  ISETP.GT.U32.AND P0, PT, R3.reuse, R10, PT ;  /* 0x0000000a0300720c */ /* 0x040fe20003f04070 */
[----:B------:R-:W-:Y:S01]  /*4510*/  IMAD.MOV.U32 R4, RZ, RZ, R6 ;  /* 0x000000ffff047224 */ /* 0x000fe200078e0006 */
[----:B------:R-:W-:Y:S01]  /*4520*/  ISETP.GT.U32.AND P1, PT, R3, R0, PT ;  /* 0x000000000300720c */ /* 0x000fe20003f24070 */
[----:B0-----:R-:W-:-:S02]  /*4530*/  IMAD.MOV.U32 R2, RZ, RZ, R5 ;  /* 0x000000ffff027224 */ /* 0x001fc400078e0005 */
[----:B------:R-:W-:Y:S02]  /*4540*/  IMAD R11, R3, R15, R11 ;  /* 0x0000000f030b7224 */ /* 0x000fe400078e020b */
[----:B------:R-:W-:-:S04]  /*4550*/  IMAD.HI.U32 R7, R22, R13, RZ ;  /* 0x0000000d16077227 */ /* 0x000fc800078e00ff */
[----:B------:R-:W-:Y:S01]  /*4560*/  @!P3 IMAD.MOV R4, RZ, RZ, -R4 ;  /* 0x000000ffff04b224 */ /* 0x000fe200078e0a04 */
[C---:B------:R-:W-:Y:S01]  /*4570*/  ISETP.GT.U32.AND P3, PT, R3.reuse, R11, PT ;  /* 0x0000000b0300720c */ /* 0x040fe20003f64070 */
[----:B------:R-:W-:Y:S01]  /*4580*/  @!P4 IMAD.MOV R2, RZ, RZ, -R2 ;  /* 0x000000ffff02c224 */ /* 0x000fe200078e0a02 */
[----:B------:R-:W-:Y:S01]  /*4590*/  ISETP.GE.AND P4, PT, R8, RZ, PT ;  /* 0x000000ff0800720c */ /* 0x000fe20003f86270 */
[----:B------:R-:W-:Y:S01]  /*45a0*/  IMAD.MOV R7, RZ, RZ, -R7 ;  /* 0x000000ffff077224 */ /* 0x000fe200078e0a07 */
[----:B------:R-:W-:Y:S01]  /*45b0*/  STL [R1+0x1e4], R4 ;  /* 0x0001e40401007387 */ /* 0x000fe20000100800 */
[----:B------:R-:W-:Y:S02]  /*45c0*/  @!P1 IMAD.IADD R0, R0, 0x1, -R3 ;  /* 0x0000000100009824 */ /* 0x000fe400078e0a03 */
[----:B------:R-:W-:Y:S01]  /*45d0*/  IMAD R13, R3, R7, R13 ;  /* 0x00000007030d7224 */ /* 0x000fe200078e020d */
[----:B------:R0:W-:Y:S01]  /*45e0*/  STL [R1+0x1f8], R2 ;  /* 0x0001f80201007387 */ /* 0x0001e20000100800 */
[----:B------:R-:W-:-:S02]  /*45f0*/  @!P0 IMAD.IADD R10, R10, 0x1, -R3 ;  /* 0x000000010a0a8824 */ /* 0x000fc400078e0a03 */
[----:B------:R-:W-:-:S03]  /*4600*/  IMAD.HI.U32 R16, R22, R12, RZ ;  /* 0x0000000c16107227 */ /* 0x000fc600078e00ff */
[----:B------:R-:W-:Y:S01]  /*4610*/  ISETP.GT.U32.AND P0, PT, R3, R10, PT ;  /* 0x0000000a0300720c */ /* 0x000fe20003f04070 */
[----:B------:R-:W-:Y:S02]  /*4620*/  @!P3 IMAD.IADD R11, R11, 0x1, -R3 ;  /* 0x000000010b0bb824 */ /* 0x000fe400078e0a03 */
[----:B------:R-:W-:Y:S02]  /*4630*/  IMAD.MOV R16, RZ, RZ, -R16 ;  /* 0x000000ffff107224 */ /* 0x000fe400078e0a10 */
[----:B0-----:R-:W-:Y:S01]  /*4640*/  IMAD.MOV.U32 R2, RZ, RZ, R0 ;  /* 0x000000ffff027224 */ /* 0x001fe200078e0000 */
[----:B------:R-:W-:Y:S01]  /*4650*/  ISETP.GT.U32.AND P3, PT, R3, R11, PT ;  /* 0x0000000b0300720c */ /* 0x000fe20003f64070 */
[----:B------:R-:W-:Y:S02]  /*4660*/  VIADD R6, R27, 0x184 ;  /* 0x000001841b067836 */ /* 0x000fe40000000000 */
[----:B------:R-:W-:Y:S01]  /*4670*/  @!P2 IMAD.MOV R2, RZ, RZ, -R2 ;  /* 0x000000ffff02a224 */ /* 0x000fe200078e0a02 */
[----:B------:R-:W-:Y:S01]  /*4680*/  ISETP.GT.U32.AND P2, PT, R3, R13, PT ;  /* 0x0000000d0300720c */ /* 0x000fe20003f44070 */
[----:B------:R-:W-:-:S02]  /*4690*/  VIADD R7, R27, 0x182 ;  /* 0x000001821b077836 */ /* 0x000fc40000000000 */
[C---:B------:R-:W-:Y:S01]  /*46a0*/  IMAD R5, R3.reuse, R16, R12 ;  /* 0x0000001003057224 */ /* 0x040fe200078e020c */
[----:B------:R-:W-:Y:S01]  /*46b0*/  IABS R12, R6 ;  /* 0x00000006000c7213 */ /* 0x000fe20000000000 */
[----:B------:R-:W-:Y:S01]  /*46c0*/  @!P0 IMAD.IADD R10, R10, 0x1, -R3 ;  /* 0x000000010a0a8824 */ /* 0x000fe200078e0a03 */
[----:B------:R-:W-:Y:S01]  /*46d0*/  IABS R0, R7 ;  /* 0x0000000700007213 */ /* 0x000fe20000000000 */
[----:B------:R0:W-:Y:S01]  /*46e0*/  STL [R1+0x208], R2 ;  /* 0x0002080201007387 */ /* 0x0001e20000100800 */
[----:B------:R-:W-:Y:S01]  /*46f0*/  ISETP.GT.U32.AND P1, PT, R3, R5, PT ;  /* 0x000000050300720c */ /* 0x000fe20003f24070 */
[----:B------:R-:W-:Y:S01]  /*4700*/  IMAD.HI.U32 R14, R22, R12, RZ ;  /* 0x0000000c160e7227 */ /* 0x000fe200078e00ff */
[----:B------:R-:W-:-:S03]  /*4710*/  ISETP.GE.AND P0, PT, R9, RZ, PT ;  /* 0x000000ff0900720c */ /* 0x000fc60003f06270 */
[----:B------:R-:W-:Y:S02]  /*4720*/  @!P2 IMAD.IADD R13, R13, 0x1, -R3 ;  /* 0x000000010d0da824 */ /* 0x000fe400078e0a03 */
[----:B------:R-:W-:-:S03]  /*4730*/  IMAD.HI.U32 R9, R22, R0, RZ ;  /* 0x0000000016097227 */ /* 0x000fc600078e00ff */
[----:B------:R-:W-:Y:S01]  /*4740*/  ISETP.GT.U32.AND P2, PT, R3, R13, PT ;  /* 0x0000000d0300720c */ /* 0x000fe20003f44070 */
[----:B------:R-:W-:Y:S02]  /*4750*/  @!P3 IMAD.IADD R11, R11, 0x1, -R3 ;  /* 0x000000010b0bb824 */ /* 0x000fe400078e0a03 */
[----:B------:R-:W-:Y:S02]  /*4760*/  IMAD.MOV R14, RZ, RZ, -R14 ;  /* 0x000000ffff0e7224 */ /* 0x000fe400078e0a0e */
[----:B------:R-:W-:Y:S02]  /*4770*/  IMAD.MOV R9, RZ, RZ, -R9 ;  /* 0x000000ffff097224 */ /* 0x000fe400078e0a09 */
[----:B0-----:R-:W-:Y:S02]  /*4780*/  IMAD.MOV.U32 R2, RZ, RZ, R11 ;  /* 0x000000ffff027224 */ /* 0x001fe400078e000b */
[C---:B------:R-:W-:Y:S02]  /*4790*/  IMAD R12, R3.reuse, R14, R12 ;  /* 0x0000000e030c7224 */ /* 0x040fe400078e020c */
[----:B------:R-:W-:-:S02]  /*47a0*/  IMAD R11, R3, R9, R0 ;  /* 0x00000009030b7224 */ /* 0x000fc400078e0200 */
[--C-:B------:R-:W-:Y:S01]  /*47b0*/  @!P1 IMAD.IADD R5, R5, 0x1, -R3.reuse ;  /* 0x0000000105059824 */ /* 0x100fe200078e0a03 */
[----:B------:R-:W-:Y:S01]  /*47c0*/  ISETP.GT.U32.AND P3, PT, R3, R12, PT ;  /* 0x0000000c0300720c */ /* 0x000fe20003f64070 */
[----:B------:R-:W-:Y:S01]  /*47d0*/  @!P2 IMAD.IADD R13, R13, 0x1, -R3 ;  /* 0x000000010d0da824 */ /* 0x000fe200078e0a03 */
[----:B------:R-:W-:Y:S01]  /*47e0*/  ISETP.GT.U32.AND P2, PT, R3, R11, PT ;  /* 0x0000000b0300720c */ /* 0x000fe20003f44070 */
[----:B------:R-:W-:Y:S01]  /*47f0*/  VIADD R8, R27, 0x180 ;  /* 0x000001801b087836 */ /* 0x000fe20000000000 */
[----:B------:R-:W-:Y:S01]  /*4800*/  ISETP.GT.U32.AND P1, PT, R3, R5, PT ;  /* 0x000000050300720c */ /* 0x000fe20003f24070 */
[----:B------:R-:W-:Y:S02]  /*4810*/  IMAD.MOV.U32 R4, RZ, RZ, R10 ;  /* 0x000000ffff047224 */ /* 0x000fe400078e000a */
[----:B------:R-:W-:Y:S01]  /*4820*/  VIADD R0, R27, 0x17e ;  /* 0x0000017e1b007836 */ /* 0x000fe20000000000 */
[----:B------:R-:W-:Y:S01]  /*4830*/  IABS R16, R8 ;  /* 0x0000000800107213 */ /* 0x000fe20000000000 */
[----:B------:R-:W-:Y:S01]  /*4840*/  @!P6 IMAD.MOV R4, RZ, RZ, -R4 ;  /* 0x000000ffff04e224 */ /* 0x000fe200078e0a04 */
[----:B------:R-:W-:Y:S01]  /*4850*/  ISETP.GE.AND P6, PT, R6, RZ, PT ;  /* 0x000000ff0600720c */ /* 0x000fe20003fc6270 */
[----:B------:R-:W-:Y:S01]  /*4860*/  @!P5 IMAD.MOV R2, RZ, RZ, -R2 ;  /* 0x000000ffff02d224 */ /* 0x000fe200078e0a02 */
[----:B------:R-:W-:Y:S01]  /*4870*/  IABS R9, R0 ;  /* 0x0000000000097213 */ /* 0x000fe20000000000 */
[----:B------:R-:W-:Y:S01]  /*4880*/  IMAD.HI.U32 R10, R22, R16, RZ ;  /* 0x00000010160a7227 */ /* 0x000fe200078e00ff */
[----:B------:R0:W-:Y:S01]  /*4890*/  STL [R1+0x264], R4 ;  /* 0x0002640401007387 */ /* 0x0001e20000100800 */
[----:B------:R-:W-:-:S02]  /*48a0*/  ISETP.GE.AND P5, PT, R7, RZ, PT ;  /* 0x000000ff0700720c */ /* 0x000fc40003fa6270 */
[--C-:B------:R-:W-:Y:S01]  /*48b0*/  @!P3 IMAD.IADD R12, R12, 0x1, -R3.reuse ;  /* 0x000000010c0cb824 */ /* 0x100fe200078e0a03 */
[----:B------:R2:W-:Y:S01]  /*48c0*/  STL [R1+0x268], R2 ;  /* 0x0002680201007387 */ /* 0x0005e20000100800 */
[--C-:B------:R-:W-:Y:S02]  /*48d0*/  @!P2 IMAD.IADD R11, R11, 0x1, -R3.reuse ;  /* 0x000000010b0ba824 */ /* 0x100fe400078e0a03 */
[----:B------:R-:W-:Y:S01]  /*48e0*/  IMAD.MOV R10, RZ, RZ, -R10 ;  /* 0x000000ffff0a7224 */ /* 0x000fe200078e0a0a */
[----:B------:R-:W-:Y:S01]  /*48f0*/  ISETP.GT.U32.AND P3, PT, R3, R12, PT ;  /* 0x0000000c0300720c */ /* 0x000fe20003f64070 */
[----:B------:R-:W-:Y:S01]  /*4900*/  @!P1 IMAD.IADD R5, R5, 0x1, -R3 ;  /* 0x0000000105059824 */ /* 0x000fe200078e0a03 */
[C---:B------:R-:W-:Y:S01]  /*4910*/  ISETP.GT.U32.AND P2, PT, R3.reuse, R11, PT ;  /* 0x0000000b0300720c */ /* 0x040fe20003f44070 */
[----:B------:R-:W-:Y:S01]  /*4920*/  IMAD R16, R3, R10, R16 ;  /* 0x0000000a03107224 */ /* 0x000fe200078e0210 */
[----:B------:R-:W-:Y:S01]  /*4930*/  ISETP.GE.AND P1, PT, R8, RZ, PT ;  /* 0x000000ff0800720c */ /* 0x000fe20003f26270 */
[----:B0-----:R-:W-:-:S02]  /*4940*/  IMAD.MOV.U32 R4, RZ, RZ, R5 ;  /* 0x000000ffff047224 */ /* 0x001fc400078e0005 */
[----:B------:R-:W-:Y:S02]  /*4950*/  VIADD R5, R27, 0x17c ;  /* 0x0000017c1b057836 */ /* 0x000fe40000000000 */
[----:B------:R-:W-:-:S04]  /*4960*/  IMAD.HI.U32 R10, R22, R9, RZ ;  /* 0x00000009160a7227 */ /* 0x000fc800078e00ff */
[----:B--2---:R-:W-:Y:S01]  /*4970*/  IMAD.MOV.U32 R2, RZ, RZ, R13 ;  /* 0x000000ffff027224 */ /* 0x004fe200078e000d */
[----:B------:R-:W-:Y:S01]  /*4980*/  IABS R13, R5 ;  /* 0x00000005000d7213 */ /* 0x000fe20000000000 */
[----:B------:R-:W-:Y:S02]  /*4990*/  IMAD.MOV R10, RZ, RZ, -R10 ;  /* 0x000000ffff0a7224 */ /* 0x000fe400078e0a0a */
[----:B------:R-:W-:Y:S01]  /*49a0*/  @!P0 IMAD.MOV R2, RZ, RZ, -R2 ;  /* 0x000000ffff028224 */ /* 0x000fe200078e0a02 */
[----:B------:R-:W-:Y:S01]  /*49b0*/  ISETP.GE.AND P0, PT, R5, RZ, PT ;  /* 0x000000ff0500720c */ /* 0x000fe20003f06270 */
[----:B------:R-:W-:Y:S02]  /*49c0*/  IMAD R9, R3, R10, R9 ;  /* 0x0000000a03097224 */ /* 0x000fe400078e0209 */
[----:B------:R-:W-:-:S04]  /*49d0*/  IMAD.HI.U32 R5, R22, R13, RZ ;  /* 0x0000000d16057227 */ /* 0x000fc800078e00ff */
[----:B------:R-:W-:Y:S01]  /*49e0*/  @!P4 IMAD.MOV R4, RZ, RZ, -R4 ;  /* 0x000000ffff04c224 */ /* 0x000fe200078e0a04 */
[----:B------:R-:W-:Y:S01]  /*49f0*/  ISETP.GE.AND P4, PT, R0, RZ, PT ;  /* 0x000000ff0000720c */ /* 0x000fe20003f86270 */
[--C-:B------:R-:W-:Y:S01]  /*4a00*/  @!P3 IMAD.IADD R12, R12, 0x1, -R3.reuse ;  /* 0x000000010c0cb824 */ /* 0x100fe200078e0a03 */
[----:B------:R-:W-:Y:S01]  /*4a10*/  ISETP.GT.U32.AND P3, PT, R3, R16, PT ;  /* 0x000000100300720c */ /* 0x000fe20003f64070 */
[----:B------:R-:W-:Y:S01]  /*4a20*/  @!P2 IMAD.IADD R11, R11, 0x1, -R3 ;  /* 0x000000010b0ba824 */ /* 0x000fe200078e0a03 */
[----:B------:R-:W-:Y:S01]  /*4a30*/  ISETP.GT.U32.AND P2, PT, R3, R9, PT ;  /* 0x000000090300720c */ /* 0x000fe20003f44070 */
[----:B------:R-:W-:Y:S01]  /*4a40*/  IMAD.MOV R5, RZ, RZ, -R5 ;  /* 0x000000ffff057224 */ /* 0x000fe200078e0a05 */
[----:B------:R0:W-:Y:S01]  /*4a50*/  STL [R1+0x26c], R4 ;  /* 0x00026c0401007387 */ /* 0x0001e20000100800 */
[----:B------:R-:W-:Y:S02]  /*4a60*/  VIADD R0, R27, 0x17a ;  /* 0x0000017a1b007836 */ /* 0x000fe40000000000 */
[----:B------:R-:W-:Y:S01]  /*4a70*/  IMAD R13, R3, R5, R13 ;  /* 0x00000005030d7224 */ /* 0x000fe200078e020d */
[----:B------:R2:W-:Y:S01]  /*4a80*/  STL [R1+0x270], R2 ;  /* 0x0002700201007387 */ /* 0x0005e20000100800 */
[C---:B------:R-:W-:Y:S01]  /*4a90*/  VIADD R7, R27.reuse, 0x178 ;  /* 0x000001781b077836 */ /* 0x040fe20000000000 */
[----:B------:R-:W-:Y:S01]  /*4aa0*/  IABS R6, R0 ;  /* 0x0000000000067213 */ /* 0x000fe20000000000 */
[----:B------:R-:W-:-:S02]  /*4ab0*/  VIADD R15, R27, 0x176 ;  /* 0x000001761b0f7836 */ /* 0x000fc40000000000 */
[--C-:B------:R-:W-:Y:S01]  /*4ac0*/  @!P3 IMAD.IADD R16, R16, 0x1, -R3.reuse ;  /* 0x000000011010b824 */ /* 0x100fe200078e0a03 */
[----:B------:R-:W-:Y:S01]  /*4ad0*/  IABS R8, R7 ;  /* 0x0000000700087213 */ /* 0x000fe20000000000 */
[----:B0-----:R-:W-:Y:S02]  /*4ae0*/  IMAD.MOV.U32 R4, RZ, RZ, R12 ;  /* 0x000000ffff047224 */ /* 0x001fe400078e000c */
[----:B------:R-:W-:Y:S01]  /*4af0*/  @!P2 IMAD.IADD R9, R9, 0x1, -R3 ;  /* 0x000000010909a824 */ /* 0x000fe200078e0a03 */
[C---:B------:R-:W-:Y:S01]  /*4b00*/  ISETP.GT.U32.AND P3, PT, R3.reuse, R16, PT ;  /* 0x000000100300720c */ /* 0x040fe20003f64070 */
[----:B------:R-:W-:Y:S01]  /*4b10*/  @!P6 IMAD.MOV R4, RZ, RZ, -R4 ;  /* 0x000000ffff04e224 */ /* 0x000fe200078e0a04 */
[C---:B------:R-:W-:Y:S01]  /*4b20*/  ISETP.GT.U32.AND P6, PT, R3.reuse, R13, PT ;  /* 0x0000000d0300720c */ /* 0x040fe20003fc4070 */
[----:B------:R-:W-:Y:S01]  /*4b30*/  IMAD.HI.U32 R10, R22, R6, RZ ;  /* 0x00000006160a7227 */ /* 0x000fe200078e00ff */
[----:B------:R-:W-:Y:S02]  /*4b40*/  ISETP.GT.U32.AND P2, PT, R3, R9, PT ;  /* 0x000000090300720c */ /* 0x000fe40003f44070 */
[----:B------:R-:W-:Y:S01]  /*4b50*/  STL [R1+0x278], R4 ;  /* 0x0002780401007387 */ /* 0x000fe20000100800 */
[----:B--2---:R-:W-:-:S02]  /*4b60*/  IMAD.MOV.U32 R2, RZ, RZ, R11 ;  /* 0x000000ffff027224 */ /* 0x004fc400078e000b */
[----:B------:R-:W-:Y:S02]  /*4b70*/  IMAD.MOV R10, RZ, RZ, -R10 ;  /* 0x000000ffff0a7224 */ /* 0x000fe400078e0a0a */
[----:B------:R-:W-:Y:S01]  /*4b80*/  @!P5 IMAD.MOV R2, RZ, RZ, -R2 ;  /* 0x000000ffff02d224 */ /* 0x000fe200078e0a02 */
[----:B------:R-:W-:Y:S01]  /*4b90*/  ISETP.GE.AND P5, PT, R0, RZ, PT ;  /* 0x000000ff0000720c */ /* 0x000fe20003fa6270 */
[----:B------:R-:W-:Y:S01]  /*4ba0*/  IMAD R0, R3, R10, R6 ;  /* 0x0000000a03007224 */ /* 0x000fe200078e0206 */
[----:B------:R-:W-:Y:S01]  /*4bb0*/  IABS R6, R15 ;  /* 0x0000000f00067213 */ /* 0x000fe20000000000 */
[----:B------:R-:W-:Y:S01]  /*4bc0*/  @!P6 IMAD.IADD R13, R13, 0x1, -R3 ;  /* 0x000000010d0de824 */ /* 0x000fe200078e0a03 */
[----:B------:R0:W-:Y:S01]  /*4bd0*/  STL [R1+0x27c], R2 ;  /* 0x00027c0201007387 */ /* 0x0001e20000100800 */
[----:B------:R-:W-:-:S03]  /*4be0*/  IMAD.HI.U32 R5, R22, R8, RZ ;  /* 0x0000000816057227 */ /* 0x000fc600078e00ff */
[----:B------:R-:W-:Y:S01]  /*4bf0*/  ISETP.GT.U32.AND P6, PT, R3, R13, PT ;  /* 0x0000000d0300720c */ /* 0x000fe20003fc4070 */
[--C-:B------:R-:W-:Y:S01]  /*4c00*/  @!P3 IMAD.IADD R16, R16, 0x1, -R3.reuse ;  /* 0x000000011010b824 */ /* 0x100fe200078e0a03 */
[----:B------:R-:W-:Y:S01]  /*4c10*/  ISETP.GE.AND P3, PT, R7, RZ, PT ;  /* 0x000000ff0700720c */ /* 0x000fe20003f66270 */
[----:B------:R-:W-:Y:S01]  /*4c20*/  @!P2 IMAD.IADD R9, R9, 0x1, -R3 ;  /* 0x000000010909a824 */ /* 0x000fe200078e0a03 */
[----:B------:R-:W-:Y:S01]  /*4c30*/  ISETP.GT.U32.AND P2, PT, R3, R0, PT ;  /* 0x000000000300720c */ /* 0x000fe20003f44070 */
[----:B------:R-:W-:Y:S02]  /*4c40*/  IMAD.MOV R5, RZ, RZ, -R5 ;  /* 0x000000ffff057224 */ /* 0x000fe400078e0a05 */
[----:B------:R-:W-:Y:S02]  /*4c50*/  VIADD R7, R27, 0x174 ;  /* 0x000001741b077836 */ /* 0x000fe40000000000 */
[----:B------:R-:W-:-:S03]  /*4c60*/  IMAD.HI.U32 R10, R22, R6, RZ ;  /* 0x00000006160a7227 */ /* 0x000fc600078e00ff */
[----:B------:R-:W-:Y:S01]  /*4c70*/  IABS R21, R7 ;  /* 0x0000000700157213 */ /* 0x000fe20000000000 */
[----:B------:R-:W-:Y:S02]  /*4c80*/  IMAD R8, R3, R5, R8 ;  /* 0x0000000503087224 */ /* 0x000fe400078e0208 */
[----:B------:R-:W-:Y:S02]  /*4c90*/  IMAD.MOV R10, RZ, RZ, -R10 ;  /* 0x000000ffff0a7224 */ /* 0x000fe400078e0a0a */
[----:B------:R-:W-:Y:S01]  /*4ca0*/  @!P6 IMAD.IADD R13, R13, 0x1, -R3 ;  /* 0x000000010d0de824 */ /* 0x000fe200078e0a03 */
[C---:B------:R-:W-:Y:S01]  /*4cb0*/  ISETP.GT.U32.AND P6, PT, R3.reuse, R8, PT ;  /* 0x000000080300720c */ /* 0x040fe20003fc4070 */
[----:B------:R-:W-:Y:S02]  /*4cc0*/  IMAD R6, R3, R10, R6 ;  /* 0x0000000a03067224 */ /* 0x000fe400078e0206 */
[----:B------:R-:W-:-:S04]  /*4cd0*/  IMAD.HI.U32 R20, R22, R21, RZ ;  /* 0x0000001516147227 */ /* 0x000fc800078e00ff */
[----:B------:R-:W-:Y:S01]  /*4ce0*/  @!P2 IMAD.IADD R0, R0, 0x1, -R3 ;  /* 0x000000010000a824 */ /* 0x000fe200078e0a03 */
[----:B------:R-:W-:Y:S01]  /*4cf0*/  ISETP.GT.U32.AND P2, PT, R3, R6, PT ;  /* 0x000000060300720c */ /* 0x000fe20003f44070 */
[----:B------:R-:W-:Y:S02]  /*4d00*/  IMAD.MOV R20, RZ, RZ, -R20 ;  /* 0x000000ffff147224 */ /* 0x000fe400078e0a14 */
[----:B0-----:R-:W-:Y:S02]  /*4d10*/  IMAD.MOV.U32 R2, RZ, RZ, R16 ;  /* 0x000000ffff027224 */ /* 0x001fe400078e0010 */
[----:B------:R-:W-:Y:S02]  /*4d20*/  VIADD R11, R27, 0x170 ;  /* 0x000001701b0b7836 */ /* 0x000fe40000000000 */
[C---:B------:R-:W-:Y:S02]  /*4d30*/  IMAD R20, R3.reuse, R20, R21 ;  /* 0x0000001403147224 */ /* 0x040fe400078e0215 */
[----:B------:R-:W-:Y:S01]  /*4d40*/  @!P1 IMAD.MOV R2, RZ, RZ, -R2 ;  /* 0x000000ffff029224 */ /* 0x000fe200078e0a02 */
[----:B------:R-:W-:Y:S01]  /*4d50*/  IABS R14, R11 ;  /* 0x0000000b000e7213 */ /* 0x000fe20000000000 */
[--C-:B------:R-:W-:Y:S01]  /*4d60*/  @!P6 IMAD.IADD R8, R8, 0x1, -R3.reuse ;  /* 0x000000010808e824 */ /* 0x100fe200078e0a03 */
[C---:B------:R-:W-:Y:S01]  /*4d70*/  ISETP.GT.U32.AND P6, PT, R3.reuse, R20, PT ;  /* 0x000000140300720c */ /* 0x040fe20003fc4070 */
[----:B------:R-:W-:Y:S01]  /*4d80*/  @!P2 IMAD.IADD R6, R6, 0x1, -R3 ;  /* 0x000000010606a824 */ /* 0x000fe200078e0a03 */
[----:B------:R0:W-:Y:S01]  /*4d90*/  STL [R1+0x280], R2 ;  /* 0x0002800201007387 */ /* 0x0001e20000100800 */
[----:B------:R-:W-:Y:S01]  /*4da0*/  ISETP.GT.U32.AND P2, PT, R3, R0, PT ;  /* 0x000000000300720c */ /* 0x000fe20003f44070 */
[----:B------:R-:W-:Y:S01]  /*4db0*/  VIADD R5, R27, 0x16e ;  /* 0x0000016e1b057836 */ /* 0x000fe20000000000 */
[----:B------:R-:W-:Y:S01]  /*4dc0*/  ISETP.GT.U32.AND P1, PT, R3, R8, PT ;  /* 0x000000080300720c */ /* 0x000fe20003f24070 */
[----:B------:R-:W-:-:S03]  /*4dd0*/  IMAD.HI.U32 R17, R22, R14, RZ ;  /* 0x0000000e16117227 */ /* 0x000fc600078e00ff */
[----:B------:R-:W-:Y:S01]  /*4de0*/  IABS R12, R5 ;  /* 0x00000005000c7213 */ /* 0x000fe20000000000 */
[----:B------:R-:W-:Y:S02]  /*4df0*/  IMAD.MOV R23, RZ, RZ, -R23 ;  /* 0x000000ffff177224 */ /* 0x000fe400078e0a17 */
[----:B0-----:R-:W-:Y:S02]  /*4e00*/  IMAD.MOV.U32 R2, RZ, RZ, R9 ;  /* 0x000000ffff027224 */ /* 0x001fe400078e0009 */
[----:B------:R-:W-:Y:S02]  /*4e10*/  IMAD.MOV R17, RZ, RZ, -R17 ;  /* 0x000000ffff117224 */ /* 0x000fe400078e0a11 */
[----:B------:R-:W-:Y:S02]  /*4e20*/  @!P4 IMAD.MOV R2, RZ, RZ, -R2 ;  /* 0x000000ffff02c224 */ /* 0x000fe400078e0a02 */
[C---:B------:R-:W-:Y:S02]  /*4e30*/  IMAD R19, R3.reuse, R23, R19 ;  /* 0x0000001703137224 */ /* 0x040fe400078e0213 */
[C---:B------:R-:W-:Y:S01]  /*4e40*/  IMAD R14, R3.reuse, R17, R14 ;  /* 0x00000011030e7224 */ /* 0x040fe200078e020e */
[----:B------:R0:W-:Y:S01]  /*4e50*/  STL [R1+0x284], R2 ;  /* 0x0002840201007387 */ /* 0x0001e20000100800 */
[----:B------:R-:W-:Y:S01]  /*4e60*/  @!P6 IMAD.IADD R20, R20, 0x1, -R3 ;  /* 0x000000011414e824 */ /* 0x000fe200078e0a03 */
[----:B------:R-:W-:Y:S01]  /*4e70*/  ISETP.GT.U32.AND P6, PT, R3, R6, PT ;  /* 0x000000060300720c */ /* 0x000fe20003fc4070 */
[----:B------:R-:W-:-:S03]  /*4e80*/  IMAD.HI.U32 R10, R22, R12, RZ ;  /* 0x0000000c160a7227 */ /* 0x000fc600078e00ff */
[C---:B------:R-:W-:Y:S01]  /*4e90*/  ISETP.GT.U32.AND P4, PT, R3.reuse, R20, PT ;  /* 0x000000140300720c */ /* 0x040fe20003f84070 */
[----:B------:R-:W-:Y:S01]  /*4ea0*/  @!P2 IMAD.IADD R0, R0, 0x1, -R3 ;  /* 0x000000010000a824 */ /* 0x000fe200078e0a03 */
[----:B------:R-:W-:Y:S01]  /*4eb0*/  ISETP.GT.U32.AND P2, PT, R3, R14, PT ;  /* 0x0000000e0300720c */ /* 0x000fe20003f44070 */
[----:B------:R-:W-:Y:S02]  /*4ec0*/  IMAD.MOV R10, RZ, RZ, -R10 ;  /* 0x000000ffff0a7224 */ /* 0x000fe400078e0a0a */
[----:B0-----:R-:W-:Y:S02]  /*4ed0*/  IMAD.MOV.U32 R2, RZ, RZ, R13 ;  /* 0x000000ffff027224 */ /* 0x001fe400078e000d */
[----:B------:R-:W-:Y:S02]  /*4ee0*/  VIADD R17, R27, 0x16c ;  /* 0x0000016c1b117836 */ /* 0x000fe40000000000 */
[----:B------:R-:W-:Y:S01]  /*4ef0*/  @!P0 IMAD.MOV R2, RZ, RZ, -R2 ;  /* 0x000000ffff028224 */ /* 0x000fe200078e0a02 */
[C---:B------:R-:W-:Y:S01]  /*4f00*/  ISETP.GT.U32.AND P0, PT, R3.reuse, R19, PT ;  /* 0x000000130300720c */ /* 0x040fe20003f04070 */
[----:B------:R-:W-:Y:S01]  /*4f10*/  IMAD R10, R3, R10, R12 ;  /* 0x0000000a030a7224 */ /* 0x000fe200078e020c */
[----:B------:R-:W-:Y:S01]  /*4f20*/  IABS R12, R17 ;  /* 0x00000011000c7213 */ /* 0x000fe20000000000 */
[----:B------:R-:W-:Y:S01]  /*4f30*/  VIADD R16, R27, 0x16a ;  /* 0x0000016a1b107836 */ /* 0x000fe20000000000 */
[----:B------:R0:W-:Y:S01]  /*4f40*/  STL [R1+0x288], R2 ;  /* 0x0002880201007387 */ /* 0x0001e20000100800 */
[--C-:B------:R-:W-:Y:S01]  /*4f50*/  @!P1 IMAD.IADD R8, R8, 0x1, -R3.reuse ;  /* 0x0000000108089824 */ /* 0x100fe200078e0a03 */
[----:B------:R-:W-:Y:S01]  /*4f60*/  ISETP.GE.AND P1, PT, R15, RZ, PT ;  /* 0x000000ff0f00720c */ /* 0x000fe20003f26270 */
[--C-:B------:R-:W-:Y:S01]  /*4f70*/  @!P6 IMAD.IADD R6, R6, 0x1, -R3.reuse ;  /* 0x000000010606e824 */ /* 0x100fe200078e0a03 */
[----:B------:R-:W-:Y:S01]  /*4f80*/  ISETP.GT.U32.AND P6, PT, R3, R10, PT ;  /* 0x0000000a0300720c */ /* 0x000fe20003fc4070 */
[----:B------:R-:W-:Y:S01]  /*4f90*/  IMAD.MOV.U32 R4, RZ, RZ, R0 ;  /* 0x000000ffff047224 */ /* 0x000fe200078e0000 */
[----:B------:R-:W-:Y:S01]  /*4fa0*/  IABS R9, R16 ;  /* 0x0000001000097213 */ /* 0x000fe20000000000 */
[--C-:B------:R-:W-:Y:S01]  /*4fb0*/  @!P2 IMAD.IADD R14, R14, 0x1, -R3.reuse ;  /* 0x000000010e0ea824 */ /* 0x100fe200078e0a03 */
[----:B------:R-:W-:Y:S01]  /*4fc0*/  ISETP.GE.AND P2, PT, R11, RZ, PT ;  /* 0x000000ff0b00720c */ /* 0x000fe20003f46270 */
[----:B------:R-:W-:Y:S01]  /*4fd0*/  @!P0 IMAD.IADD R19, R19, 0x1, -R3 ;  /* 0x0000000113138824 */ /* 0x000fe200078e0a03 */
[----:B------:R-:W-:Y:S01]  /*4fe0*/  ISETP.GE.AND P0, PT, R18, RZ, PT ;  /* 0x000000ff1200720c */ /* 0x000fe20003f06270 */
[----:B0-----:R-:W-:-:S02]  /*4ff0*/  IMAD.MOV.U32 R2, RZ, RZ, R8 ;  /* 0x000000ffff027224 */ /* 0x001fc400078e0008 */
[----:B------:R-:W-:-:S04]  /*5000*/  IMAD.HI.U32 R13, R22, R12, RZ ;  /* 0x0000000c160d7227 */ /* 0x000fc800078e00ff */
[----:B------:R-:W-:Y:S01]  /*5010*/  @!P4 IMAD.IADD R20, R20, 0x1, -R3 ;  /* 0x000000011414c824 */ /* 0x000fe200078e0a03 */
[----:B------:R-:W-:Y:S01]  /*5020*/  ISETP.GE.AND P4, PT, R7, RZ, PT ;  /* 0x000000ff0700720c */ /* 0x000fe20003f86270 */
[----:B------:R-:W-:Y:S01]  /*5030*/  @!P5 IMAD.MOV R4, RZ, RZ, -R4 ;  /* 0x000000ffff04d224 */ /* 0x000fe200078e0a04 */
[----:B------:R-:W-:Y:S01]  /*5040*/  ISETP.GT.U32.AND P5, PT, R3, R19, PT ;  /* 0x000000130300720c */ /* 0x000fe20003fa4070 */
[----:B------:R-:W-:-:S03]  /*5050*/  IMAD.HI.U32 R15, R22, R9, RZ ;  /* 0x00000009160f7227 */ /* 0x000fc600078e00ff */
[----:B------:R0:W-:Y:S01]  /*5060*/  STL [R1+0x28c], R4 ;  /* 0x00028c0401007387 */ /* 0x0001e20000100800 */
[----:B------:R-:W-:Y:S01]  /*5070*/  @!P3 IMAD.MOV R2, RZ, RZ, -R2 ;  /* 0x000000ffff02b224 */ /* 0x000fe200078e0a02 */
[C---:B------:R-:W-:Y:S01]  /*5080*/  ISETP.GT.U32.AND P3, PT, R3.reuse, R14, PT ;  /* 0x0000000e0300720c */ /* 0x040fe20003f64070 */
[----:B------:R-:W-:Y:S02]  /*5090*/  IMAD.MOV R13, RZ, RZ, -R13 ;  /* 0x000000ffff0d7224 */ /* 0x000fe400078e0a0d */
[----:B------:R-:W-:Y:S01]  /*50a0*/  IMAD.MOV R15, RZ, RZ, -R15 ;  /* 0x000000ffff0f7224 */ /* 0x000fe200078e0a0f */
[----:B------:R2:W-:Y:S01]  /*50b0*/  STL [R1+0x290], R2 ;  /* 0x0002900201007387 */ /* 0x0005e20000100800 */
[----:B------:R-:W-:Y:S02]  /*50c0*/  IMAD R12, R3, R13, R12 ;  /* 0x0000000d030c7224 */ /* 0x000fe400078e020c */
[----:B------:R-:W-:Y:S02]  /*50d0*/  @!P6 IMAD.IADD R10, R10, 0x1, -R3 ;  /* 0x000000010a0ae824 */ /* 0x000fe400078e0a03 */
[----:B0-----:R-:W-:-:S02]  /*50e0*/  IMAD.MOV.U32 R4, RZ, RZ, R6 ;  /* 0x000000ffff047224 */ /* 0x001fc400078e0006 */
[C---:B------:R-:W-:Y:S01]  /*50f0*/  IMAD R9, R3.reuse, R15, R9 ;  /* 0x0000000f03097224 */ /* 0x040fe200078e0209 */
[----:B------:R-:W-:Y:S01]  /*5100*/  ISETP.GT.U32.AND P6, PT, R3, R10, PT ;  /* 0x0000000a0300720c */ /* 0x000fe20003fc4070 */
[----:B------:R-:W-:Y:S02]  /*5110*/  VIADD R0, R27, 0x168 ;  /* 0x000001681b007836 */ /* 0x000fe40000000000 */
[----:B--2---:R-:W-:Y:S02]  /*5120*/  IMAD.MOV.U32 R2, RZ, RZ, R20 ;  /* 0x000000ffff027224 */ /* 0x004fe400078e0014 */
[----:B------:R-:W-:Y:S01]  /*5130*/  @!P1 IMAD.MOV R4, RZ, RZ, -R4 ;  /* 0x000000ffff049224 */ /* 0x000fe200078e0a04 */
[----:B------:R-:W-:Y:S01]  /*5140*/  ISETP.GT.U32.AND P1, PT, R3, R12, PT ;  /* 0x0000000c0300720c */ /* 0x000fe20003f24070 */
[----:B------:R-:W-:Y:S01]  /*5150*/  @!P4 IMAD.MOV R2, RZ, RZ, -R2 ;  /* 0x000000ffff02c224 */ /* 0x000fe200078e0a02 */
[----:B------:R-:W-:Y:S01]  /*5160*/  IABS R13, R0 ;  /* 0x00000000000d7213 */ /* 0x000fe20000000000 */
[--C-:B------:R-:W-:Y:S01]  /*5170*/  @!P5 IMAD.IADD R19, R19, 0x1, -R3.reuse ;  /* 0x000000011313d824 */ /* 0x100fe200078e0a03 */
[----:B------:R-:W-:Y:S01]  /*5180*/  ISETP.GT.U32.AND P5, PT, R3, R9, PT ;  /* 0x000000090300720c */ /* 0x000fe20003fa4070 */
[----:B------:R-:W-:Y:S01]  /*5190*/  @!P3 IMAD.IADD R14, R14, 0x1, -R3 ;  /* 0x000000010e0eb824 */ /* 0x000fe200078e0a03 */
[----:B------:R0:W-:Y:S01]  /*51a0*/  STL [R1+0x294], R4 ;  /* 0x0002940401007387 */ /* 0x0001e20000100800 */
[----:B------:R-:W-:Y:S01]  /*51b0*/  ISETP.GE.AND P4, PT, R5, RZ, PT ;  /* 0x000000ff0500720c */ /* 0x000fe20003f86270 */
[----:B------:R-:W-:Y:S01]  /*51c0*/  IMAD.HI.U32 R7, R22, R13, RZ ;  /* 0x0000000d16077227 */ /* 0x000fe200078e00ff */
[----:B------:R-:W-:Y:S01]  /*51d0*/  ISETP.GE.AND P3, PT, R17, RZ, PT ;  /* 0x000000ff1100720c */ /* 0x000fe20003f66270 */
[----:B------:R2:W-:Y:S02]  /*51e0*/  STL [R1+0x298], R2 ;  /* 0x0002980201007387 */ /* 0x0005e40000100800 */
[----:B------:R-:W-:-:S02]  /*51f0*/  VIADD R6, R27, 0x166 ;  /* 0x000001661b067836 */ /* 0x000fc40000000000 */
[----:B------:R-:W-:Y:S01]  /*5200*/  @!P6 IMAD.IADD R10, R10, 0x1, -R3 ;  /* 0x000000010a0ae824 */ /* 0x000fe200078e0a03 */
[----:B------:R-:W-:Y:S01]  /*5210*/  ISETP.GE.AND P6, PT, R16, RZ, PT ;  /* 0x000000ff1000720c */ /* 0x000fe20003fc6270 */
[----:B0-----:R-:W-:Y:S01]  /*5220*/  IMAD.MOV.U32 R4, RZ, RZ, R19 ;  /* 0x000000ffff047224 */ /* 0x001fe200078e0013 */
[----:B------:R-:W-:Y:S01]  /*5230*/  IABS R5, R6 ;  /* 0x0000000600057213 */ /* 0x000fe20000000000 */
[----:B------:R-:W-:Y:S01]  /*5240*/  @!P1 IMAD.IADD R12, R12, 0x1, -R3 ;  /* 0x000000010c0c9824 */ /* 0x000fe200078e0a03 */
[----:B------:R-:W-:Y:S01]  /*5250*/  ISETP.GE.AND P1, PT, R0, RZ, PT ;  /* 0x000000ff0000720c */ /* 0x000fe20003f26270 */
[----:B--2---:R-:W-:Y:S02]  /*5260*/  IMAD.MOV.U32 R2, RZ, RZ, R14 ;  /* 0x000000ffff027224 */ /* 0x004fe400078e000e */
[----:B------:R-:W-:Y:S01]  /*5270*/  @!P0 IMAD.MOV R4, RZ, RZ, -R4 ;  /* 0x000000ffff048224 */ /* 0x000fe200078e0a04 */
[----:B------:R-:W-:Y:S01]  /*5280*/  ISETP.GT.U32.AND P0, PT, R3, R12, PT ;  /* 0x0000000c0300720c */ /* 0x000fe20003f04070 */
[----:B------:R-:W-:Y:S01]  /*5290*/  @!P2 IMAD.MOV R2, RZ, RZ, -R2 ;  /* 0x000000ffff02a224 */ /* 0x000fe200078e0a02 */
[----:B------:R-:W-:Y:S01]  /*52a0*/  ISETP.GE.AND P2, PT, R6, RZ, PT ;  /* 0x000000ff0600720c */ /* 0x000fe20003f46270 */
[----:B------:R-:W-:Y:S01]  /*52b0*/  IMAD.MOV R7, RZ, RZ, -R7 ;  /* 0x000000ffff077224 */ /* 0x000fe200078e0a07 */
[----:B------:R-:W-:Y:S01]  /*52c0*/  STL [R1+0x2b4], R4 ;  /* 0x0002b40401007387 */ /* 0x000fe20000100800 */
[----:B------:R-:W-:-:S02]  /*52d0*/  @!P5 IMAD.IADD R9, R9, 0x1, -R3 ;  /* 0x000000010909d824 */ /* 0x000fc400078e0a03 */
[C---:B------:R-:W-:Y:S01]  /*52e0*/  IMAD R13, R3.reuse, R7, R13 ;  /* 0x00000007030d7224 */ /* 0x040fe200078e020d */
[----:B------:R0:W-:Y:S01]  /*52f0*/  STL [R1+0x2b8], R2 ;  /* 0x0002b80201007387 */ /* 0x0001e20000100800 */
[----:B------:R-:W-:Y:S01]  /*5300*/  IMAD.HI.U32 R0, R22, R5, RZ ;  /* 0x0000000516007227 */ /* 0x000fe200078e00ff */
[----:B------:R-:W-:-:S03]  /*5310*/  ISETP.GT.U32.AND P5, PT, R3, R9, PT ;  /* 0x000000090300720c */ /* 0x000fc60003fa4070 */
[----:B------:R-:W-:Y:S02]  /*5320*/  IMAD.MOV R0, RZ, RZ, -R0 ;  /* 0x000000ffff007224 */ /* 0x000fe400078e0a00 */
[----:B------:R-:W-:Y:S02]  /*5330*/  VIADD R14, R27, 0x164 ;  /* 0x000001641b0e7836 */ /* 0x000fe40000000000 */
[C---:B------:R-:W-:Y:S02]  /*5340*/  IMAD R16, R3.reuse, R0, R5 ;  /* 0x0000000003107224 */ /* 0x040fe400078e0205 */
[----:B0-----:R-:W-:Y:S02]  /*5350*/  IMAD.MOV.U32 R2, RZ, RZ, R10 ;  /* 0x000000ffff027224 */ /* 0x001fe400078e000a */
[--C-:B------:R-:W-:Y:S01]  /*5360*/  @!P0 IMAD.IADD R12, R12, 0x1, -R3.reuse ;  /* 0x000000010c0c8824 */ /* 0x100fe200078e0a03 */
[----:B------:R-:W-:Y:S01]  /*5370*/  ISETP.GE.AND P0, PT, R14, RZ, PT ;  /* 0x000000ff0e00720c */ /* 0x000fe20003f06270 */
[----:B------:R-:W-:Y:S01]  /*5380*/  @!P4 IMAD.MOV R2, RZ, RZ, -R2 ;  /* 0x000000ffff02c224 */ /* 0x000fe200078e0a02 */
[----:B------:R-:W-:Y:S01]  /*5390*/  ISETP.GT.U32.AND P4, PT, R3, R13, PT ;  /* 0x0000000d0300720c */ /* 0x000fe20003f84070 */
[----:B------:R-:W-:Y:S01]  /*53a0*/  @!P5 IMAD.IADD R9, R9, 0x1, -R3 ;  /* 0x000000010909d824 */ /* 0x000fe200078e0a03 */
[----:B------:R-:W-:Y:S01]  /*53b0*/  ISETP.GT.U32.AND P5, PT, R3, R16, PT ;  /* 0x000000100300720c */ /* 0x000fe20003fa4070 */
[C---:B------:R-:W-:Y:S01]  /*53c0*/  VIADD R5, R27.reuse, 0x160 ;  /* 0x000001601b057836 */ /* 0x040fe20000000000 */
[----:B------:R0:W-:Y:S01]  /*53d0*/  STL [R1+0x2d4], R2 ;  /* 0x0002d40201007387 */ /* 0x0001e20000100800 */
[----:B------:R-:W-:Y:S01]  /*53e0*/  IABS R14, R14 ;  /* 0x0000000e000e7213 */ /* 0x000fe20000000000 */
[----:B------:R-:W-:-:S02]  /*53f0*/  VIADD R6, R27, 0x162 ;  /* 0x000001621b067836 */ /* 0x000fc40000000000 */
[----:B------:R-:W-:Y:S01]  /*5400*/  IABS R11, R5 ;  /* 0x00000005000b7213 */ /* 0x000fe20000000000 */
[----:B------:R-:W-:Y:S02]  /*5410*/  VIADD R10, R27, 0x15c ;  /* 0x0000015c1b0a7836 */ /* 0x000fe40000000000 */
[----:B------:R-:W-:Y:S01]  /*5420*/  IMAD.HI.U32 R8, R22, R14, RZ ;  /* 0x0000000e16087227 */ /* 0x000fe200078e00ff */
[----:B------:R-:W-:Y:S02]  /*5430*/  IABS R0, R6 ;  /* 0x0000000600007213 */ /* 0x000fe40000000000 */
[----:B------:R-:W-:Y:S01]  /*5440*/  IABS R15, R10 ;  /* 0x0000000a000f7213 */ /* 0x000fe20000000000 */
[----:B0-----:R-:W-:Y:S02]  /*5450*/  IMAD.MOV.U32 R2, RZ, RZ, R12 ;  /* 0x000000ffff027224 */ /* 0x001fe400078e000c */
[----:B------:R-:W-:Y:S01]  /*5460*/  @!P4 IMAD.IADD R13, R13, 0x1, -R3 ;  /* 0x000000010d0dc824 */ /* 0x000fe200078e0a03 */
[----:B------:R-:W-:Y:S01]  /*5470*/  ISETP.GE.AND P4, PT, R6, RZ, PT ;  /* 0x000000ff0600720c */ /* 0x000fe20003f86270 */
[----:B------:R-:W-:-:S02]  /*5480*/  @!P3 IMAD.MOV R2, RZ, RZ, -R2 ;  /* 0x000000ffff02b224 */ /* 0x000fc400078e0a02 */
[----:B------:R-:W-:Y:S01]  /*5490*/  IMAD.MOV R8, RZ, RZ, -R8 ;  /* 0x000000ffff087224 */ /* 0x000fe200078e0a08 */
[C---:B------:R-:W-:Y:S01]  /*54a0*/  ISETP.GT.U32.AND P3, PT, R3.reuse, R13, PT ;  /* 0x0000000d0300720c */ /* 0x040fe20003f64070 */
[----:B------:R-:W-:Y:S01]  /*54b0*/  @!P5 IMAD.IADD R16, R16, 0x1, -R3 ;  /* 0x000000011010d824 */ /* 0x000fe200078e0a03 */
[----:B------:R0:W-:Y:S01]  /*54c0*/  STL [R1+0x2d8], R2 ;  /* 0x0002d80201007387 */ /* 0x0001e20000100800 */
[C---:B------:R-:W-:Y:S02]  /*54d0*/  IMAD R14, R3.reuse, R8, R14 ;  /* 0x00000008030e7224 */ /* 0x040fe400078e020e */
[----:B------:R-:W-:Y:S01]  /*54e0*/  IMAD.HI.U32 R6, R22, R11, RZ ;  /* 0x0000000b16067227 */ /* 0x000fe200078e00ff */
[----:B------:R-:W-:-:S03]  /*54f0*/  ISETP.GT.U32.AND P5, PT, R3, R16, PT ;  /* 0x000000100300720c */ /* 0x000fc60003fa4070 */
[----:B------:R-:W-:-:S04]  /*5500*/  IMAD.HI.U32 R7, R22, R0, RZ ;  /* 0x0000000016077227 */ /* 0x000fc800078e00ff */
[----:B0-----:R-:W-:Y:S02]  /*5510*/  IMAD.MOV.U32 R2, RZ, RZ, R9 ;  /* 0x000000ffff027224 */ /* 0x001fe400078e0009 */
[----:B------:R-:W-:Y:S01]  /*5520*/  @!P3 IMAD.IADD R13, R13, 0x1, -R3 ;  /* 0x000000010d0db824 */ /* 0x000fe200078e0a03 */
[----:B------:R-:W-:Y:S01]  /*5530*/  ISETP.GT.U32.AND P3, PT, R3, R14, PT ;  /* 0x0000000e0300720c */ /* 0x000fe20003f64070 */
[----:B------:R-:W-:Y:S01]  /*5540*/  @!P6 IMAD.MOV R2, RZ, RZ, -R2 ;  /* 0x000000ffff02e224 */ /* 0x000fe200078e0a02 */
[----:B------:R-:W-:Y:S01]  /*5550*/  ISETP.GE.AND P6, PT, R5, RZ, PT ;  /* 0x000000ff0500720c */ /* 0x000fe20003fc6270 */
[----:B------:R-:W-:Y:S02]  /*5560*/  IMAD.MOV R6, RZ, RZ, -R6 ;  /* 0x000000ffff067224 */ /* 0x000fe400078e0a06 */
[----:B------:R-:W-:Y:S01]  /*5570*/  IMAD.MOV R7, RZ, RZ, -R7 ;  /* 0x000000ffff077224 */ /* 0x000fe200078e0a07 */
[----:B------:R0:W-:Y:S01]  /*5580*/  STL [R1+0x2dc], R2 ;  /* 0x0002dc0201007387 */ /* 0x0001e20000100800 */
[----:B------:R-:W-:-:S02]  /*5590*/  IMAD R11, R3, R6, R11 ;  /* 0x00000006030b7224 */ /* 0x000fc400078e020b */
[----:B------:R-:W-:Y:S02]  /*55a0*/  IMAD R9, R3, R7, R0 ;  /* 0x0000000703097224 */ /* 0x000fe400078e0200 */
[----:B------:R-:W-:Y:S02]  /*55b0*/  VIADD R0, R27, 0x15e ;  /* 0x0000015e1b007836 */ /* 0x000fe40000000000 */
[--C-:B------:R-:W-:Y:S01]  /*55c0*/  @!P5 IMAD.IADD R16, R16, 0x1, -R3.reuse ;  /* 0x000000011010d824 */ /* 0x100fe200078e0a03 */
[----:B------:R-:W-:Y:S01]  /*55d0*/  ISETP.GT.U32.AND P5, PT, R3, R9, PT ;  /* 0x000000090300720c */ /* 0x000fe20003fa4070 */
[----:B------:R-:W-:Y:S01]  /*55e0*/  @!P3 IMAD.IADD R14, R14, 0x1, -R3 ;  /* 0x000000010e0eb824 */ /* 0x000fe200078e0a03 */
[----:B------:R-:W-:Y:S01]  /*55f0*/  IABS R8, R0 ;  /* 0x0000000000087213 */ /* 0x000fe20000000000 */
        /* <DEDUP_REMOVED lines=8> */
[----:B------:R-:W-:Y:S02]  /*5680*/  IMAD.MOV R13, RZ, RZ, -R13 ;  /* 0x000000ffff0d7224 */ /* 0x000fe400078e0a0d */
[--C-:B------:R-:W-:Y:S02]  /*5690*/  @!P5 IMAD.IADD R9, R9, 0x1, -R3.reuse ;  /* 0x000000010909d824 */ /* 0x100fe400078e0a03 */
[----:B------:R-:W-:Y:S02]  /*56a0*/  VIADD R6, R27, 0x158 ;  /* 0x000001581b067836 */ /* 0x000fe40000000000 */
[--C-:B------:R-:W-:Y:S01]  /*56b0*/  @!P3 IMAD.IADD R14, R14, 0x1, -R3.reuse ;  /* 0x000000010e0eb824 */ /* 0x100fe200078e0a03 */
[----:B------:R-:W-:Y:S01]  /*56c0*/  ISETP.GT.U32.AND P5, PT, R3, R9, PT ;  /* 0x000000090300720c */ /* 0x000fe20003fa4070 */
[----:B------:R-:W-:Y:S01]  /*56d0*/  @!P1 IMAD.IADD R11, R11, 0x1, -R3 ;  /* 0x000000010b0b9824 */ /* 0x000fe200078e0a03 */
[----:B------:R-:W-:Y:S01]  /*56e0*/  IABS R7, R6 ;  /* 0x0000000600077213 */ /* 0x000fe20000000000 */
[----:B0-----:R-:W-:-:S02]  /*56f0*/  IMAD.MOV.U32 R2, RZ, RZ, R16 ;  /* 0x000000ffff027224 */ /* 0x001fc400078e0010 */
[----:B------:R-:W-:Y:S01]  /*5700*/  IMAD.HI.U32 R16, R22, R15, RZ ;  /* 0x0000000f16107227 */ /* 0x000fe200078e00ff */
[----:B------:R-:W-:-:S03]  /*5710*/  ISETP.GT.U32.AND P1, PT, R3, R11, PT ;  /* 0x0000000b0300720c */ /* 0x000fc60003f24070 */
[----:B------:R-:W-:Y:S01]  /*5720*/  @!P2 IMAD.MOV R2, RZ, RZ, -R2 ;  /* 0x000000ffff02a224 */ /* 0x000fe200078e0a02 */
[----:B------:R-:W-:Y:S01]  /*5730*/  ISETP.GE.AND P2, PT, R0, RZ, PT ;  /* 0x000000ff0000720c */ /* 0x000fe20003f46270 */
[C---:B------:R-:W-:Y:S02]  /*5740*/  IMAD R0, R3.reuse, R13, R8 ;  /* 0x0000000d03007224 */ /* 0x040fe400078e0208 */
[C---:B------:R-:W-:Y:S01]  /*5750*/  IMAD.HI.U32 R8, R22.reuse, R12, RZ ;  /* 0x0000000c16087227 */ /* 0x040fe200078e00ff */
[----:B------:R0:W-:Y:S02]  /*5760*/  STL [R1+0x2e4], R2 ;  /* 0x0002e40201007387 */ /* 0x0001e40000100800 */
[----:B------:R-:W-:Y:S01]  /*5770*/  ISETP.GT.U32.AND P3, PT, R3, R0, PT ;  /* 0x000000000300720c */ /* 0x000fe20003f64070 */
[----:B------:R-:W-:-:S04]  /*5780*/  IMAD.HI.U32 R13, R22, R7, RZ ;  /* 0x00000007160d7227 */ /* 0x000fc800078e00ff */
[----:B------:R-:W-:Y:S02]  /*5790*/  IMAD.MOV R8, RZ, RZ, -R8 ;  /* 0x000000ffff087224 */ /* 0x000fe400078e0a08 */
[----:B------:R-:W-:Y:S02]  /*57a0*/  IMAD.MOV R16, RZ, RZ, -R16 ;  /* 0x000000ffff107224 */ /* 0x000fe400078e0a10 */
[----:B0-----:R-:W-:Y:S02]  /*57b0*/  IMAD.MOV.U32 R2, RZ, RZ, R14 ;  /* 0x000000ffff027224 */ /* 0x001fe400078e000e */
[----:B------:R-:W-:Y:S02]  /*57c0*/  IMAD.MOV R13, RZ, RZ, -R13 ;  /* 0x000000ffff0d7224 */ /* 0x000fe400078e0a0d */
[----:B------:R-:W-:Y:S02]  /*57d0*/  @!P0 IMAD.MOV R2, RZ, RZ, -R2 ;  /* 0x000000ffff028224 */ /* 0x000fe400078e0a02 */
[----:B------:R-:W-:-:S02]  /*57e0*/  IMAD R12, R3, R8, R12 ;  /* 0x00000008030c7224 */ /* 0x000fc400078e020c */
[--C-:B------:R-:W-:Y:S01]  /*57f0*/  @!P1 IMAD.IADD R11, R11, 0x1, -R3.reuse ;  /* 0x000000010b0b9824 */ /* 0x100fe200078e0a03 */
[----:B------:R0:W-:Y:S01]  /*5800*/  STL [R1+0x2e8], R2 ;  /* 0x0002e80201007387 */ /* 0x0001e20000100800 */
[----:B------:R-:W-:Y:S01]  /*5810*/  VIADD R8, R27, 0x156 ;  /* 0x000001561b087836 */ /* 0x000fe20000000000 */
[----:B------:R-:W-:Y:S01]  /*5820*/  ISETP.GT.U32.AND P1, PT, R3, R12, PT ;  /* 0x0000000c0300720c */ /* 0x000fe20003f24070 */
[----:B------:R-:W-:Y:S01]  /*5830*/  @!P5 IMAD.IADD R9, R9, 0x1, -R3 ;  /* 0x000000010909d824 */ /* 0x000fe200078e0a03 */
[----:B------:R-:W-:Y:S01]  /*5840*/  ISETP.GE.AND P5, PT, R10, RZ, PT ;  /* 0x000000ff0a00720c */ /* 0x000fe20003fa6270 */
[C---:B------:R-:W-:Y:S02]  /*5850*/  IMAD R10, R3.reuse, R16, R15 ;  /* 0x00000010030a7224 */ /* 0x040fe400078e020f */
[C---:B------:R-:W-:Y:S01]  /*5860*/  IMAD R7, R3.reuse, R13, R7 ;  /* 0x0000000d03077224 */ /* 0x040fe200078e0207 */
[----:B------:R-:W-:Y:S01]  /*5870*/  IABS R13, R8 ;  /* 0x00000008000d7213 */ /* 0x000fe20000000000 */
[----:B------:R-:W-:Y:S01]  /*5880*/  @!P3 IMAD.IADD R0, R0, 0x1, -R3 ;  /* 0x000000010000b824 */ /* 0x000fe200078e0a03 */
[----:B------:R-:W-:Y:S01]  /*5890*/  ISETP.GT.U32.AND P0, PT, R3, R10, PT ;  /* 0x0000000a0300720c */ /* 0x000fe20003f04070 */
[----:B0-----:R-:W-:-:S02]  /*58a0*/  IMAD.MOV.U32 R2, RZ, RZ, R11 ;  /* 0x000000ffff027224 */ /* 0x001fc400078e000b */
[----:B------:R-:W-:Y:S01]  /*58b0*/  IMAD.MOV.U32 R4, RZ, RZ, R9 ;  /* 0x000000ffff047224 */ /* 0x000fe200078e0009 */
[C---:B------:R-:W-:Y:S01]  /*58c0*/  ISETP.GT.U32.AND P3, PT, R3.reuse, R0, PT ;  /* 0x000000000300720c */ /* 0x040fe20003f64070 */
[----:B------:R-:W-:Y:S01]  /*58d0*/  @!P6 IMAD.MOV R2, RZ, RZ, -R2 ;  /* 0x000000ffff02e224 */ /* 0x000fe200078e0a02 */
[----:B------:R-:W-:Y:S01]  /*58e0*/  ISETP.GT.U32.AND P6, PT, R3, R7, PT ;  /* 0x000000070300720c */ /* 0x000fe20003fc4070 */
[----:B------:R-:W-:Y:S02]  /*58f0*/  IMAD.MOV.U32 R9, RZ, RZ, R13 ;  /* 0x000000ffff097224 */ /* 0x000fe400078e000d */
[----:B------:R-:W-:Y:S01]  /*5900*/  @!P4 IMAD.MOV R4, RZ, RZ, -R4 ;  /* 0x000000ffff04c224 */ /* 0x000fe200078e0a04 */
[----:B------:R-:W-:Y:S01]  /*5910*/  ISETP.GE.AND P4, PT, R5, RZ, PT ;  /* 0x000000ff0500720c */ /* 0x000fe20003f86270 */
[----:B------:R-:W-:Y:S02]  /*5920*/  VIADD R5, R27, 0x154 ;  /* 0x000001541b057836 */ /* 0x000fe40000000000 */
[----:B------:R-:W-:Y:S01]  /*5930*/  IMAD.HI.U32 R11, R22, R9, RZ ;  /* 0x00000009160b7227 */ /* 0x000fe200078e00ff */
[----:B------:R-:W-:Y:S02]  /*5940*/  STL [R1+0x2ec], R4 ;  /* 0x0002ec0401007387 */ /* 0x000fe40000100800 */
[----:B------:R-:W-:Y:S01]  /*5950*/  IABS R13, R5 ;  /* 0x00000005000d7213 */ /* 0x000fe20000000000 */
[----:B------:R-:W-:Y:S01]  /*5960*/  @!P1 IMAD.IADD R12, R12, 0x1, -R3 ;  /* 0x000000010c0c9824 */ /* 0x000fe200078e0a03 */
[----:B------:R0:W-:Y:S01]  /*5970*/  STL [R1+0x2fc], R2 ;  /* 0x0002fc0201007387 */ /* 0x0001e20000100800 */
[----:B------:R-:W-:-:S02]  /*5980*/  IMAD.MOV R11, RZ, RZ, -R11 ;  /* 0x000000ffff0b7224 */ /* 0x000fc400078e0a0b */
[--C-:B------:R-:W-:Y:S01]  /*5990*/  @!P0 IMAD.IADD R10, R10, 0x1, -R3.reuse ;  /* 0x000000010a0a8824 */ /* 0x100fe200078e0a03 */
[----:B------:R-:W-:Y:S01]  /*59a0*/  ISETP.GE.AND P0, PT, R8, RZ, PT ;  /* 0x000000ff0800720c */ /* 0x000fe20003f06270 */
[--C-:B------:R-:W-:Y:S01]  /*59b0*/  @!P6 IMAD.IADD R7, R7, 0x1, -R3.reuse ;  /* 0x000000010707e824 */ /* 0x100fe200078e0a03 */
[C---:B------:R-:W-:Y:S01]  /*59c0*/  ISETP.GT.U32.AND P6, PT, R3.reuse, R12, PT ;  /* 0x0000000c0300720c */ /* 0x040fe20003fc4070 */
[----:B------:R-:W-:Y:S01]  /*59d0*/  @!P3 IMAD.IADD R0, R0, 0x1, -R3 ;  /* 0x000000010000b824 */ /* 0x000fe200078e0a03 */
[C---:B------:R-:W-:Y:S01]  /*59e0*/  ISETP.GT.U32.AND P1, PT, R3.reuse, R10, PT ;  /* 0x0000000a0300720c */ /* 0x040fe20003f24070 */
[----:B------:R-:W-:Y:S01]  /*59f0*/  IMAD R9, R3, R11, R9 ;  /* 0x0000000b03097224 */ /* 0x000fe200078e0209 */
[----:B------:R-:W-:Y:S01]  /*5a00*/  ISETP.GE.AND P3, PT, R6, RZ, PT ;  /* 0x000000ff0600720c */ /* 0x000fe20003f66270 */
[----:B------:R-:W-:-:S04]  /*5a10*/  IMAD.HI.U32 R11, R22, R13, RZ ;  /* 0x0000000d160b7227 */ /* 0x000fc800078e00ff */
[----:B0-----:R-:W-:Y:S02]  /*5a20*/  IMAD.MOV.U32 R2, RZ, RZ, R0 ;  /* 0x000000ffff027224 */ /* 0x001fe400078e0000 */
[----:B------:R-:W-:Y:S02]  /*5a30*/  IMAD.MOV R11, RZ, RZ, -R11 ;  /* 0x000000ffff0b7224 */ /* 0x000fe400078e0a0b */
[----:B------:R-:W-:Y:S01]  /*5a40*/  @!P2 IMAD.MOV R2, RZ, RZ, -R2 ;  /* 0x000000ffff02a224 */ /* 0x000fe200078e0a02 */
[C---:B------:R-:W-:Y:S01]  /*5a50*/  ISETP.GT.U32.AND P2, PT, R3.reuse, R7, PT ;  /* 0x000000070300720c */ /* 0x040fe20003f44070 */
[----:B------:R-:W-:Y:S02]  /*5a60*/  IMAD R13, R3, R11, R13 ;  /* 0x0000000b030d7224 */ /* 0x000fe400078e020d */
[----:B------:R-:W-:Y:S01]  /*5a70*/  @!P6 IMAD.IADD R12, R12, 0x1, -R3 ;  /* 0x000000010c0ce824 */ /* 0x000fe200078e0a03 */
[----:B------:R0:W-:Y:S01]  /*5a80*/  STL [R1+0x310], R2 ;  /* 0x0003100201007387 */ /* 0x0001e20000100800 */
[----:B------:R-:W-:Y:S01]  /*5a90*/  VIADD R8, R27, 0x14e ;  /* 0x0000014e1b087836 */ /* 0x000fe20000000000 */
[----:B------:R-:W-:Y:S01]  /*5aa0*/  ISETP.GT.U32.AND P6, PT, R3, R13, PT ;  /* 0x0000000d0300720c */ /* 0x000fe20003fc4070 */
[----:B------:R-:W-:-:S02]  /*5ab0*/  VIADD R6, R27, 0x152 ;  /* 0x000001521b067836 */ /* 0x000fc40000000000 */
[--C-:B------:R-:W-:Y:S01]  /*5ac0*/  @!P1 IMAD.IADD R10, R10, 0x1, -R3.reuse ;  /* 0x000000010a0a9824 */ /* 0x100fe200078e0a03 */
[----:B------:R-:W-:Y:S01]  /*5ad0*/  ISETP.GT.U32.AND P1, PT, R3, R9, PT ;  /* 0x000000090300720c */ /* 0x000fe20003f24070 */
[----:B------:R-:W-:Y:S01]  /*5ae0*/  VIADD R0, R27, 0x150 ;  /* 0x000001501b007836 */ /* 0x000fe20000000000 */
[----:B------:R-:W-:Y:S01]  /*5af0*/  IABS R15, R8 ;  /* 0x00000008000f7213 */ /* 0x000fe20000000000 */
[----:B------:R-:W-:Y:S01]  /*5b00*/  @!P2 IMAD.IADD R7, R7, 0x1, -R3 ;  /* 0x000000010707a824 */ /* 0x000fe200078e0a03 */
[----:B------:R-:W-:Y:S01]  /*5b10*/  IABS R14, R6 ;  /* 0x00000006000e7213 */ /* 0x000fe20000000000 */
[----:B0-----:R-:W-:Y:S01]  /*5b20*/  IMAD.MOV.U32 R2, RZ, RZ, R10 ;  /* 0x000000ffff027224 */ /* 0x001fe200078e000a */
[----:B------:R-:W-:Y:S01]  /*5b30*/  ISETP.GE.AND P2, PT, R5, RZ, PT ;  /* 0x000000ff0500720c */ /* 0x000fe20003f46270 */
[----:B------:R-:W-:Y:S01]  /*5b40*/  IMAD.MOV.U32 R5, RZ, RZ, R15 ;  /* 0x000000ffff057224 */ /* 0x000fe200078e000f */
[----:B------:R-:W-:Y:S01]  /*5b50*/  IABS R11, R0 ;  /* 0x00000000000b7213 */ /* 0x000fe20000000000 */
[----:B------:R-:W-:-:S04]  /*5b60*/  IMAD.HI.U32 R15, R22, R14, RZ ;  /* 0x0000000e160f7227 */ /* 0x000fc800078e00ff */
[----:B------:R-:W-:Y:S02]  /*5b70*/  @!P6 IMAD.IADD R13, R13, 0x1, -R3 ;  /* 0x000000010d0de824 */ /* 0x000fe400078e0a03 */
[----:B------:R-:W-:-:S03]  /*5b80*/  IMAD.HI.U32 R16, R22, R11, RZ ;  /* 0x0000000b16107227 */ /* 0x000fc600078e00ff */
[----:B------:R-:W-:Y:S01]  /*5b90*/  ISETP.GT.U32.AND P6, PT, R3, R13, PT ;  /* 0x0000000d0300720c */ /* 0x000fe20003fc4070 */
[----:B------:R-:W-:Y:S02]  /*5ba0*/  IMAD.MOV R15, RZ, RZ, -R15 ;  /* 0x000000ffff0f7224 */ /* 0x000fe400078e0a0f */
[----:B------:R-:W-:Y:S01]  /*5bb0*/  @!P1 IMAD.IADD R9, R9, 0x1, -R3 ;  /* 0x0000000109099824 */ /* 0x000fe200078e0a03 */
[----:B------:R-:W-:Y:S01]  /*5bc0*/  ISETP.GE.AND P1, PT, R6, RZ, PT ;  /* 0x000000ff0600720c */ /* 0x000fe20003f26270 */
[----:B------:R-:W-:Y:S02]  /*5bd0*/  @!P5 IMAD.MOV R2, RZ, RZ, -R2 ;  /* 0x000000ffff02d224 */ /* 0x000fe400078e0a02 */
[----:B------:R-:W-:Y:S01]  /*5be0*/  IMAD.HI.U32 R6, R22, R5, RZ ;  /* 0x0000000516067227 */ /* 0x000fe200078e00ff */
[----:B------:R-:W-:Y:S02]  /*5bf0*/  ISETP.GT.U32.AND P5, PT, R3, R9, PT ;  /* 0x000000090300720c */ /* 0x000fe40003fa4070 */
[----:B------:R0:W-:Y:S01]  /*5c00*/  STL [R1+0x30c], R2 ;  /* 0x00030c0201007387 */ /* 0x0001e20000100800 */
[----:B------:R-:W-:-:S02]  /*5c10*/  IMAD.MOV R10, RZ, RZ, -R16 ;  /* 0x000000ffff0a7224 */ /* 0x000fc400078e0a10 */
[C---:B------:R-:W-:Y:S02]  /*5c20*/  IMAD R14, R3.reuse, R15, R14 ;  /* 0x0000000f030e7224 */ /* 0x040fe400078e020e */
[----:B------:R-:W-:Y:S02]  /*5c30*/  IMAD.MOV.U32 R4, RZ, RZ, R12 ;  /* 0x000000ffff047224 */ /* 0x000fe400078e000c */
[----:B------:R-:W-:Y:S02]  /*5c40*/  IMAD.MOV R6, RZ, RZ, -R6 ;  /* 0x000000ffff067224 */ /* 0x000fe400078e0a06 */
[C---:B------:R-:W-:Y:S02]  /*5c50*/  IMAD R11, R3.reuse, R10, R11 ;  /* 0x0000000a030b7224 */ /* 0x040fe400078e020b */
[----:B0-----:R-:W-:Y:S02]  /*5c60*/  IMAD.MOV.U32 R2, RZ, RZ, R7 ;  /* 0x000000ffff027224 */ /* 0x001fe400078e0007 */
[----:B------:R-:W-:Y:S01]  /*5c70*/  @!P4 IMAD.MOV R4, RZ, RZ, -R4 ;  /* 0x000000ffff04c224 */ /* 0x000fe200078e0a04 */
[C---:B------:R-:W-:Y:S01]  /*5c80*/  ISETP.GT.U32.AND P4, PT, R3.reuse, R14, PT ;  /* 0x0000000e0300720c */ /* 0x040fe20003f84070 */
[----:B------:R-:W-:-:S02]  /*5c90*/  IMAD R5, R3, R6, R5 ;  /* 0x0000000603057224 */ /* 0x000fc400078e0205 */
[----:B------:R-:W-:Y:S01]  /*5ca0*/  @!P3 IMAD.MOV R2, RZ, RZ, -R2 ;  /* 0x000000ffff02b224 */ /* 0x000fe200078e0a02 */
[----:B------:R-:W-:Y:S01]  /*5cb0*/  ISETP.GT.U32.AND P3, PT, R3, R11, PT ;  /* 0x0000000b0300720c */ /* 0x000fe20003f64070 */
[--C-:B------:R-:W-:Y:S01]  /*5cc0*/  @!P6 IMAD.IADD R13, R13, 0x1, -R3.reuse ;  /* 0x000000010d0de824 */ /* 0x100fe200078e0a03 */
[----:B------:R-:W-:Y:S01]  /*5cd0*/  ISETP.GT.U32.AND P6, PT, R3, R5, PT ;  /* 0x000000050300720c */ /* 0x000fe20003fc4070 */
[----:B------:R-:W-:Y:S01]  /*5ce0*/  VIADD R15, R27, 0x14c ;  /* 0x0000014c1b0f7836 */ /* 0x000fe20000000000 */
[----:B------:R-:W-:Y:S01]  /*5cf0*/  STL [R1+0x308], R4 ;  /* 0x0003080401007387 */ /* 0x000fe20000100800 */
[--C-:B------:R-:W-:Y:S01]  /*5d00*/  @!P5 IMAD.IADD R9, R9, 0x1, -R3.reuse ;  /* 0x000000010909d824 */ /* 0x100fe200078e0a03 */
[----:B------:R-:W-:Y:S01]  /*5d10*/  ISETP.GE.AND P5, PT, R0, RZ, PT ;  /* 0x000000ff0000720c */ /* 0x000fe20003fa6270 */
[----:B------:R-:W-:Y:S01]  /*5d20*/  VIADD R0, R27, 0x14a ;  /* 0x0000014a1b007836 */ /* 0x000fe20000000000 */
[----:B------:R-:W-:Y:S01]  /*5d30*/  IABS R6, R15 ;  /* 0x0000000f00067213 */ /* 0x000fe20000000000 */
[--C-:B------:R-:W-:Y:S01]  /*5d40*/  @!P4 IMAD.IADD R14, R14, 0x1, -R3.reuse ;  /* 0x000000010e0ec824 */ /* 0x100fe200078e0a03 */
[----:B------:R-:W-:Y:S01]  /*5d50*/  ISETP.GE.AND P4, PT, R8, RZ, PT ;  /* 0x000000ff0800720c */ /* 0x000fe20003f86270 */
[----:B------:R0:W-:Y:S01]  /*5d60*/  STL [R1+0x318], R2 ;  /* 0x0003180201007387 */ /* 0x0001e20000100800 */
[----:B------:R-:W-:Y:S01]  /*5d70*/  IABS R7, R0 ;  /* 0x0000000000077213 */ /* 0x000fe20000000000 */
[----:B------:R-:W-:Y:S01]  /*5d80*/  @!P3 IMAD.IADD R11, R11, 0x1, -R3 ;  /* 0x000000010b0bb824 */ /* 0x000fe200078e0a03 */
[----:B------:R-:W-:Y:S01]  /*5d90*/  ISETP.GT.U32.AND P3, PT, R3, R14, PT ;  /* 0x0000000e0300720c */ /* 0x000fe20003f64070 */
[----:B------:R-:W-:-:S04]  /*5da0*/  IMAD.HI.U32 R8, R22, R6, RZ ;  /* 0x0000000616087227 */ /* 0x000fc800078e00ff */
[----:B------:R-:W-:Y:S01]  /*5db0*/  @!P6 IMAD.IADD R5, R5, 0x1, -R3 ;  /* 0x000000010505e824 */ /* 0x000fe200078e0a03 */
[----:B------:R-:W-:Y:S01]  /*5dc0*/  ISETP.GT.U32.AND P6, PT, R3, R11, PT ;  /* 0x0000000b0300720c */ /* 0x000fe20003fc4070 */
[----:B0-----:R-:W-:Y:S02]  /*5dd0*/  IMAD.MOV.U32 R2, RZ, RZ, R9 ;  /* 0x000000ffff027224 */ /* 0x001fe400078e0009 */
[----:B------:R-:W-:Y:S02]  /*5de0*/  IMAD.MOV R8, RZ, RZ, -R8 ;  /* 0x000000ffff087224 */ /* 0x000fe400078e0a08 */
[----:B------:R-:W-:-:S04]  /*5df0*/  IMAD.HI.U32 R9, R22, R7, RZ ;  /* 0x0000000716097227 */ /* 0x000fc800078e00ff */
[C---:B------:R-:W-:Y:S02]  /*5e00*/  IMAD R6, R3.reuse, R8, R6 ;  /* 0x0000000803067224 */ /* 0x040fe400078e0206 */
[----:B------:R-:W-:Y:S02]  /*5e10*/  IMAD.MOV R9, RZ, RZ, -R9 ;  /* 0x000000ffff097224 */ /* 0x000fe400078e0a09 */
[----:B------:R-:W-:Y:S01]  /*5e20*/  @!P3 IMAD.IADD R14, R14, 0x1, -R3 ;  /* 0x000000010e0eb824 */ /* 0x000fe200078e0a03 */
[C---:B------:R-:W-:Y:S01]  /*5e30*/  ISETP.GT.U32.AND P3, PT, R3.reuse, R6, PT ;  /* 0x000000060300720c */ /* 0x040fe20003f64070 */
[----:B------:R-:W-:Y:S02]  /*5e40*/  IMAD R7, R3, R9, R7 ;  /* 0x0000000903077224 */ /* 0x000fe400078e0207 */
[----:B------:R-:W-:Y:S02]  /*5e50*/  @!P6 IMAD.IADD R11, R11, 0x1, -R3 ;  /* 0x000000010b0be824 */ /* 0x000fe400078e0a03 */
[----:B------:R-:W-:Y:S01]  /*5e60*/  VIADD R10, R27, 0x148 ;  /* 0x000001481b0a7836 */ /* 0x000fe20000000000 */
[C---:B------:R-:W-:Y:S01]  /*5e70*/  ISETP.GT.U32.AND P6, PT, R3.reuse, R7, PT ;  /* 0x000000070300720c */ /* 0x040fe20003fc4070 */
[----:B------:R-:W-:Y:S01]  /*5e80*/  @!P0 IMAD.MOV R2, RZ, RZ, -R2 ;  /* 0x000000ffff028224 */ /* 0x000fe200078e0a02 */
[----:B------:R-:W-:Y:S01]  /*5e90*/  ISETP.GT.U32.AND P0, PT, R3, R5, PT ;  /* 0x000000050300720c */ /* 0x000fe20003f04070 */
[----:B------:R-:W-:Y:S01]  /*5ea0*/  VIADD R8, R27, 0x146 ;  /* 0x000001461b087836 */ /* 0x000fe20000000000 */
[----:B------:R-:W-:Y:S01]  /*5eb0*/  IABS R17, R10 ;  /* 0x0000000a00117213 */ /* 0x000fe20000000000 */
[----:B------:R-:W-:Y:S01]  /*5ec0*/  IMAD.MOV.U32 R4, RZ, RZ, R13 ;  /* 0x000000ffff047224 */ /* 0x000fe200078e000d */
[----:B------:R0:W-:Y:S01]  /*5ed0*/  STL [R1+0x34c], R2 ;  /* 0x00034c0201007387 */ /* 0x0001e20000100800 */
[----:B------:R-:W-:Y:S01]  /*5ee0*/  @!P3 IMAD.IADD R6, R6, 0x1, -R3 ;  /* 0x000000010606b824 */ /* 0x000fe200078e0a03 */
[----:B------:R-:W-:Y:S01]  /*5ef0*/  IABS R9, R8 ;  /* 0x0000000800097213 */ /* 0x000fe20000000000 */
[----:B------:R-:W-:Y:S01]  /*5f00*/  IMAD.HI.U32 R18, R22, R17, RZ ;  /* 0x0000001116127227 */ /* 0x000fe200078e00ff */
[----:B------:R-:W-:-:S03]  /*5f10*/  ISETP.GE.AND P3, PT, R0, RZ, PT ;  /* 0x000000ff0000720c */ /* 0x000fc60003f66270 */
[----:B------:R-:W-:Y:S02]  /*5f20*/  @!P2 IMAD.MOV R4, RZ, RZ, -R4 ;  /* 0x000000ffff04a224 */ /* 0x000fe400078e0a04 */
[----:B------:R-:W-:Y:S01]  /*5f30*/  @!P6 IMAD.IADD R7, R7, 0x1, -R3 ;  /* 0x000000010707e824 */ /* 0x000fe200078e0a03 */
[C---:B------:R-:W-:Y:S01]  /*5f40*/  ISETP.GT.U32.AND P6, PT, R3.reuse, R6, PT ;  /* 0x000000060300720c */ /* 0x040fe20003fc4070 */
[----:B0-----:R-:W-:Y:S01]  /*5f50*/  IMAD.MOV.U32 R2, RZ, RZ, R14 ;  /* 0x000000ffff027224 */ /* 0x001fe200078e000e */
[----:B------:R0:W-:Y:S01]  /*5f60*/  STL [R1+0x35c], R4 ;  /* 0x00035c0401007387 */ /* 0x0001e20000100800 */
[----:B------:R-:W-:Y:S01]  /*5f70*/  IMAD.MOV R18, RZ, RZ, -R18 ;  /* 0x000000ffff127224 */ /* 0x000fe200078e0a12 */
[----:B------:R-:W-:Y:S01]  /*5f80*/  ISETP.GT.U32.AND P2, PT, R3, R7, PT ;  /* 0x000000070300720c */ /* 0x000fe20003f44070 */
[----:B------:R-:W-:-:S04]  /*5f90*/  IMAD.HI.U32 R16, R22, R9, RZ ;  /* 0x0000000916107227 */ /* 0x000fc800078e00ff */
[----:B------:R-:W-:Y:S02]  /*5fa0*/  @!P1 IMAD.MOV R2, RZ, RZ, -R2 ;  /* 0x000000ffff029224 */ /* 0x000fe400078e0a02 */
[----:B------:R-:W-:Y:S01]  /*5fb0*/  @!P0 IMAD.IADD R5, R5, 0x1, -R3 ;  /* 0x0000000105058824 */ /* 0x000fe200078e0a03 */
[----:B------:R-:W-:Y:S01]  /*5fc0*/  ISETP.GE.AND P0, PT, R15, RZ, PT ;  /* 0x000000ff0f00720c */ /* 0x000fe20003f06270 */
[----:B0-----:R-:W-:Y:S01]  /*5fd0*/  IMAD.MOV.U32 R4, RZ, RZ, R11 ;  /* 0x000000ffff047224 */ /* 0x001fe200078e000b */
[----:B------:R0:W-:Y:S01]  /*5fe0*/  STL [R1+0x358], R2 ;  /* 0x0003580201007387 */ /* 0x0001e20000100800 */
[----:B------:R-:W-:Y:S02]  /*5ff0*/  IMAD R0, R3, R18, R17 ;  /* 0x0000001203007224 */ /* 0x000fe400078e0211 */
[----:B------:R-:W-:Y:S02]  /*6000*/  IMAD.MOV R16, RZ, RZ, -R16 ;  /* 0x000000ffff107224 */ /* 0x000fe400078e0a10 */
[----:B------:R-:W-:Y:S01]  /*6010*/  @!P5 IMAD.MOV R4, RZ, RZ, -R4 ;  /* 0x000000ffff04d224 */ /* 0x000fe200078e0a04 */
[----:B------:R-:W-:Y:S01]  /*6020*/  ISETP.GE.AND P5, PT, R10, RZ, PT ;  /* 0x000000ff0a00720c */ /* 0x000fe20003fa6270 */
[----:B------:R-:W-:Y:S01]  /*6030*/  VIADD R12, R27, 0x144 ;  /* 0x000001441b0c7836 */ /* 0x000fe20000000000 */
[C---:B------:R-:W-:Y:S01]  /*6040*/  ISETP.GT.U32.AND P1, PT, R3.reuse, R0, PT ;  /* 0x000000000300720c */ /* 0x040fe20003f24070 */
[C---:B------:R-:W-:Y:S01]  /*6050*/  IMAD R10, R3.reuse, R16, R9 ;  /* 0x00000010030a7224 */ /* 0x040fe200078e0209 */
[----:B------:R-:W-:Y:S01]  /*6060*/  STL [R1+0x37c], R4 ;  /* 0x00037c0401007387 */ /* 0x000fe20000100800 */
[----:B0-----:R-:W-:Y:S01]  /*6070*/  IMAD.MOV.U32 R2, RZ, RZ, R5 ;  /* 0x000000ffff027224 */ /* 0x001fe200078e0005 */
[----:B------:R-:W-:Y:S01]  /*6080*/  IABS R15, R12 ;  /* 0x0000000c000f7213 */ /* 0x000fe20000000000 */
[----:B------:R-:W-:Y:S01]  /*6090*/  @!P6 IMAD.IADD R6, R6, 0x1, -R3 ;  /* 0x000000010606e824 */ /* 0x000fe200078e0a03 */
[----:B------:R-:W-:Y:S01]  /*60a0*/  ISETP.GT.U32.AND P6, PT, R3, R10, PT ;  /* 0x0000000a0300720c */ /* 0x000fe20003fc4070 */
[----:B------:R-:W-:Y:S01]  /*60b0*/  @!P4 IMAD.MOV R2, RZ, RZ, -R2 ;  /* 0x000000ffff02c224 */ /* 0x000fe200078e0a02 */
[----:B------:R-:W-:Y:S01]  /*60c0*/  ISETP.GE.AND P4, PT, R8, RZ, PT ;  /* 0x000000ff0800720c */ /* 0x000fe20003f86270 */
[----:B------:R-:W-:-:S03]  /*60d0*/  IMAD.HI.U32 R5, R22, R15, RZ ;  /* 0x0000000f16057227 */ /* 0x000fc600078e00ff */
[----:B------:R0:W-:Y:S01]  /*60e0*/  STL [R1+0x384], R2 ;  /* 0x0003840201007387 */ /* 0x0001e20000100800 */
[----:B------:R-:W-:Y:S02]  /*60f0*/  VIADD R8, R27, 0x142 ;  /* 0x000001421b087836 */ /* 0x000fe40000000000 */
[----:B------:R-:W-:Y:S02]  /*6100*/  IMAD.MOV R5, RZ, RZ, -R5 ;  /* 0x000000ffff057224 */ /* 0x000fe400078e0a05 */
[--C-:B------:R-:W-:Y:S01]  /*6110*/  @!P2 IMAD.IADD R7, R7, 0x1, -R3.reuse ;  /* 0x000000010707a824 */ /* 0x100fe200078e0a03 */
[----:B------:R-:W-:Y:S01]  /*6120*/  IABS R17, R8 ;  /* 0x0000000800117213 */ /* 0x000fe20000000000 */
[----:B------:R-:W-:Y:S01]  /*6130*/  @!P1 IMAD.IADD R0, R0, 0x1, -R3 ;  /* 0x0000000100009824 */ /* 0x000fe200078e0a03 */
[----:B------:R-:W-:Y:S01]  /*6140*/  ISETP.GE.AND P1, PT, R8, RZ, PT ;  /* 0x000000ff0800720c */ /* 0x000fe20003f26270 */
[----:B------:R-:W-:Y:S01]  /*6150*/  IMAD R18, R3, R5, R15 ;  /* 0x0000000503127224 */ /* 0x000fe200078e020f */
[----:B------:R-:W-:Y:S01]  /*6160*/  ISETP.GE.AND P2, PT, R12, RZ, PT ;  /* 0x000000ff0c00720c */ /* 0x000fe20003f46270 */
[----:B0-----:R-:W-:-:S02]  /*6170*/  IMAD.MOV.U32 R2, RZ, RZ, R6 ;  /* 0x000000ffff027224 */ /* 0x001fc400078e0006 */
[----:B------:R-:W-:Y:S01]  /*6180*/  @!P6 IMAD.IADD R10, R10, 0x1, -R3 ;  /* 0x000000010a0ae824 */ /* 0x000fe200078e0a03 */
[C---:B------:R-:W-:Y:S01]  /*6190*/  ISETP.GT.U32.AND P6, PT, R3.reuse, R0, PT ;  /* 0x000000000300720c */ /* 0x040fe20003fc4070 */
[----:B------:R-:W-:Y:S02]  /*61a0*/  @!P0 IMAD.MOV R2, RZ, RZ, -R2 ;  /* 0x000000ffff028224 */ /* 0x000fe400078e0a02 */
[----:B------:R-:W-:Y:S01]  /*61b0*/  IMAD.HI.U32 R6, R22, R17, RZ ;  /* 0x0000001116067227 */ /* 0x000fe200078e00ff */
[----:B------:R-:W-:Y:S02]  /*61c0*/  ISETP.GT.U32.AND P0, PT, R3, R10, PT ;  /* 0x0000000a0300720c */ /* 0x000fe40003f04070 */
[----:B------:R0:W-:Y:S01]  /*61d0*/  STL [R1+0x380], R2 ;  /* 0x0003800201007387 */ /* 0x0001e20000100800 */
[----:B------:R-:W-:Y:S02]  /*61e0*/  IMAD.MOV R6, RZ, RZ, -R6 ;  /* 0x000000ffff067224 */ /* 0x000fe400078e0a06 */
[----:B------:R-:W-:-:S02]  /*61f0*/  VIADD R9, R27, 0x140 ;  /* 0x000001401b097836 */ /* 0x000fc40000000000 */
[----:B------:R-:W-:Y:S02]  /*6200*/  IMAD R17, R3, R6, R17 ;  /* 0x0000000603117224 */ /* 0x000fe400078e0211 */
[----:B------:R-:W-:Y:S01]  /*6210*/  VIADD R8, R27, 0x13e ;  /* 0x0000013e1b087836 */ /* 0x000fe20000000000 */
[----:B------:R-:W-:Y:S01]  /*6220*/  IABS R13, R9 ;  /* 0x00000009000d7213 */ /* 0x000fe20000000000 */
[----:B------:R-:W-:Y:S01]  /*6230*/  @!P6 IMAD.IADD R0, R0, 0x1, -R3 ;  /* 0x000000010000e824 */ /* 0x000fe200078e0a03 */
[----:B------:R-:W-:Y:S01]  /*6240*/  ISETP.GT.U32.AND P6, PT, R3, R17, PT ;  /* 0x000000110300720c */ /* 0x000fe20003fc4070 */
[----:B0-----:R-:W-:Y:S01]  /*6250*/  IMAD.MOV.U32 R2, RZ, RZ, R7 ;  /* 0x000000ffff027224 */ /* 0x001fe200078e0007 */
[----:B------:R-:W-:Y:S01]  /*6260*/  IABS R16, R8 ;  /* 0x0000000800107213 */ /* 0x000fe20000000000 */
[----:B------:R-:W-:-:S04]  /*6270*/  IMAD.HI.U32 R6, R22, R13, RZ ;  /* 0x0000000d16067227 */ /* 0x000fc800078e00ff */
[----:B------:R-:W-:Y:S01]  /*6280*/  @!P3 IMAD.MOV R2, RZ, RZ, -R2 ;  /* 0x000000ffff02b224 */ /* 0x000fe200078e0a02 */
[----:B------:R-:W-:Y:S01]  /*6290*/  ISETP.GT.U32.AND P3, PT, R3, R18, PT ;  /* 0x000000120300720c */ /* 0x000fe20003f64070 */
[----:B------:R-:W-:Y:S01]  /*62a0*/  @!P0 IMAD.IADD R10, R10, 0x1, -R3 ;  /* 0x000000010a0a8824 */ /* 0x000fe200078e0a03 */
[----:B------:R-:W-:Y:S01]  /*62b0*/  ISETP.GE.AND P0, PT, R9, RZ, PT ;  /* 0x000000ff0900720c */ /* 0x000fe20003f06270 */
[----:B------:R-:W-:Y:S01]  /*62c0*/  IMAD.HI.U32 R7, R22, R16, RZ ;  /* 0x0000001016077227 */ /* 0x000fe200078e00ff */
[----:B------:R0:W-:Y:S03]  /*62d0*/  STL [R1+0x378], R2 ;  /* 0x0003780201007387 */ /* 0x0001e60000100800 */
[----:B------:R-:W-:Y:S02]  /*62e0*/  IMAD.MOV R9, RZ, RZ, -R6 ;  /* 0x000000ffff097224 */ /* 0x000fe400078e0a06 */
[----:B------:R-:W-:-:S02]  /*62f0*/  VIADD R5, R27, 0x13c ;  /* 0x0000013c1b057836 */ /* 0x000fc40000000000 */
[----:B------:R-:W-:Y:S02]  /*6300*/  IMAD.MOV R7, RZ, RZ, -R7 ;  /* 0x000000ffff077224 */ /* 0x000fe400078e0a07 */
[----:B------:R-:W-:Y:S01]  /*6310*/  @!P3 IMAD.IADD R18, R18, 0x1, -R3 ;  /* 0x000000011212b824 */ /* 0x000fe200078e0a03 */
[----:B------:R-:W-:Y:S01]  /*6320*/  IABS R15, R5 ;  /* 0x00000005000f7213 */ /* 0x000fe20000000000 */
[----:B0-----:R-:W-:Y:S01]  /*6330*/  IMAD.MOV.U32 R2, RZ, RZ, R0 ;  /* 0x000000ffff027224 */ /* 0x001fe200078e0000 */
[----:B------:R-:W-:Y:S01]  /*6340*/  ISETP.GE.AND P3, PT, R8, RZ, PT ;  /* 0x000000ff0800720c */ /* 0x000fe20003f66270 */
[C---:B------:R-:W-:Y:S02]  /*6350*/  IMAD R13, R3.reuse, R9, R13 ;  /* 0x00000009030d7224 */ /* 0x040fe400078e020d */
[----:B------:R-:W-:Y:S01]  /*6360*/  @!P5 IMAD.MOV R2, RZ, RZ, -R2 ;  /* 0x000000ffff02d224 */ /* 0x000fe200078e0a02 */
[----:B------:R-:W-:Y:S01]  /*6370*/  ISETP.GT.U32.AND P5, PT, R3, R18, PT ;  /* 0x000000120300720c */ /* 0x000fe20003fa4070 */
[----:B------:R-:W-:-:S02]  /*6380*/  @!P6 IMAD.IADD R17, R17, 0x1, -R3 ;  /* 0x000000011111e824 */ /* 0x000fc400078e0a03 */
[C---:B------:R-:W-:Y:S01]  /*6390*/  IMAD R16, R3.reuse, R7, R16 ;  /* 0x0000000703107224 */ /* 0x040fe200078e0210 */
[----:B------:R0:W-:Y:S01]  /*63a0*/  STL [R1+0x374], R2 ;  /* 0x0003740201007387 */ /* 0x0001e20000100800 */
[----:B------:R-:W-:Y:S01]  /*63b0*/  IMAD.HI.U32 R6, R22, R15, RZ ;  /* 0x0000000f16067227 */ /* 0x000fe200078e00ff */
[----:B------:R-:W-:-:S03]  /*63c0*/  ISETP.GT.U32.AND P6, PT, R3, R17, PT ;  /* 0x000000110300720c */ /* 0x000fc60003fc4070 */
[----:B------:R-:W-:Y:S02]  /*63d0*/  IMAD.MOV R6, RZ, RZ, -R6 ;  /* 0x000000ffff067224 */ /* 0x000fe400078e0a06 */
[----:B------:R-:W-:Y:S02]  /*63e0*/  VIADD R9, R27, 0x13a ;  /* 0x0000013a1b097836 */ /* 0x000fe40000000000 */
[----:B------:R-:W-:Y:S01]  /*63f0*/  @!P5 IMAD.IADD R18, R18, 0x1, -R3 ;  /* 0x000000011212d824 */ /* 0x000fe200078e0a03 */
[C---:B------:R-:W-:Y:S01]  /*6400*/  ISETP.GT.U32.AND P5, PT, R3.reuse, R16, PT ;  /* 0x000000100300720c */ /* 0x040fe20003fa4070 */
[----:B0-----:R-:W-:Y:S01]  /*6410*/  IMAD.MOV.U32 R2, RZ, RZ, R10 ;  /* 0x000000ffff027224 */ /* 0x001fe200078e000a */
[----:B------:R-:W-:Y:S01]  /*6420*/  IABS R11, R9 ;  /* 0x00000009000b7213 */ /* 0x000fe20000000000 */
[C---:B------:R-:W-:Y:S02]  /*6430*/  IMAD R15, R3.reuse, R6, R15 ;  /* 0x00000006030f7224 */ /* 0x040fe400078e020f */
[----:B------:R-:W-:Y:S01]  /*6440*/  @!P4 IMAD.MOV R2, RZ, RZ, -R2 ;  /* 0x000000ffff02c224 */ /* 0x000fe200078e0a02 */
[----:B------:R-:W-:Y:S01]  /*6450*/  ISETP.GT.U32.AND P4, PT, R3, R13, PT ;  /* 0x0000000d0300720c */ /* 0x000fe20003f84070 */
[--C-:B------:R-:W-:Y:S01]  /*6460*/  @!P6 IMAD.IADD R17, R17, 0x1, -R3.reuse ;  /* 0x000000011111e824 */ /* 0x100fe200078e0a03 */
[----:B------:R-:W-:Y:S01]  /*6470*/  ISETP.GT.U32.AND P6, PT, R3, R15, PT ;  /* 0x0000000f0300720c */ /* 0x000fe20003fc4070 */
[----:B------:R-:W-:Y:S01]  /*6480*/  IMAD.HI.U32 R14, R22, R11, RZ ;  /* 0x0000000b160e7227 */ /* 0x000fe200078e00ff */
[----:B------:R0:W-:Y:S03]  /*6490*/  STL [R1+0x39c], R2 ;  /* 0x00039c0201007387 */ /* 0x0001e60000100800 */
[----:B------:R-:W-:-:S02]  /*64a0*/  @!P5 IMAD.IADD R16, R16, 0x1, -R3 ;  /* 0x000000011010d824 */ /* 0x000fc400078e0a03 */
[----:B------:R-:W-:Y:S02]  /*64b0*/  VIADD R0, R27, 0x138 ;  /* 0x000001381b007836 */ /* 0x000fe40000000000 */
[----:B------:R-:W-:Y:S02]  /*64c0*/  IMAD.MOV R14, RZ, RZ, -R14 ;  /* 0x000000ffff0e7224 */ /* 0x000fe400078e0a0e */
[----:B------:R-:W-:Y:S01]  /*64d0*/  @!P4 IMAD.IADD R13, R13, 0x1, -R3 ;  /* 0x000000010d0dc824 */ /* 0x000fe200078e0a03 */
[----:B------:R-:W-:Y:S01]  /*64e0*/  IABS R8, R0 ;  /* 0x0000000000087213 */ /* 0x000fe20000000000 */
[----:B------:R-:W-:Y:S01]  /*64f0*/  IMAD R11, R3, R14, R11 ;  /* 0x0000000e030b7224 */ /* 0x000fe200078e020b */
[----:B------:R-:W-:Y:S01]  /*6500*/  ISETP.GE.AND P4, PT, R5, RZ, PT ;  /* 0x000000ff0500720c */ /* 0x000fe20003f86270 */
[----:B------:R-:W-:Y:S01]  /*6510*/  @!P6 IMAD.IADD R15, R15, 0x1, -R3 ;  /* 0x000000010f0fe824 */ /* 0x000fe200078e0a03 */
[----:B------:R-:W-:Y:S01]  /*6520*/  ISETP.GT.U32.AND P5, PT, R3, R13, PT ;  /* 0x0000000d0300720c */ /* 0x000fe20003fa4070 */
[----:B------:R-:W-:Y:S01]  /*6530*/  VIADD R12, R27, 0x134 ;  /* 0x000001341b0c7836 */ /* 0x000fe20000000000 */
[----:B------:R-:W-:Y:S01]  /*6540*/  ISETP.GT.U32.AND P6, PT, R3, R16, PT ;  /* 0x000000100300720c */ /* 0x000fe20003fc4070 */
[----:B------:R-:W-:-:S03]  /*6550*/  IMAD.HI.U32 R5, R22, R8, RZ ;  /* 0x0000000816057227 */ /* 0x000fc600078e00ff */
[----:B------:R-:W-:Y:S01]  /*6560*/  IABS R6, R12 ;  /* 0x0000000c00067213 */ /* 0x000fe20000000000 */
[----:B------:R-:W-:Y:S02]  /*6570*/  IMAD.MOV.U32 R4, RZ, RZ, R18 ;  /* 0x000000ffff047224 */ /* 0x000fe400078e0012 */
[----:B------:R-:W-:Y:S02]  /*6580*/  IMAD.MOV R5, RZ, RZ, -R5 ;  /* 0x000000ffff057224 */ /* 0x000fe400078e0a05 */
[----:B0-----:R-:W-:Y:S02]  /*6590*/  IMAD.MOV.U32 R2, RZ, RZ, R17 ;  /* 0x000000ffff027224 */ /* 0x001fe400078e0011 */
[----:B------:R-:W-:Y:S01]  /*65a0*/  @!P5 IMAD.IADD R13, R13, 0x1, -R3 ;  /* 0x000000010d0dd824 */ /* 0x000fe200078e0a03 */
[C---:B------:R-:W-:Y:S01]  /*65b0*/  ISETP.GT.U32.AND P5, PT, R3.reuse, R11, PT ;  /* 0x0000000b0300720c */ /* 0x040fe20003fa4070 */
[----:B------:R-:W-:Y:S01]  /*65c0*/  @!P2 IMAD.MOV R4, RZ, RZ, -R4 ;  /* 0x000000ffff04a224 */ /* 0x000fe200078e0a04 */
[----:B------:R-:W-:Y:S01]  /*65d0*/  ISETP.GT.U32.AND P2, PT, R3, R15, PT ;  /* 0x0000000f0300720c */ /* 0x000fe20003f44070 */
[----:B------:R-:W-:Y:S01]  /*65e0*/  @!P1 IMAD.MOV R2, RZ, RZ, -R2 ;  /* 0x000000ffff029224 */ /* 0x000fe200078e0a02 */
[----:B------:R-:W-:Y:S01]  /*65f0*/  ISETP.GE.AND P1, PT, R9, RZ, PT ;  /* 0x000000ff0900720c */ /* 0x000fe20003f26270 */
[----:B------:R-:W-:Y:S01]  /*6600*/  IMAD R8, R3, R5, R8 ;  /* 0x0000000503087224 */ /* 0x000fe200078e0208 */
[----:B------:R-:W-:Y:S01]  /*6610*/  STL [R1+0x364], R4 ;  /* 0x0003640401007387 */ /* 0x000fe20000100800 */
[----:B------:R-:W-:-:S03]  /*6620*/  IMAD.HI.U32 R9, R22, R6, RZ ;  /* 0x0000000616097227 */ /* 0x000fc600078e00ff */
[----:B------:R0:W-:Y:S01]  /*6630*/  STL [R1+0x388], R2 ;  /* 0x0003880201007387 */ /* 0x0001e20000100800 */
[----:B------:R-:W-:Y:S02]  /*6640*/  VIADD R10, R27, 0x136 ;  /* 0x000001361b0a7836 */ /* 0x000fe40000000000 */
[----:B------:R-:W-:Y:S01]  /*6650*/  @!P6 IMAD.IADD R16, R16, 0x1, -R3 ;  /* 0x000000011010e824 */ /* 0x000fe200078e0a03 */
[----:B------:R-:W-:Y:S01]  /*6660*/  ISETP.GT.U32.AND P6, PT, R3, R8, PT ;  /* 0x000000080300720c */ /* 0x000fe20003fc4070 */
[----:B------:R-:W-:Y:S01]  /*6670*/  IMAD.MOV R9, RZ, RZ, -R9 ;  /* 0x000000ffff097224 */ /* 0x000fe200078e0a09 */
[----:B------:R-:W-:Y:S01]  /*6680*/  IABS R7, R10 ;  /* 0x0000000a00077213 */ /* 0x000fe20000000000 */
[----:B------:R-:W-:Y:S02]  /*6690*/  @!P5 IMAD.IADD R11, R11, 0x1, -R3 ;  /* 0x000000010b0bd824 */ /* 0x000fe400078e0a03 */
[----:B------:R-:W-:Y:S02]  /*66a0*/  IMAD R6, R3, R9, R6 ;  /* 0x0000000903067224 */ /* 0x000fe400078e0206 */
[----:B0-----:R-:W-:-:S02]  /*66b0*/  IMAD.MOV.U32 R2, RZ, RZ, R13 ;  /* 0x000000ffff027224 */ /* 0x001fc400078e000d */
[----:B------:R-:W-:Y:S02]  /*66c0*/  IMAD.MOV.U32 R4, RZ, RZ, R16 ;  /* 0x000000ffff047224 */ /* 0x000fe400078e0010 */
[----:B------:R-:W-:Y:S01]  /*66d0*/  @!P0 IMAD.MOV R2, RZ, RZ, -R2 ;  /* 0x000000ffff028224 */ /* 0x000fe200078e0a02 */
[----:B------:R-:W-:Y:S01]  /*66e0*/  ISETP.GT.U32.AND P0, PT, R3, R11, PT ;  /* 0x0000000b0300720c */ /* 0x000fe20003f04070 */
[----:B------:R-:W-:-:S03]  /*66f0*/  IMAD.HI.U32 R14, R22, R7, RZ ;  /* 0x00000007160e7227 */ /* 0x000fc600078e00ff */
[----:B------:R0:W-:Y:S01]  /*6700*/  STL [R1+0x3bc], R2 ;  /* 0x0003bc0201007387 */ /* 0x0001e20000100800 */
[----:B------:R-:W-:Y:S02]  /*6710*/  VIADD R5, R27, 0x132 ;  /* 0x000001321b057836 */ /* 0x000fe40000000000 */
[--C-:B------:R-:W-:Y:S01]  /*6720*/  @!P2 IMAD.IADD R15, R15, 0x1, -R3.reuse ;  /* 0x000000010f0fa824 */ /* 0x100fe200078e0a03 */
[----:B------:R-:W-:Y:S01]  /*6730*/  ISETP.GE.AND P2, PT, R0, RZ, PT ;  /* 0x000000ff0000720c */ /* 0x000fe20003f46270 */
[----:B------:R-:W-:Y:S01]  /*6740*/  @!P3 IMAD.MOV R4, RZ, RZ, -R4 ;  /* 0x000000ffff04b224 */ /* 0x000fe200078e0a04 */
[----:B------:R-:W-:Y:S01]  /*6750*/  ISETP.GT.U32.AND P3, PT, R3, R6, PT ;  /* 0x000000060300720c */ /* 0x000fe20003f64070 */
[----:B------:R-:W-:Y:S01]  /*6760*/  IMAD.MOV R14, RZ, RZ, -R14 ;  /* 0x000000ffff0e7224 */ /* 0x000fe200078e0a0e */
[----:B------:R-:W-:Y:S01]  /*6770*/  IABS R0, R5 ;  /* 0x0000000500007213 */ /* 0x000fe20000000000 */
[----:B------:R-:W-:Y:S01]  /*6780*/  @!P6 IMAD.IADD R8, R8, 0x1, -R3 ;  /* 0x000000010808e824 */ /* 0x000fe200078e0a03 */
[----:B------:R-:W-:Y:S01]  /*6790*/  STL [R1+0x390], R4 ;  /* 0x0003900401007387 */ /* 0x000fe20000100800 */
[----:B0-----:R-:W-:-:S02]  /*67a0*/  IMAD.MOV.U32 R2, RZ, RZ, R15 ;  /* 0x000000ffff027224 */ /* 0x001fc400078e000f */
[----:B------:R-:W-:Y:S01]  /*67b0*/  VIADD R9, R27, 0x130 ;  /* 0x000001301b097836 */ /* 0x000fe20000000000 */
[C---:B------:R-:W-:Y:S01]  /*67c0*/  ISETP.GT.U32.AND P6, PT, R3.reuse, R8, PT ;  /* 0x000000080300720c */ /* 0x040fe20003fc4070 */
[C---:B------:R-:W-:Y:S02]  /*67d0*/  IMAD R7, R3.reuse, R14, R7 ;  /* 0x0000000e03077224 */ /* 0x040fe400078e0207 */
[----:B------:R-:W-:Y:S01]  /*67e0*/  @!P4 IMAD.MOV R2, RZ, RZ, -R2 ;  /* 0x000000ffff02c224 */ /* 0x000fe200078e0a02 */
[----:B------:R-:W-:Y:S01]  /*67f0*/  IABS R14, R9 ;  /* 0x00000009000e7213 */ /* 0x000fe20000000000 */
[----:B------:R-:W-:Y:S01]  /*6800*/  IMAD.HI.U32 R13, R22, R0, RZ ;  /* 0x00000000160d7227 */ /* 0x000fe200078e00ff */
[----:B------:R-:W-:Y:S02]  /*6810*/  ISETP.GT.U32.AND P5, PT, R3, R7, PT ;  /* 0x000000070300720c */ /* 0x000fe40003fa4070 */
[----:B------:R0:W-:Y:S01]  /*6820*/  STL [R1+0x394], R2 ;  /* 0x0003940201007387 */ /* 0x0001e20000100800 */
[----:B------:R-:W-:Y:S01]  /*6830*/  @!P0 IMAD.IADD R11, R11, 0x1, -R3 ;  /* 0x000000010b0b8824 */ /* 0x000fe200078e0a03 */
[----:B------:R-:W-:Y:S01]  /*6840*/  ISETP.GE.AND P4, PT, R10, RZ, PT ;  /* 0x000000ff0a00720c */ /* 0x000fe20003f86270 */
[----:B------:R-:W-:Y:S01]  /*6850*/  IMAD.MOV R13, RZ, RZ, -R13 ;  /* 0x000000ffff0d7224 */ /* 0x000fe200078e0a0d */
[----:B------:R-:W-:Y:S01]  /*6860*/  ISETP.GE.AND P0, PT, R12, RZ, PT ;  /* 0x000000ff0c00720c */ /* 0x000fe20003f06270 */
[----:B------:R-:W-:Y:S01]  /*6870*/  @!P3 IMAD.IADD R6, R6, 0x1, -R3 ;  /* 0x000000010606b824 */ /* 0x000fe200078e0a03 */
[----:B------:R-:W-:Y:S01]  /*6880*/  ISETP.GE.AND P3, PT, R5, RZ, PT ;  /* 0x000000ff0500720c */ /* 0x000fe20003f66270 */
[----:B------:R-:W-:-:S02]  /*6890*/  IMAD.MOV.U32 R10, RZ, RZ, R14 ;  /* 0x000000ffff0a7224 */ /* 0x000fc400078e000e */
[----:B------:R-:W-:Y:S02]  /*68a0*/  IMAD R0, R3, R13, R0 ;  /* 0x0000000d03007224 */ /* 0x000fe400078e0200 */
[----:B0-----:R-:W-:Y:S02]  /*68b0*/  IMAD.MOV.U32 R2, RZ, RZ, R11 ;  /* 0x000000ffff027224 */ /* 0x001fe400078e000b */
[----:B------:R-:W-:-:S04]  /*68c0*/  IMAD.HI.U32 R12, R22, R10, RZ ;  /* 0x0000000a160c7227 */ /* 0x000fc800078e00ff */
[----:B------:R-:W-:Y:S01]  /*68d0*/  @!P1 IMAD.MOV R2, RZ, RZ, -R2 ;  /* 0x000000ffff029224 */ /* 0x000fe200078e0a02 */
[C---:B------:R-:W-:Y:S01]  /*68e0*/  ISETP.GT.U32.AND P1, PT, R3.reuse, R6, PT ;  /* 0x000000060300720c */ /* 0x040fe20003f24070 */
[--C-:B------:R-:W-:Y:S01]  /*68f0*/  @!P6 IMAD.IADD R8, R8, 0x1, -R3.reuse ;  /* 0x000000010808e824 */ /* 0x100fe200078e0a03 */
[----:B------:R-:W-:Y:S01]  /*6900*/  ISETP.GT.U32.AND P6, PT, R3, R0, PT ;  /* 0x000000000300720c */ /* 0x000fe20003fc4070 */
[----:B------:R-:W-:Y:S01]  /*6910*/  IMAD.MOV R12, RZ, RZ, -R12 ;  /* 0x000000ffff0c7224 */ /* 0x000fe200078e0a0c */
[----:B------:R0:W-:Y:S01]  /*6920*/  STL [R1+0x398], R2 ;  /* 0x0003980201007387 */ /* 0x0001e20000100800 */
[----:B------:R-:W-:Y:S02]  /*6930*/  @!P5 IMAD.IADD R7, R7, 0x1, -R3 ;  /* 0x000000010707d824 */ /* 0x000fe400078e0a03 */
[----:B------:R-:W-:Y:S02]  /*6940*/  IMAD R5, R3, R12, R10 ;  /* 0x0000000c03057224 */ /* 0x000fe400078e020a */
[----:B------:R-:W-:Y:S01]  /*6950*/  VIADD R14, R27, 0x12e ;  /* 0x0000012e1b0e7836 */ /* 0x000fe20000000000 */
[----:B------:R-:W-:Y:S01]  /*6960*/  ISETP.GT.U32.AND P5, PT, R3, R7, PT ;  /* 0x000000070300720c */ /* 0x000fe20003fa4070 */
[----:B------:R-:W-:-:S02]  /*6970*/  VIADD R11, R27, 0x12c ;  /* 0x0000012c1b0b7836 */ /* 0x000fc40000000000 */
[--C-:B------:R-:W-:Y:S01]  /*6980*/  @!P1 IMAD.IADD R6, R6, 0x1, -R3.reuse ;  /* 0x0000000106069824 */ /* 0x100fe200078e0a03 */
[----:B------:R-:W-:Y:S01]  /*6990*/  ISETP.GT.U32.AND P1, PT, R3, R5, PT ;  /* 0x000000050300720c */ /* 0x000fe20003f24070 */
[--C-:B------:R-:W-:Y:S02]  /*69a0*/  @!P6 IMAD.IADD R0, R0, 0x1, -R3.reuse ;  /* 0x000000010000e824 */ /* 0x100fe400078e0a03 */
[----:B0-----:R-:W-:Y:S02]  /*69b0*/  IMAD.MOV.U32 R2, RZ, RZ, R8 ;  /* 0x000000ffff027224 */ /* 0x001fe400078e0008 */
[----:B------:R-:W-:Y:S01]  /*69c0*/  VIADD R10, R27, 0x128 ;  /* 0x000001281b0a7836 */ /* 0x000fe20000000000 */
[----:B------:R-:W-:Y:S01]  /*69d0*/  ISETP.GT.U32.AND P6, PT, R3, R0, PT ;  /* 0x000000000300720c */ /* 0x000fe20003fc4070 */
[----:B------:R-:W-:Y:S01]  /*69e0*/  @!P2 IMAD.MOV R2, RZ, RZ, -R2 ;  /* 0x000000ffff02a224 */ /* 0x000fe200078e0a02 */
[----:B------:R-:W-:Y:S01]  /*69f0*/  ISETP.GE.AND P2, PT, R14, RZ, PT ;  /* 0x000000ff0e00720c */ /* 0x000fe20003f46270 */
[--C-:B------:R-:W-:Y:S01]  /*6a00*/  @!P5 IMAD.IADD R7, R7, 0x1, -R3.reuse ;  /* 0x000000010707d824 */ /* 0x100fe200078e0a03 */
[----:B------:R-:W-:Y:S01]  /*6a10*/  IABS R14, R14 ;  /* 0x0000000e000e7213 */ /* 0x000fe20000000000 */
[----:B------:R-:W-:Y:S01]  /*6a20*/  VIADD R13, R27, 0x124 ;  /* 0x000001241b0d7836 */ /* 0x000fe20000000000 */
[----:B------:R0:W-:Y:S01]  /*6a30*/  STL [R1+0x3a0], R2 ;  /* 0x0003a00201007387 */ /* 0x0001e20000100800 */
[----:B------:R-:W-:Y:S01]  /*6a40*/  @!P1 IMAD.IADD R5, R5, 0x1, -R3 ;  /* 0x0000000105059824 */ /* 0x000fe200078e0a03 */
[----:B------:R-:W-:Y:S01]  /*6a50*/  ISETP.GE.AND P5, PT, R9, RZ, PT ;  /* 0x000000ff0900720c */ /* 0x000fe20003fa6270 */
[----:B------:R-:W-:Y:S01]  /*6a60*/  IMAD.MOV.U32 R4, RZ, RZ, R7 ;  /* 0x000000ffff047224 */ /* 0x000fe200078e0007 */
[----:B------:R-:W-:Y:S01]  /*6a70*/  IABS R16, R13 ;  /* 0x0000000d00107213 */ /* 0x000fe20000000000 */
[----:B------:R-:W-:Y:S01]  /*6a80*/  VIADD R9, R27, 0x12a ;  /* 0x0000012a1b097836 */ /* 0x000fe20000000000 */
[----:B------:R-:W-:Y:S01]  /*6a90*/  ISETP.GT.U32.AND P1, PT, R3, R5, PT ;  /* 0x000000050300720c */ /* 0x000fe20003f24070 */
[----:B------:R-:W-:Y:S01]  /*6aa0*/  @!P4 IMAD.MOV R4, RZ, RZ, -R4 ;  /* 0x000000ffff04c224 */ /* 0x000fe200078e0a04 */
[----:B------:R-:W-:Y:S01]  /*6ab0*/  ISETP.GE.AND P4, PT, R11, RZ, PT ;  /* 0x000000ff0b00720c */ /* 0x000fe20003f86270 */
[----:B------:R-:W-:Y:S01]  /*6ac0*/  IMAD.HI.U32 R8, R22, R14, RZ ;  /* 0x0000000e16087227 */ /* 0x000fe200078e00ff */
[----:B------:R-:W-:-:S02]  /*6ad0*/  IABS R11, R11 ;  /* 0x0000000b000b7213 */ /* 0x000fc40000000000 */
[----:B------:R-:W-:Y:S01]  /*6ae0*/  STL [R1+0x3b4], R4 ;  /* 0x0003b40401007387 */ /* 0x000fe20000100800 */
[----:B0-----:R-:W-:Y:S02]  /*6af0*/  IMAD.MOV.U32 R2, RZ, RZ, R6 ;  /* 0x000000ffff027224 */ /* 0x001fe400078e0006 */
[--C-:B------:R-:W-:Y:S01]  /*6b00*/  @!P6 IMAD.IADD R0, R0, 0x1, -R3.reuse ;  /* 0x000000010000e824 */ /* 0x100fe200078e0a03 */
[----:B------:R-:W-:Y:S01]  /*6b10*/  ISETP.GE.AND P6, PT, R10, RZ, PT ;  /* 0x000000ff0a00720c */ /* 0x000fe20003fc6270 */
[----:B------:R-:W-:Y:S01]  /*6b20*/  @!P0 IMAD.MOV R2, RZ, RZ, -R2 ;  /* 0x000000ffff028224 */ /* 0x000fe200078e0a02 */
[----:B------:R-:W-:Y:S01]  /*6b30*/  ISETP.GE.AND P0, PT, R9, RZ, PT ;  /* 0x000000ff0900720c */ /* 0x000fe20003f06270 */
[----:B------:R-:W-:Y:S01]  /*6b40*/  IMAD.MOV R8, RZ, RZ, -R8 ;  /* 0x000000ffff087224 */ /* 0x000fe200078e0a08 */
[----:B------:R-:W-:Y:S01]  /*6b50*/  IABS R9, R9 ;  /* 0x0000000900097213 */ /* 0x000fe20000000000 */
[----:B------:R-:W-:Y:S01]  /*6b60*/  @!P1 IMAD.IADD R5, R5, 0x1, -R3 ;  /* 0x0000000105059824 */ /* 0x000fe200078e0a03 */
[----:B------:R0:W-:Y:S01]  /*6b70*/  STL [R1+0x3b8], R2 ;  /* 0x0003b80201007387 */ /* 0x0001e20000100800 */
[----:B------:R-:W-:Y:S01]  /*6b80*/  IMAD R14, R3, R8, R14 ;  /* 0x00000008030e7224 */ /* 0x000fe200078e020e */
[----:B------:R-:W-:Y:S01]  /*6b90*/  IABS R10, R10 ;  /* 0x0000000a000a7213 */ /* 0x000fe20000000000 */
[----:B------:R-:W-:-:S04]  /*6ba0*/  IMAD.HI.U32 R6, R22, R9, RZ ;  /* 0x0000000916067227 */ /* 0x000fc800078e00ff */
[----:B------:R-:W-:Y:S02]  /*6bb0*/  IMAD.MOV R6, RZ, RZ, -R6 ;  /* 0x000000ffff067224 */ /* 0x000fe400078e0a06 */
[----:B------:R-:W-:-:S04]  /*6bc0*/  IMAD.HI.U32 R7, R22, R11, RZ ;  /* 0x0000000b16077227 */ /* 0x000fc800078e00ff */
[----:B0-----:R-:W-:Y:S02]  /*6bd0*/  IMAD.MOV.U32 R2, RZ, RZ, R0 ;  /* 0x000000ffff027224 */ /* 0x001fe400078e0000 */
[C---:B------:R-:W-:Y:S02]  /*6be0*/  IMAD R9, R3.reuse, R6, R9 ;  /* 0x0000000603097224 */ /* 0x040fe400078e0209 */
[----:B------:R-:W-:Y:S01]  /*6bf0*/  @!P3 IMAD.MOV R2, RZ, RZ, -R2 ;  /* 0x000000ffff02b224 */ /* 0x000fe200078e0a02 */
[C---:B------:R-:W-:Y:S01]  /*6c00*/  ISETP.GT.U32.AND P3, PT, R3.reuse, R14, PT ;  /* 0x0000000e0300720c */ /* 0x040fe20003f64070 */
[----:B------:R-:W-:Y:S02]  /*6c10*/  IMAD.MOV R7, RZ, RZ, -R7 ;  /* 0x000000ffff077224 */ /* 0x000fe400078e0a07 */
[----:B------:R-:W-:Y:S01]  /*6c20*/  IMAD.HI.U32 R0, R22, R10, RZ ;  /* 0x0000000a16007227 */ /* 0x000fe200078e00ff */
[----:B------:R0:W-:Y:S03]  /*6c30*/  STL [R1+0x3a4], R2 ;  /* 0x0003a40201007387 */ /* 0x0001e60000100800 */
[----:B------:R-:W-:-:S02]  /*6c40*/  IMAD R11, R3, R7, R11 ;  /* 0x00000007030b7224 */ /* 0x000fc400078e020b */
[----:B------:R-:W-:Y:S02]  /*6c50*/  IMAD.MOV R0, RZ, RZ, -R0 ;  /* 0x000000ffff007224 */ /* 0x000fe400078e0a00 */
[----:B------:R-:W-:Y:S01]  /*6c60*/  VIADD R18, R27, 0x126 ;  /* 0x000001261b127836 */ /* 0x000fe20000000000 */
[C---:B------:R-:W-:Y:S01]  /*6c70*/  ISETP.GT.U32.AND P1, PT, R3.reuse, R11, PT ;  /* 0x0000000b0300720c */ /* 0x040fe20003f24070 */
[----:B------:R-:W-:Y:S02]  /*6c80*/  @!P3 IMAD.IADD R14, R14, 0x1, -R3 ;  /* 0x000000010e0eb824 */ /* 0x000fe400078e0a03 */
[----:B0-----:R-:W-:Y:S01]  /*6c90*/  IMAD.MOV.U32 R2, RZ, RZ, R5 ;  /* 0x000000ffff027224 */ /* 0x001fe200078e0005 */
[----:B------:R-:W-:Y:S01]  /*6ca0*/  IABS R5, R18 ;  /* 0x0000001200057213 */ /* 0x000fe20000000000 */
[C---:B------:R-:W-:Y:S01]  /*6cb0*/  IMAD R10, R3.reuse, R0, R10 ;  /* 0x00000000030a7224 */ /* 0x040fe200078e020a */
[C---:B------:R-:W-:Y:S01]  /*6cc0*/  ISETP.GT.U32.AND P3, PT, R3.reuse, R14, PT ;  /* 0x0000000e0300720c */ /* 0x040fe20003f64070 */
[----:B------:R-:W-:Y:S01]  /*6cd0*/  @!P5 IMAD.MOV R2, RZ, RZ, -R2 ;  /* 0x000000ffff02d224 */ /* 0x000fe200078e0a02 */
[----:B------:R-:W-:Y:S01]  /*6ce0*/  ISETP.GT.U32.AND P5, PT, R3, R9, PT ;  /* 0x000000090300720c */ /* 0x000fe20003fa4070 */
[----:B------:R-:W-:-:S03]  /*6cf0*/  IMAD.HI.U32 R6, R22, R16, RZ ;  /* 0x0000001016067227 */ /* 0x000fc600078e00ff */
[----:B------:R0:W-:Y:S01]  /*6d00*/  STL [R1+0x3b0], R2 ;  /* 0x0003b00201007387 */ /* 0x0001e20000100800 */
[----:B------:R-:W-:Y:S02]  /*6d10*/  @!P1 IMAD.IADD R11, R11, 0x1, -R3 ;  /* 0x000000010b0b9824 */ /* 0x000fe400078e0a03 */
[----:B------:R-:W-:Y:S02]  /*6d20*/  IMAD.MOV R6, RZ, RZ, -R6 ;  /* 0x000000ffff067224 */ /* 0x000fe400078e0a06 */
[----:B------:R-:W-:Y:S01]  /*6d30*/  IMAD.HI.U32 R12, R22, R5, RZ ;  /* 0x00000005160c7227 */ /* 0x000fe200078e00ff */
[----:B------:R-:W-:-:S03]  /*6d40*/  ISETP.GT.U32.AND P1, PT, R3, R11, PT ;  /* 0x0000000b0300720c */ /* 0x000fc60003f24070 */
[--C-:B------:R-:W-:Y:S02]  /*6d50*/  @!P5 IMAD.IADD R9, R9, 0x1, -R3.reuse ;  /* 0x000000010909d824 */ /* 0x100fe400078e0a03 */
[----:B------:R-:W-:Y:S01]  /*6d60*/  @!P3 IMAD.IADD R14, R14, 0x1, -R3 ;  /* 0x000000010e0eb824 */ /* 0x000fe200078e0a03 */
[C---:B------:R-:W-:Y:S01]  /*6d70*/  ISETP.GT.U32.AND P3, PT, R3.reuse, R10, PT ;  /* 0x0000000a0300720c */ /* 0x040fe20003f64070 */
[C---:B------:R-:W-:Y:S01]  /*6d80*/  IMAD R16, R3.reuse, R6, R16 ;  /* 0x0000000603107224 */ /* 0x040fe200078e0210 */
[----:B------:R-:W-:Y:S01]  /*6d90*/  ISETP.GT.U32.AND P5, PT, R3, R9, PT ;  /* 0x000000090300720c */ /* 0x000fe20003fa4070 */
[----:B------:R-:W-:Y:S02]  /*6da0*/  IMAD.MOV R12, RZ, RZ, -R12 ;  /* 0x000000ffff0c7224 */ /* 0x000fe400078e0a0c */
[----:B0-----:R-:W-:Y:S02]  /*6db0*/  IMAD.MOV.U32 R2, RZ, RZ, R14 ;  /* 0x000000ffff027224 */ /* 0x001fe400078e000e */
[----:B------:R-:W-:-:S02]  /*6dc0*/  VIADD R0, R27, 0x122 ;  /* 0x000001221b007836 */ /* 0x000fc40000000000 */
[----:B------:R-:W-:Y:S02]  /*6dd0*/  IMAD R5, R3, R12, R5 ;  /* 0x0000000c03057224 */ /* 0x000fe400078e0205 */
[----:B------:R-:W-:Y:S01]  /*6de0*/  @!P2 IMAD.MOV R2, RZ, RZ, -R2 ;  /* 0x000000ffff02a224 */ /* 0x000fe200078e0a02 */
[----:B------:R-:W-:Y:S01]  /*6df0*/  IABS R8, R0 ;  /* 0x0000000000087213 */ /* 0x000fe20000000000 */
[--C-:B------:R-:W-:Y:S01]  /*6e00*/  @!P3 IMAD.IADD R10, R10, 0x1, -R3.reuse ;  /* 0x000000010a0ab824 */ /* 0x100fe200078e0a03 */
[----:B------:R-:W-:Y:S01]  /*6e10*/  ISETP.GE.AND P3, PT, R18, RZ, PT ;  /* 0x000000ff1200720c */ /* 0x000fe20003f66270 */
[--C-:B------:R-:W-:Y:S01]  /*6e20*/  @!P5 IMAD.IADD R9, R9, 0x1, -R3.reuse ;  /* 0x000000010909d824 */ /* 0x100fe200078e0a03 */
[----:B------:R-:W-:Y:S01]  /*6e30*/  ISETP.GT.U32.AND P5, PT, R3, R16, PT ;  /* 0x000000100300720c */ /* 0x000fe20003fa4070 */
[----:B------:R-:W-:Y:S01]  /*6e40*/  VIADD R7, R27, 0x120 ;  /* 0x000001201b077836 */ /* 0x000fe20000000000 */
[----:B------:R-:W-:Y:S01]  /*6e50*/  ISETP.GT.U32.AND P2, PT, R3, R10, PT ;  /* 0x0000000a0300720c */ /* 0x000fe20003f44070 */
[----:B------:R-:W-:Y:S01]  /*6e60*/  VIADD R6, R27, 0x11e ;  /* 0x0000011e1b067836 */ /* 0x000fe20000000000 */
[----:B------:R0:W-:Y:S01]  /*6e70*/  STL [R1+0x38c], R2 ;  /* 0x00038c0201007387 */ /* 0x0001e20000100800 */
[----:B------:R-:W-:Y:S01]  /*6e80*/  @!P1 IMAD.IADD R11, R11, 0x1, -R3 ;  /* 0x000000010b0b9824 */ /* 0x000fe200078e0a03 */
[----:B------:R-:W-:Y:S01]  /*6e90*/  ISETP.GT.U32.AND P1, PT, R3, R5, PT ;  /* 0x000000050300720c */ /* 0x000fe20003f24070 */
[----:B------:R-:W-:Y:S01]  /*6ea0*/  IMAD.HI.U32 R17, R22, R8, RZ ;  /* 0x0000000816117227 */ /* 0x000fe200078e00ff */
[----:B------:R-:W-:-:S02]  /*6eb0*/  IABS R15, R7 ;  /* 0x00000007000f7213 */ /* 0x000fc40000000000 */
[----:B------:R-:W-:Y:S01]  /*6ec0*/  IABS R14, R6 ;  /* 0x00000006000e7213 */ /* 0x000fe20000000000 */
[----:B------:R-:W-:Y:S02]  /*6ed0*/  IMAD.MOV R17, RZ, RZ, -R17 ;  /* 0x000000ffff117224 */ /* 0x000fe400078e0a11 */
[----:B------:R-:W-:Y:S02]  /*6ee0*/  @!P5 IMAD.IADD R16, R16, 0x1, -R3 ;  /* 0x000000011010d824 */ /* 0x000fe400078e0a03 */
[----:B0-----:R-:W-:Y:S02]  /*6ef0*/  IMAD.MOV.U32 R2, RZ, RZ, R11 ;  /* 0x000000ffff027224 */ /* 0x001fe400078e000b */
[----:B------:R-:W-:-:S04]  /*6f00*/  IMAD.HI.U32 R12, R22, R15, RZ ;  /* 0x0000000f160c7227 */ /* 0x000fc800078e00ff */
[----:B------:R-:W-:Y:S01]  /*6f10*/  @!P4 IMAD.MOV R2, RZ, RZ, -R2 ;  /* 0x000000ffff02c224 */ /* 0x000fe200078e0a02 */
[----:B------:R-:W-:Y:S01]  /*6f20*/  ISETP.GT.U32.AND P4, PT, R3, R16, PT ;  /* 0x000000100300720c */ /* 0x000fe20003f84070 */
[----:B------:R-:W-:-:S03]  /*6f30*/  IMAD.HI.U32 R11, R22, R14, RZ ;  /* 0x0000000e160b7227 */ /* 0x000fc600078e00ff */
[----:B------:R0:W-:Y:S01]  /*6f40*/  STL [R1+0x370], R2 ;  /* 0x0003700201007387 */ /* 0x0001e20000100800 */
[----:B------:R-:W-:Y:S02]  /*6f50*/  IMAD.MOV R12, RZ, RZ, -R12 ;  /* 0x000000ffff0c7224 */ /* 0x000fe400078e0a0c */
[--C-:B------:R-:W-:Y:S01]  /*6f60*/  @!P1 IMAD.IADD R5, R5, 0x1, -R3.reuse ;  /* 0x0000000105059824 */ /* 0x100fe200078e0a03 */
[----:B------:R-:W-:Y:S01]  /*6f70*/  ISETP.GE.AND P1, PT, R13, RZ, PT ;  /* 0x000000ff0d00720c */ /* 0x000fe20003f26270 */
[C---:B------:R-:W-:Y:S02]  /*6f80*/  IMAD R8, R3.reuse, R17, R8 ;  /* 0x0000001103087224 */ /* 0x040fe400078e0208 */
[----:B------:R-:W-:Y:S01]  /*6f90*/  @!P2 IMAD.IADD R10, R10, 0x1, -R3 ;  /* 0x000000010a0aa824 */ /* 0x000fe200078e0a03 */
[C---:B------:R-:W-:Y:S01]  /*6fa0*/  ISETP.GT.U32.AND P5, PT, R3.reuse, R5, PT ;  /* 0x000000050300720c */ /* 0x040fe20003fa4070 */
[----:B------:R-:W-:Y:S01]  /*6fb0*/  IMAD.MOV R11, RZ, RZ, -R11 ;  /* 0x000000ffff0b7224 */ /* 0x000fe200078e0a0b */
[C---:B------:R-:W-:Y:S01]  /*6fc0*/  ISETP.GT.U32.AND P2, PT, R3.reuse, R8, PT ;  /* 0x000000080300720c */ /* 0x040fe20003f44070 */
[----:B------:R-:W-:-:S02]  /*6fd0*/  IMAD R15, R3, R12, R15 ;  /* 0x0000000c030f7224 */ /* 0x000fc400078e020f */
[----:B0-----:R-:W-:Y:S02]  /*6fe0*/  IMAD.MOV.U32 R2, RZ, RZ, R10 ;  /* 0x000000ffff027224 */ /* 0x001fe400078e000a */
[C---:B------:R-:W-:Y:S02]  /*6ff0*/  IMAD R14, R3.reuse, R11, R14 ;  /* 0x0000000b030e7224 */ /* 0x040fe400078e020e */
[----:B------:R-:W-:Y:S02]  /*7000*/  IMAD.MOV.U32 R4, RZ, RZ, R9 ;  /* 0x000000ffff047224 */ /* 0x000fe400078e0009 */
[----:B------:R-:W-:Y:S01]  /*7010*/  @!P6 IMAD.MOV R2, RZ, RZ, -R2 ;  /* 0x000000ffff02e224 */ /* 0x000fe200078e0a02 */
[C---:B------:R-:W-:Y:S01]  /*7020*/  ISETP.GT.U32.AND P6, PT, R3.reuse, R15, PT ;  /* 0x0000000f0300720c */ /* 0x040fe20003fc4070 */
[----:B------:R-:W-:Y:S01]  /*7030*/  @!P4 IMAD.IADD R16, R16, 0x1, -R3 ;  /* 0x000000011010c824 */ /* 0x000fe200078e0a03 */
[----:B------:R-:W-:Y:S01]  /*7040*/  ISETP.GT.U32.AND P4, PT, R3, R14, PT ;  /* 0x0000000e0300720c */ /* 0x000fe20003f84070 */
[----:B------:R-:W-:Y:S01]  /*7050*/  @!P0 IMAD.MOV R4, RZ, RZ, -R4 ;  /* 0x000000ffff048224 */ /* 0x000fe200078e0a04 */
[----:B------:R-:W-:Y:S01]  /*7060*/  ISETP.GE.AND P0, PT, R0, RZ, PT ;  /* 0x000000ff0000720c */ /* 0x000fe20003f06270 */
[----:B------:R-:W-:-:S02]  /*7070*/  VIADD R0, R27, 0x11c ;  /* 0x0000011c1b007836 */ /* 0x000fc40000000000 */
[--C-:B------:R-:W-:Y:S01]  /*7080*/  @!P5 IMAD.IADD R5, R5, 0x1, -R3.reuse ;  /* 0x000000010505d824 */ /* 0x100fe200078e0a03 */
[----:B------:R-:W-:Y:S01]  /*7090*/  STL [R1+0x36c], R4 ;  /* 0x00036c0401007387 */ /* 0x000fe20000100800 */
[----:B------:R-:W-:Y:S01]  /*70a0*/  VIADD R10, R27, 0x11a ;  /* 0x0000011a1b0a7836 */ /* 0x000fe20000000000 */
[----:B------:R-:W-:Y:S01]  /*70b0*/  IABS R9, R0 ;  /* 0x0000000000097213 */ /* 0x000fe20000000000 */
[--C-:B------:R-:W-:Y:S01]  /*70c0*/  @!P2 IMAD.IADD R8, R8, 0x1, -R3.reuse ;  /* 0x000000010808a824 */ /* 0x100fe200078e0a03 */
[----:B------:R0:W-:Y:S01]  /*70d0*/  STL [R1+0x368], R2 ;  /* 0x0003680201007387 */ /* 0x0001e20000100800 */
[----:B------:R-:W-:Y:S01]  /*70e0*/  ISETP.GE.AND P2, PT, R6, RZ, PT ;  /* 0x000000ff0600720c */ /* 0x000fe20003f46270 */
[--C-:B------:R-:W-:Y:S01]  /*70f0*/  @!P6 IMAD.IADD R15, R15, 0x1, -R3.reuse ;  /* 0x000000010f0fe824 */ /* 0x100fe200078e0a03 */
[----:B------:R-:W-:Y:S01]  /*7100*/  ISETP.GE.AND P5, PT, R7, RZ, PT ;  /* 0x000000ff0700720c */ /* 0x000fe20003fa6270 */
[----:B------:R-:W-:Y:S01]  /*7110*/  @!P4 IMAD.IADD R14, R14, 0x1, -R3 ;  /* 0x000000010e0ec824 */ /* 0x000fe200078e0a03 */
[----:B------:R-:W-:Y:S01]  /*7120*/  IABS R6, R10 ;  /* 0x0000000a00067213 */ /* 0x000fe20000000000 */
[----:B------:R-:W-:Y:S01]  /*7130*/  IMAD.HI.U32 R7, R22, R9, RZ ;  /* 0x0000000916077227 */ /* 0x000fe200078e00ff */
[----:B------:R-:W-:-:S02]  /*7140*/  ISETP.GT.U32.AND P6, PT, R3, R8, PT ;  /* 0x000000080300720c */ /* 0x000fc40003fc4070 */
[C---:B------:R-:W-:Y:S01]  /*7150*/  ISETP.GT.U32.AND P4, PT, R3.reuse, R15, PT ;  /* 0x0000000f0300720c */ /* 0x040fe20003f84070 */
[----:B0-----:R-:W-:Y:S02]  /*7160*/  IMAD.MOV.U32 R2, RZ, RZ, R5 ;  /* 0x000000ffff027224 */ /* 0x001fe400078e0005 */
[----:B------:R-:W-:Y:S02]  /*7170*/  IMAD.MOV R7, RZ, RZ, -R7 ;  /* 0x000000ffff077224 */ /* 0x000fe400078e0a07 */
[----:B------:R-:W-:Y:S01]  /*7180*/  @!P3 IMAD.MOV R2, RZ, RZ, -R2 ;  /* 0x000000ffff02b224 */ /* 0x000fe200078e0a02 */
[----:B------:R-:W-:Y:S01]  /*7190*/  ISETP.GT.U32.AND P3, PT, R3, R14, PT ;  /* 0x0000000e0300720c */ /* 0x000fe20003f64070 */
[----:B------:R-:W-:-:S03]  /*71a0*/  IMAD.HI.U32 R5, R22, R6, RZ ;  /* 0x0000000616057227 */ /* 0x000fc600078e00ff */
[----:B------:R0:W-:Y:S01]  /*71b0*/  STL [R1+0x334], R2 ;  /* 0x0003340201007387 */ /* 0x0001e20000100800 */
[C---:B------:R-:W-:Y:S02]  /*71c0*/  IMAD R9, R3.reuse, R7, R9 ;  /* 0x0000000703097224 */ /* 0x040fe400078e0209 */
[----:B------:R-:W-:Y:S02]  /*71d0*/  IMAD.MOV R5, RZ, RZ, -R5 ;  /* 0x000000ffff057224 */ /* 0x000fe400078e0a05 */
[--C-:B------:R-:W-:Y:S01]  /*71e0*/  @!P6 IMAD.IADD R8, R8, 0x1, -R3.reuse ;  /* 0x000000010808e824 */ /* 0x100fe200078e0a03 */
[C---:B------:R-:W-:Y:S01]  /*71f0*/  ISETP.GT.U32.AND P6, PT, R3.reuse, R9, PT ;  /* 0x000000090300720c */ /* 0x040fe20003fc4070 */
[----:B------:R-:W-:Y:S02]  /*7200*/  IMAD R6, R3, R5, R6 ;  /* 0x0000000503067224 */ /* 0x000fe400078e0206 */
[----:B------:R-:W-:Y:S02]  /*7210*/  VIADD R13, R27, 0x118 ;  /* 0x000001181b0d7836 */ /* 0x000fe40000000000 */
[--C-:B------:R-:W-:Y:S01]  /*7220*/  @!P3 IMAD.IADD R14, R14, 0x1, -R3.reuse ;  /* 0x000000010e0eb824 */ /* 0x100fe200078e0a03 */
[----:B------:R-:W-:Y:S01]  /*7230*/  ISETP.GT.U32.AND P3, PT, R3, R6, PT ;  /* 0x000000060300720c */ /* 0x000fe20003f64070 */
[----:B------:R-:W-:Y:S01]  /*7240*/  VIADD R12, R27, 0x116 ;  /* 0x000001161b0c7836 */ /* 0x000fe20000000000 */
[----:B------:R-:W-:Y:S01]  /*7250*/  IABS R11, R13 ;  /* 0x0000000d000b7213 */ /* 0x000fe20000000000 */
[----:B------:R-:W-:Y:S01]  /*7260*/  @!P4 IMAD.IADD R15, R15, 0x1, -R3 ;  /* 0x000000010f0fc824 */ /* 0x000fe200078e0a03 */
[----:B------:R-:W-:Y:S01]  /*7270*/  ISETP.GE.AND P4, PT, R0, RZ, PT ;  /* 0x000000ff0000720c */ /* 0x000fe20003f86270 */
[----:B------:R-:W-:Y:S01]  /*7280*/  IMAD.MOV.U32 R4, RZ, RZ, R16 ;  /* 0x000000ffff047224 */ /* 0x000fe200078e0010 */
[----:B------:R-:W-:Y:S01]  /*7290*/  IABS R18, R12 ;  /* 0x0000000c00127213 */ /* 0x000fe20000000000 */
[----:B------:R-:W-:-:S04]  /*72a0*/  IMAD.HI.U32 R5, R22, R11, RZ ;  /* 0x0000000b16057227 */ /* 0x000fc800078e00ff */
[----:B------:R-:W-:Y:S01]  /*72b0*/  @!P6 IMAD.IADD R9, R9, 0x1, -R3 ;  /* 0x000000010909e824 */ /* 0x000fe200078e0a03 */
[----:B------:R-:W-:Y:S01]  /*72c0*/  ISETP.GE.AND P6, PT, R10, RZ, PT ;  /* 0x000000ff0a00720c */ /* 0x000fe20003fc6270 */
[----:B------:R-:W-:-:S04]  /*72d0*/  IMAD.HI.U32 R7, R22, R18, RZ ;  /* 0x0000001216077227 */ /* 0x000fc800078e00ff */
[----:B------:R-:W-:Y:S02]  /*72e0*/  VIADD R0, R27, 0x114 ;  /* 0x000001141b007836 */ /* 0x000fe40000000000 */
[----:B------:R-:W-:Y:S02]  /*72f0*/  IMAD.MOV R5, RZ, RZ, -R5 ;  /* 0x000000ffff057224 */ /* 0x000fe400078e0a05 */
[----:B------:R-:W-:Y:S01]  /*7300*/  @!P3 IMAD.IADD R6, R6, 0x1, -R3 ;  /* 0x000000010606b824 */ /* 0x000fe200078e0a03 */
[----:B------:R-:W-:Y:S01]  /*7310*/  ISETP.GT.U32.AND P3, PT, R3, R9, PT ;  /* 0x000000090300720c */ /* 0x000fe20003f64070 */
[----:B0-----:R-:W-:Y:S02]  /*7320*/  IMAD.MOV.U32 R2, RZ, RZ, R8 ;  /* 0x000000ffff027224 */ /* 0x001fe400078e0008 */
[----:B------:R-:W-:Y:S02]  /*7330*/  @!P1 IMAD.MOV R4, RZ, RZ, -R4 ;  /* 0x000000ffff049224 */ /* 0x000fe400078e0a04 */
[----:B------:R-:W-:-:S02]  /*7340*/  IMAD.MOV R7, RZ, RZ, -R7 ;  /* 0x000000ffff077224 */ /* 0x000fc400078e0a07 */
[----:B------:R-:W-:Y:S01]  /*7350*/  VIADD R10, R27, 0x112 ;  /* 0x000001121b0a7836 */ /* 0x000fe20000000000 */
[----:B------:R0:W-:Y:S01]  /*7360*/  STL [R1+0x338], R4 ;  /* 0x0003380401007387 */ /* 0x0001e20000100800 */
[C---:B------:R-:W-:Y:S01]  /*7370*/  IMAD R11, R3.reuse, R5, R11 ;  /* 0x00000005030b7224 */ /* 0x040fe200078e020b */
[----:B------:R-:W-:Y:S01]  /*7380*/  IABS R5, R0 ;  /* 0x0000000000057213 */ /* 0x000fe20000000000 */
[----:B------:R-:W-:Y:S01]  /*7390*/  @!P0 IMAD.MOV R2, RZ, RZ, -R2 ;  /* 0x000000ffff028224 */ /* 0x000fe200078e0a02 */
[C---:B------:R-:W-:Y:S01]  /*73a0*/  ISETP.GT.U32.AND P0, PT, R3.reuse, R6, PT ;  /* 0x000000060300720c */ /* 0x040fe20003f04070 */
[C---:B------:R-:W-:Y:S01]  /*73b0*/  IMAD R18, R3.reuse, R7, R18 ;  /* 0x0000000703127224 */ /* 0x040fe200078e0212 */
[----:B------:R-:W-:Y:S01]  /*73c0*/  IABS R7, R10 ;  /* 0x0000000a00077213 */ /* 0x000fe20000000000 */
[----:B------:R-:W-:Y:S01]  /*73d0*/  IMAD.HI.U32 R8, R22, R5, RZ ;  /* 0x0000000516087227 */ /* 0x000fe200078e00ff */
[----:B------:R-:W-:Y:S01]  /*73e0*/  ISETP.GT.U32.AND P1, PT, R3, R11, PT ;  /* 0x0000000b0300720c */ /* 0x000fe20003f24070 */
[----:B------:R2:W-:Y:S02]  /*73f0*/  STL [R1+0x360], R2 ;  /* 0x0003600201007387 */ /* 0x0005e40000100800 */
[----:B0-----:R-:W-:-:S02]  /*7400*/  IMAD.MOV.U32 R4, RZ, RZ, R15 ;  /* 0x000000ffff047224 */ /* 0x001fc400078e000f */
[----:B------:R-:W-:Y:S01]  /*7410*/  @!P3 IMAD.IADD R9, R9, 0x1, -R3 ;  /* 0x000000010909b824 */ /* 0x000fe200078e0a03 */
[----:B------:R-:W-:Y:S01]  /*7420*/  ISETP.GE.AND P3, PT, R12, RZ, PT ;  /* 0x000000ff0c00720c */ /* 0x000fe20003f66270 */
[----:B------:R-:W-:Y:S01]  /*7430*/  @!P5 IMAD.MOV R4, RZ, RZ, -R4 ;  /* 0x000000ffff04d224 */ /* 0x000fe200078e0a04 */
[----:B------:R-:W-:Y:S01]  /*7440*/  ISETP.GT.U32.AND P5, PT, R3, R18, PT ;  /* 0x000000120300720c */ /* 0x000fe20003fa4070 */
[----:B------:R-:W-:Y:S02]  /*7450*/  IMAD.MOV R8, RZ, RZ, -R8 ;  /* 0x000000ffff087224 */ /* 0x000fe400078e0a08 */
[----:B--2---:R-:W-:Y:S01]  /*7460*/  IMAD.MOV.U32 R2, RZ, RZ, R14 ;  /* 0x000000ffff027224 */ /* 0x004fe200078e000e */
[----:B------:R0:W-:Y:S01]  /*7470*/  STL [R1+0x340], R4 ;  /* 0x0003400401007387 */ /* 0x0001e20000100800 */
[----:B------:R-:W-:-:S04]  /*7480*/  IMAD.HI.U32 R14, R22, R7, RZ ;  /* 0x00000007160e7227 */ /* 0x000fc800078e00ff */
[----:B------:R-:W-:Y:S01]  /*7490*/  @!P2 IMAD.MOV R2, RZ, RZ, -R2 ;  /* 0x000000ffff02a224 */ /* 0x000fe200078e0a02 */
[----:B------:R-:W-:Y:S01]  /*74a0*/  ISETP.GE.AND P2, PT, R13, RZ, PT ;  /* 0x000000ff0d00720c */ /* 0x000fe20003f46270 */
[----:B------:R-:W-:Y:S02]  /*74b0*/  IMAD.MOV R14, RZ, RZ, -R14 ;  /* 0x000000ffff0e7224 */ /* 0x000fe400078e0a0e */
[----:B------:R-:W-:Y:S01]  /*74c0*/  @!P0 IMAD.IADD R6, R6, 0x1, -R3 ;  /* 0x0000000106068824 */ /* 0x000fe200078e0a03 */
[----:B------:R2:W-:Y:S01]  /*74d0*/  STL [R1+0x354], R2 ;  /* 0x0003540201007387 */ /* 0x0005e20000100800 */
[----:B------:R-:W-:Y:S01]  /*74e0*/  IMAD R5, R3, R8, R5 ;  /* 0x0000000803057224 */ /* 0x000fe200078e0205 */
[----:B------:R-:W-:Y:S01]  /*74f0*/  ISETP.GE.AND P0, PT, R0, RZ, PT ;  /* 0x000000ff0000720c */ /* 0x000fe20003f06270 */
[----:B0-----:R-:W-:Y:S02]  /*7500*/  IMAD.MOV.U32 R4, RZ, RZ, R9 ;  /* 0x000000ffff047224 */ /* 0x001fe400078e0009 */
[----:B------:R-:W-:-:S02]  /*7510*/  @!P1 IMAD.IADD R11, R11, 0x1, -R3 ;  /* 0x000000010b0b9824 */ /* 0x000fc400078e0a03 */
[C---:B------:R-:W-:Y:S02]  /*7520*/  IMAD R7, R3.reuse, R14, R7 ;  /* 0x0000000e03077224 */ /* 0x040fe400078e0207 */
[----:B------:R-:W-:Y:S01]  /*7530*/  @!P4 IMAD.MOV R4, RZ, RZ, -R4 ;  /* 0x000000ffff04c224 */ /* 0x000fe200078e0a04 */
[C---:B------:R-:W-:Y:S01]  /*7540*/  ISETP.GT.U32.AND P4, PT, R3.reuse, R5, PT ;  /* 0x000000050300720c */ /* 0x040fe20003f84070 */
[----:B--2---:R-:W-:Y:S01]  /*7550*/  IMAD.MOV.U32 R2, RZ, RZ, R6 ;  /* 0x000000ffff027224 */ /* 0x004fe200078e0006 */
[C---:B------:R-:W-:Y:S01]  /*7560*/  ISETP.GT.U32.AND P1, PT, R3.reuse, R11, PT ;  /* 0x0000000b0300720c */ /* 0x040fe20003f24070 */
[--C-:B------:R-:W-:Y:S01]  /*7570*/  @!P5 IMAD.IADD R18, R18, 0x1, -R3.reuse ;  /* 0x000000011212d824 */ /* 0x100fe200078e0a03 */
[----:B------:R-:W-:Y:S01]  /*7580*/  STL [R1+0x344], R4 ;  /* 0x0003440401007387 */ /* 0x000fe20000100800 */
[----:B------:R-:W-:Y:S01]  /*7590*/  @!P6 IMAD.MOV R2, RZ, RZ, -R2 ;  /* 0x000000ffff02e224 */ /* 0x000fe200078e0a02 */
[----:B------:R-:W-:Y:S01]  /*75a0*/  ISETP.GT.U32.AND P6, PT, R3, R7, PT ;  /* 0x000000070300720c */ /* 0x000fe20003fc4070 */
[----:B------:R-:W-:Y:S01]  /*75b0*/  VIADD R0, R27, 0x110 ;  /* 0x000001101b007836 */ /* 0x000fe20000000000 */
[----:B------:R-:W-:Y:S01]  /*75c0*/  ISETP.GT.U32.AND P5, PT, R3, R18, PT ;  /* 0x000000120300720c */ /* 0x000fe20003fa4070 */
[C---:B------:R-:W-:Y:S01]  /*75d0*/  VIADD R8, R27.reuse, 0x10e ;  /* 0x0000010e1b087836 */ /* 0x040fe20000000000 */
[----:B------:R0:W-:Y:S01]  /*75e0*/  STL [R1+0x350], R2 ;  /* 0x0003500201007387 */ /* 0x0001e20000100800 */
[----:B------:R-:W-:Y:S01]  /*75f0*/  VIADD R14, R27, 0x10c ;  /* 0x0000010c1b0e7836 */ /* 0x000fe20000000000 */
[----:B------:R-:W-:Y:S01]  /*7600*/  IABS R9, R0 ;  /* 0x0000000000097213 */ /* 0x000fe20000000000 */
[--C-:B------:R-:W-:Y:S01]  /*7610*/  @!P4 IMAD.IADD R5, R5, 0x1, -R3.reuse ;  /* 0x000000010505c824 */ /* 0x100fe200078e0a03 */
[----:B------:R-:W-:Y:S01]  /*7620*/  IABS R6, R8 ;  /* 0x0000000800067213 */ /* 0x000fe20000000000 */
[----:B------:R-:W-:Y:S01]  /*7630*/  @!P1 IMAD.IADD R11, R11, 0x1, -R3 ;  /* 0x000000010b0b9824 */ /* 0x000fe200078e0a03 */
[----:B------:R-:W-:Y:S01]  /*7640*/  ISETP.GE.AND P1, PT, R10, RZ, PT ;  /* 0x000000ff0a00720c */ /* 0x000fe20003f26270 */
[----:B------:R-:W-:Y:S01]  /*7650*/  IMAD.HI.U32 R10, R22, R9, RZ ;  /* 0x00000009160a7227 */ /* 0x000fe200078e00ff */
[----:B------:R-:W-:-:S02]  /*7660*/  ISETP.GT.U32.AND P4, PT, R3, R5, PT ;  /* 0x000000050300720c */ /* 0x000fc40003f84070 */
[----:B------:R-:W-:Y:S01]  /*7670*/  IABS R15, R14 ;  /* 0x0000000e000f7213 */ /* 0x000fe20000000000 */
[--C-:B------:R-:W-:Y:S02]  /*7680*/  @!P6 IMAD.IADD R7, R7, 0x1, -R3.reuse ;  /* 0x000000010707e824 */ /* 0x100fe400078e0a03 */
[----:B------:R-:W-:Y:S01]  /*7690*/  @!P5 IMAD.IADD R18, R18, 0x1, -R3 ;  /* 0x000000011212d824 */ /* 0x000fe200078e0a03 */
[----:B------:R-:W-:Y:S01]  /*76a0*/  ISETP.GE.AND P5, PT, R0, RZ, PT ;  /* 0x000000ff0000720c */ /* 0x000fe20003fa6270 */
[----:B0-----:R-:W-:Y:S01]  /*76b0*/  IMAD.MOV.U32 R2, RZ, RZ, R11 ;  /* 0x000000ffff027224 */ /* 0x001fe200078e000b */
[----:B------:R-:W-:Y:S01]  /*76c0*/  ISETP.GT.U32.AND P6, PT, R3, R7, PT ;  /* 0x000000070300720c */ /* 0x000fe20003fc4070 */
[----:B------:R-:W-:-:S04]  /*76d0*/  IMAD.HI.U32 R0, R22, R6, RZ ;  /* 0x0000000616007227 */ /* 0x000fc800078e00ff */
[----:B------:R-:W-:Y:S02]  /*76e0*/  IMAD.MOV R10, RZ, RZ, -R10 ;  /* 0x000000ffff0a7224 */ /* 0x000fe400078e0a0a */
[----:B------:R-:W-:Y:S01]  /*76f0*/  @!P2 IMAD.MOV R2, RZ, RZ, -R2 ;  /* 0x000000ffff02a224 */ /* 0x000fe200078e0a02 */
[----:B------:R-:W-:Y:S01]  /*7700*/  ISETP.GE.AND P2, PT, R8, RZ, PT ;  /* 0x000000ff0800720c */ /* 0x000fe20003f46270 */
[----:B------:R-:W-:Y:S02]  /*7710*/  IMAD.MOV R0, RZ, RZ, -R0 ;  /* 0x000000ffff007224 */ /* 0x000fe400078e0a00 */
[C---:B------:R-:W-:Y:S01]  /*7720*/  IMAD R8, R3.reuse, R10, R9 ;  /* 0x0000000a03087224 */ /* 0x040fe200078e0209 */
[----:B------:R0:W-:Y:S01]  /*7730*/  STL [R1+0x348], R2 ;  /* 0x0003480201007387 */ /* 0x0001e20000100800 */
[----:B------:R-:W-:Y:S02]  /*7740*/  IMAD R6, R3, R0, R6 ;  /* 0x0000000003067224 */ /* 0x000fe400078e0206 */
[--C-:B------:R-:W-:Y:S01]  /*7750*/  @!P4 IMAD.IADD R5, R5, 0x1, -R3.reuse ;  /* 0x000000010505c824 */ /* 0x100fe200078e0a03 */
[----:B------:R-:W-:Y:S01]  /*7760*/  ISETP.GT.U32.AND P4, PT, R3, R8, PT ;  /* 0x000000080300720c */ /* 0x000fe20003f84070 */
[----:B------:R-:W-:Y:S01]  /*7770*/  @!P6 IMAD.IADD R7, R7, 0x1, -R3 ;  /* 0x000000010707e824 */ /* 0x000fe200078e0a03 */
[----:B------:R-:W-:Y:S01]  /*7780*/  ISETP.GT.U32.AND P6, PT, R3, R6, PT ;  /* 0x000000060300720c */ /* 0x000fe20003fc4070 */
[----:B------:R-:W-:-:S02]  /*7790*/  VIADD R10, R27, 0x10a ;  /* 0x0000010a1b0a7836 */ /* 0x000fc40000000000 */
[----:B------:R-:W-:-:S03]  /*77a0*/  IMAD.HI.U32 R9, R22, R15, RZ ;  /* 0x0000000f16097227 */ /* 0x000fc600078e00ff */
[----:B------:R-:W-:Y:S01]  /*77b0*/  IABS R16, R10 ;  /* 0x0000000a00107213 */ /* 0x000fe20000000000 */
[----:B0-----:R-:W-:Y:S02]  /*77c0*/  IMAD.MOV.U32 R2, RZ, RZ, R18 ;  /* 0x000000ffff027224 */ /* 0x001fe400078e0012 */
[----:B------:R-:W-:Y:S02]  /*77d0*/  VIADD R11, R27, 0x108 ;  /* 0x000001081b0b7836 */ /* 0x000fe40000000000 */
[----:B------:R-:W-:Y:S02]  /*77e0*/  @!P4 IMAD.IADD R8, R8, 0x1, -R3 ;  /* 0x000000010808c824 */ /* 0x000fe400078e0a03 */
[----:B------:R-:W-:Y:S01]  /*77f0*/  @!P3 IMAD.MOV R2, RZ, RZ, -R2 ;  /* 0x000000ffff02b224 */ /* 0x000fe200078e0a02 */
[----:B------:R-:W-:Y:S01]  /*7800*/  IABS R12, R11 ;  /* 0x0000000b000c7213 */ /* 0x000fe20000000000 */
[----:B------:R-:W-:Y:S01]  /*7810*/  IMAD.MOV R9, RZ, RZ, -R9 ;  /* 0x000000ffff097224 */ /* 0x000fe200078e0a09 */
[----:B------:R-:W-:Y:S01]  /*7820*/  ISETP.GE.AND P3, PT, R14, RZ, PT ;  /* 0x000000ff0e00720c */ /* 0x000fe20003f66270 */
[----:B------:R-:W-:Y:S01]  /*7830*/  @!P6 IMAD.IADD R6, R6, 0x1, -R3 ;  /* 0x000000010606e824 */ /* 0x000fe200078e0a03 */
[----:B------:R-:W-:Y:S01]  /*7840*/  ISETP.GT.U32.AND P6, PT, R3, R8, PT ;  /* 0x000000080300720c */ /* 0x000fe20003fc4070 */
[----:B------:R-:W-:Y:S01]  /*7850*/  VIADD R0, R27, 0x106 ;  /* 0x000001061b007836 */ /* 0x000fe20000000000 */
[----:B------:R0:W-:Y:S01]  /*7860*/  STL [R1+0x33c], R2 ;  /* 0x00033c0201007387 */ /* 0x0001e20000100800 */
[----:B------:R-:W-:-:S04]  /*7870*/  IMAD.HI.U32 R19, R22, R16, RZ ;  /* 0x0000001016137227 */ /* 0x000fc800078e00ff */
[C---:B------:R-:W-:Y:S01]  /*7880*/  IMAD R15, R3.reuse, R9, R15 ;  /* 0x00000009030f7224 */ /* 0x040fe200078e020f */
[----:B------:R-:W-:Y:S01]  /*7890*/  IABS R9, R0 ;  /* 0x0000000000097213 */ /* 0x000fe20000000000 */
[----:B------:R-:W-:Y:S02]  /*78a0*/  IMAD.MOV R19, RZ, RZ, -R19 ;  /* 0x000000ffff137224 */ /* 0x000fe400078e0a13 */
[----:B------:R-:W-:Y:S01]  /*78b0*/  IMAD.HI.U32 R17, R22, R12, RZ ;  /* 0x0000000c16117227 */ /* 0x000fe200078e00ff */
[----:B------:R-:W-:-:S03]  /*78c0*/  ISETP.GT.U32.AND P4, PT, R3, R15, PT ;  /* 0x0000000f0300720c */ /* 0x000fc60003f84070 */
[----:B0-----:R-:W-:Y:S02]  /*78d0*/  IMAD.MOV.U32 R2, RZ, RZ, R5 ;  /* 0x000000ffff027224 */ /* 0x001fe400078e0005 */
[C---:B------:R-:W-:Y:S02]  /*78e0*/  IMAD R14, R3.reuse, R19, R16 ;  /* 0x00000013030e7224 */ /* 0x040fe400078e0210 */
[----:B------:R-:W-:Y:S01]  /*78f0*/  @!P0 IMAD.MOV R2, RZ, RZ, -R2 ;  /* 0x000000ffff028224 */ /* 0x000fe200078e0a02 */
[C---:B------:R-:W-:Y:S01]  /*7900*/  ISETP.GT.U32.AND P0, PT, R3.reuse, R6, PT ;  /* 0x000000060300720c */ /* 0x040fe20003f04070 */
[----:B------:R-:W-:Y:S02]  /*7910*/  IMAD.MOV.U32 R18, RZ, RZ, R9 ;  /* 0x000000ffff127224 */ /* 0x000fe400078e0009 */
[----:B------:R-:W-:Y:S01]  /*7920*/  IMAD.MOV R17, RZ, RZ, -R17 ;  /* 0x000000ffff117224 */ /* 0x000fe200078e0a11 */
[----:B------:R0:W-:Y:S01]  /*7930*/  STL [R1+0x330], R2 ;  /* 0x0003300201007387 */ /* 0x0001e20000100800 */
[----:B------:R-:W-:Y:S01]  /*7940*/  @!P6 IMAD.IADD R8, R8, 0x1, -R3 ;  /* 0x000000010808e824 */ /* 0x000fe200078e0a03 */
[----:B------:R-:W-:Y:S01]  /*7950*/  ISETP.GT.U32.AND P6, PT, R3, R14, PT ;  /* 0x0000000e0300720c */ /* 0x000fe20003fc4070 */
[----:B------:R-:W-:-:S04]  /*7960*/  IMAD.HI.U32 R5, R22, R18, RZ ;  /* 0x0000001216057227 */ /* 0x000fc800078e00ff */
[----:B------:R-:W-:Y:S02]  /*7970*/  IMAD R9, R3, R17, R12 ;  /* 0x0000001103097224 */ /* 0x000fe400078e020c */
[----:B------:R-:W-:Y:S02]  /*7980*/  IMAD.MOV R5, RZ, RZ, -R5 ;  /* 0x000000ffff057224 */ /* 0x000fe400078e0a05 */
[----:B0-----:R-:W-:Y:S02]  /*7990*/  IMAD.MOV.U32 R2, RZ, RZ, R8 ;  /* 0x000000ffff027224 */ /* 0x001fe400078e0008 */
[--C-:B------:R-:W-:Y:S02]  /*79a0*/  @!P4 IMAD.IADD R15, R15, 0x1, -R3.reuse ;  /* 0x000000010f0fc824 */ /* 0x100fe400078e0a03 */
[----:B------:R-:W-:Y:S01]  /*79b0*/  @!P5 IMAD.MOV R2, RZ, RZ, -R2 ;  /* 0x000000ffff02d224 */ /* 0x000fe200078e0a02 */
[----:B------:R-:W-:Y:S01]  /*79c0*/  ISETP.GT.U32.AND P5, PT, R3, R9, PT ;  /* 0x000000090300720c */ /* 0x000fe20003fa4070 */
[----:B------:R-:W-:Y:S01]  /*79d0*/  @!P0 IMAD.IADD R6, R6, 0x1, -R3 ;  /* 0x0000000106068824 */ /* 0x000fe200078e0a03 */
[----:B------:R-:W-:Y:S01]  /*79e0*/  ISETP.GE.AND P0, PT, R11, RZ, PT ;  /* 0x000000ff0b00720c */ /* 0x000fe20003f06270 */
[----:B------:R-:W-:Y:S01]  /*79f0*/  VIADD R13, R27, 0x104 ;  /* 0x000001041b0d7836 */ /* 0x000fe20000000000 */
[C---:B------:R-:W-:Y:S01]  /*7a00*/  ISETP.GT.U32.AND P4, PT, R3.reuse, R15, PT ;  /* 0x0000000f0300720c */ /* 0x040fe20003f84070 */
[----:B------:R-:W-:-:S02]  /*7a10*/  IMAD R11, R3, R5, R18 ;  /* 0x00000005030b7224 */ /* 0x000fc400078e0212 */
[----:B------:R-:W-:Y:S01]  /*7a20*/  IMAD.MOV.U32 R4, RZ, RZ, R7 ;  /* 0x000000ffff047224 */ /* 0x000fe200078e0007 */
[----:B------:R-:W-:Y:S01]  /*7a30*/  IABS R16, R13 ;  /* 0x0000000d00107213 */ /* 0x000fe20000000000 */
[----:B------:R-:W-:Y:S01]  /*7a40*/  @!P6 IMAD.IADD R14, R14, 0x1, -R3 ;  /* 0x000000010e0ee824 */ /* 0x000fe200078e0a03 */
[----:B------:R-:W-:Y:S01]  /*7a50*/  ISETP.GT.U32.AND P6, PT, R3, R11, PT ;  /* 0x0000000b0300720c */ /* 0x000fe20003fc4070 */
[----:B------:R-:W-:Y:S01]  /*7a60*/  @!P1 IMAD.MOV R4, RZ, RZ, -R4 ;  /* 0x000000ffff049224 */ /* 0x000fe200078e0a04 */
[----:B------:R-:W-:Y:S01]  /*7a70*/  ISETP.GE.AND P1, PT, R10, RZ, PT ;  /* 0x000000ff0a00720c */ /* 0x000fe20003f26270 */
[----:B------:R-:W-:-:S03]  /*7a80*/  IMAD.HI.U32 R7, R22, R16, RZ ;  /* 0x0000001016077227 */ /* 0x000fc600078e00ff */
[----:B------:R-:W-:Y:S01]  /*7a90*/  STL [R1+0x32c], R4 ;  /* 0x00032c0401007387 */ /* 0x000fe20000100800 */
[----:B------:R-:W-:Y:S02]  /*7aa0*/  @!P5 IMAD.IADD R9, R9, 0x1, -R3 ;  /* 0x000000010909d824 */ /* 0x000fe400078e0a03 */
[----:B------:R-:W-:Y:S01]  /*7ab0*/  IMAD.MOV R7, RZ, RZ, -R7 ;  /* 0x000000ffff077224 */ /* 0x000fe200078e0a07 */
[----:B------:R0:W-:Y:S01]  /*7ac0*/  STL [R1+0x328], R2 ;  /* 0x0003280201007387 */ /* 0x0001e20000100800 */
[----:B------:R-:W-:Y:S01]  /*7ad0*/  VIADD R10, R27, 0x102 ;  /* 0x000001021b0a7836 */ /* 0x000fe20000000000 */
[----:B------:R-:W-:Y:S01]  /*7ae0*/  ISETP.GT.U32.AND P5, PT, R3, R9, PT ;  /* 0x000000090300720c */ /* 0x000fe20003fa4070 */
[--C-:B------:R-:W-:Y:S01]  /*7af0*/  @!P4 IMAD.IADD R15, R15, 0x1, -R3.reuse ;  /* 0x000000010f0fc824 */ /* 0x100fe200078e0a03 */
[----:B------:R-:W-:Y:S01]  /*7b00*/  ISETP.GE.AND P4, PT, R0, RZ, PT ;  /* 0x000000ff0000720c */ /* 0x000fe20003f86270 */
[----:B------:R-:W-:Y:S01]  /*7b10*/  IMAD R0, R3, R7, R16 ;  /* 0x0000000703007224 */ /* 0x000fe200078e0210 */
[----:B------:R-:W-:Y:S01]  /*7b20*/  IABS R16, R10 ;  /* 0x0000000a00107213 */ /* 0x000fe20000000000 */
[----:B------:R-:W-:-:S02]  /*7b30*/  @!P6 IMAD.IADD R11, R11, 0x1, -R3 ;  /* 0x000000010b0be824 */ /* 0x000fc400078e0a03 */
[----:B------:R-:W-:Y:S02]  /*7b40*/  VIADD R5, R27, 0x100 ;  /* 0x000001001b057836 */ /* 0x000fe40000000000 */
[----:B0-----:R-:W-:Y:S01]  /*7b50*/  IMAD.MOV.U32 R2, RZ, RZ, R6 ;  /* 0x000000ffff027224 */ /* 0x001fe200078e0006 */
[----:B------:R-:W-:Y:S01]  /*7b60*/  ISETP.GT.U32.AND P6, PT, R3, R11, PT ;  /* 0x0000000b0300720c */ /* 0x000fe20003fc4070 */
[----:B------:R-:W-:Y:S01]  /*7b70*/  IMAD.HI.U32 R18, R22, R16, RZ ;  /* 0x0000001016127227 */ /* 0x000fe200078e00ff */
[----:B------:R-:W-:-:S03]  /*7b80*/  IABS R17, R5 ;  /* 0x0000000500117213 */ /* 0x000fc60000000000 */
[----:B------:R-:W-:Y:S01]  /*7b90*/  @!P2 IMAD.MOV R2, RZ, RZ, -R2 ;  /* 0x000000ffff02a224 */ /* 0x000fe200078e0a02 */
[----:B------:R-:W-:Y:S01]  /*7ba0*/  ISETP.GT.U32.AND P2, PT, R3, R14, PT ;  /* 0x0000000e0300720c */ /* 0x000fe20003f44070 */
[----:B------:R-:W-:Y:S02]  /*7bb0*/  IMAD.MOV R18, RZ, RZ, -R18 ;  /* 0x000000ffff127224 */ /* 0x000fe400078e0a12 */
[--C-:B------:R-:W-:Y:S01]  /*7bc0*/  @!P5 IMAD.IADD R9, R9, 0x1, -R3.reuse ;  /* 0x000000010909d824 */ /* 0x100fe200078e0a03 */
[----:B------:R-:W-:Y:S01]  /*7bd0*/  ISETP.GE.AND P5, PT, R13, RZ, PT ;  /* 0x000000ff0d00720c */ /* 0x000fe20003fa6270 */
[----:B------:R-:W-:Y:S01]  /*7be0*/  IMAD R13, R3, R18, R16 ;  /* 0x00000012030d7224 */ /* 0x000fe200078e0210 */
[----:B------:R0:W-:Y:S01]  /*7bf0*/  STL [R1+0x324], R2 ;  /* 0x0003240201007387 */ /* 0x0001e20000100800 */
[----:B------:R-:W-:Y:S02]  /*7c00*/  @!P6 IMAD.IADD R11, R11, 0x1, -R3 ;  /* 0x000000010b0be824 */ /* 0x000fe400078e0a03 */
[----:B------:R-:W-:Y:S01]  /*7c10*/  VIADD R12, R27, 0xfe ;  /* 0x000000fe1b0c7836 */ /* 0x000fe20000000000 */
[----:B------:R-:W-:Y:S01]  /*7c20*/  ISETP.GT.U32.AND P6, PT, R3, R13, PT ;  /* 0x0000000d0300720c */ /* 0x000fe20003fc4070 */
[----:B------:R-:W-:-:S02]  /*7c30*/  VIADD R8, R27, 0xfc ;  /* 0x000000fc1b087836 */ /* 0x000fc40000000000 */
[----:B------:R-:W-:Y:S01]  /*7c40*/  @!P2 IMAD.IADD R14, R14, 0x1, -R3 ;  /* 0x000000010e0ea824 */ /* 0x000fe200078e0a03 */
[----:B------:R-:W-:Y:S01]  /*7c50*/  ISETP.GT.U32.AND P2, PT, R3, R0, PT ;  /* 0x000000000300720c */ /* 0x000fe20003f44070 */
[----:B------:R-:W-:Y:S01]  /*7c60*/  IMAD.MOV.U32 R4, RZ, RZ, R15 ;  /* 0x000000ffff047224 */ /* 0x000fe200078e000f */
[----:B------:R-:W-:Y:S01]  /*7c70*/  IABS R7, R12 ;  /* 0x0000000c00077213 */ /* 0x000fe20000000000 */
[----:B------:R-:W-:Y:S01]  /*7c80*/  IMAD.HI.U32 R16, R22, R17, RZ ;  /* 0x0000001116107227 */ /* 0x000fe200078e00ff */
[----:B------:R-:W-:-:S03]  /*7c90*/  IABS R6, R8 ;  /* 0x0000000800067213 */ /* 0x000fc60000000000 */
[----:B0-----:R-:W-:Y:S02]  /*7ca0*/  IMAD.MOV.U32 R2, RZ, RZ, R14 ;  /* 0x000000ffff027224 */ /* 0x001fe400078e000e */
[----:B------:R-:W-:-:S04]  /*7cb0*/  IMAD.HI.U32 R19, R22, R7, RZ ;  /* 0x0000000716137227 */ /* 0x000fc800078e00ff */
[--C-:B------:R-:W-:Y:S01]  /*7cc0*/  @!P2 IMAD.IADD R0, R0, 0x1, -R3.reuse ;  /* 0x000000010000a824 */ /* 0x100fe200078e0a03 */
[----:B------:R-:W-:Y:S01]  /*7cd0*/  ISETP.GE.AND P2, PT, R10, RZ, PT ;  /* 0x000000ff0a00720c */ /* 0x000fe20003f46270 */
[----:B------:R-:W-:Y:S02]  /*7ce0*/  @!P6 IMAD.IADD R13, R13, 0x1, -R3 ;  /* 0x000000010d0de824 */ /* 0x000fe400078e0a03 */
[----:B------:R-:W-:Y:S01]  /*7cf0*/  @!P3 IMAD.MOV R4, RZ, RZ, -R4 ;  /* 0x000000ffff04b224 */ /* 0x000fe200078e0a04 */
[C---:B------:R-:W-:Y:S01]  /*7d00*/  ISETP.GT.U32.AND P6, PT, R3.reuse, R0, PT ;  /* 0x000000000300720c */ /* 0x040fe20003fc4070 */
[----:B------:R-:W-:Y:S01]  /*7d10*/  IMAD.HI.U32 R18, R22, R6, RZ ;  /* 0x0000000616127227 */ /* 0x000fe200078e00ff */
[----:B------:R-:W-:Y:S02]  /*7d20*/  ISETP.GT.U32.AND P3, PT, R3, R13, PT ;  /* 0x0000000d0300720c */ /* 0x000fe40003f64070 */
[----:B------:R0:W-:Y:S01]  /*7d30*/  STL [R1+0x320], R4 ;  /* 0x0003200401007387 */ /* 0x0001e20000100800 */
[----:B------:R-:W-:-:S02]  /*7d40*/  IMAD.MOV R16, RZ, RZ, -R16 ;  /* 0x000000ffff107224 */ /* 0x000fc400078e0a10 */
[----:B------:R-:W-:Y:S02]  /*7d50*/  @!P1 IMAD.MOV R2, RZ, RZ, -R2 ;  /* 0x000000ffff029224 */ /* 0x000fe400078e0a02 */
[----:B------:R-:W-:Y:S02]  /*7d60*/  IMAD.MOV R19, RZ, RZ, -R19 ;  /* 0x000000ffff137224 */ /* 0x000fe400078e0a13 */
[----:B------:R-:W-:Y:S01]  /*7d70*/  IMAD.MOV R18, RZ, RZ, -R18 ;  /* 0x000000ffff127224 */ /* 0x000fe200078e0a12 */
[----:B------:R2:W-:Y:S01]  /*7d80*/  STL [R1+0x31c], R2 ;  /* 0x00031c0201007387 */ /* 0x0005e20000100800 */
[----:B------:R-:W-:Y:S02]  /*7d90*/  IMAD R16, R3, R16, R17 ;  /* 0x0000001003107224 */ /* 0x000fe400078e0211 */
[----:B------:R-:W-:Y:S02]  /*7da0*/  VIADD R10, R27, 0xfa ;  /* 0x000000fa1b0a7836 */ /* 0x000fe40000000000 */
[----:B0-----:R-:W-:Y:S01]  /*7db0*/  IMAD.MOV.U32 R4, RZ, RZ, R9 ;  /* 0x000000ffff047224 */ /* 0x001fe200078e0009 */
[C---:B------:R-:W-:Y:S01]  /*7dc0*/  ISETP.GT.U32.AND P1, PT, R3.reuse, R16, PT ;  /* 0x000000100300720c */ /* 0x040fe20003f24070 */
[----:B------:R-:W-:-:S02]  /*7dd0*/  IMAD R7, R3, R19, R7 ;  /* 0x0000001303077224 */ /* 0x000fc400078e0207 */
[C---:B------:R-:W-:Y:S01]  /*7de0*/  IMAD R6, R3.reuse, R18, R6 ;  /* 0x0000001203067224 */ /* 0x040fe200078e0206 */
[----:B------:R-:W-:Y:S01]  /*7df0*/  IABS R18, R10 ;  /* 0x0000000a00127213 */ /* 0x000fe20000000000 */
[----:B--2---:R-:W-:Y:S02]  /*7e00*/  IMAD.MOV.U32 R2, RZ, RZ, R11 ;  /* 0x000000ffff027224 */ /* 0x004fe400078e000b */
[----:B------:R-:W-:Y:S01]  /*7e10*/  @!P0 IMAD.MOV R4, RZ, RZ, -R4 ;  /* 0x000000ffff048224 */ /* 0x000fe200078e0a04 */
[----:B------:R-:W-:Y:S01]  /*7e20*/  ISETP.GT.U32.AND P0, PT, R3, R7, PT ;  /* 0x000000070300720c */ /* 0x000fe20003f04070 */
[----:B------:R-:W-:Y:S01]  /*7e30*/  @!P4 IMAD.MOV R2, RZ, RZ, -R2 ;  /* 0x000000ffff02c224 */ /* 0x000fe200078e0a02 */
[----:B------:R-:W-:Y:S01]  /*7e40*/  ISETP.GE.AND P4, PT, R5, RZ, PT ;  /* 0x000000ff0500720c */ /* 0x000fe20003f86270 */
[--C-:B------:R-:W-:Y:S01]  /*7e50*/  @!P6 IMAD.IADD R0, R0, 0x1, -R3.reuse ;  /* 0x000000010000e824 */ /* 0x100fe200078e0a03 */
[----:B------:R-:W-:Y:S01]  /*7e60*/  STL [R1+0x314], R4 ;  /* 0x0003140401007387 */ /* 0x000fe20000100800 */
[----:B------:R-:W-:Y:S01]  /*7e70*/  VIADD R17, R27, 0xf8 ;  /* 0x000000f81b117836 */ /* 0x000fe20000000000 */
[----:B------:R-:W-:Y:S01]  /*7e80*/  ISETP.GT.U32.AND P6, PT, R3, R6, PT ;  /* 0x000000060300720c */ /* 0x000fe20003fc4070 */
[----:B------:R-:W-:Y:S01]  /*7e90*/  IMAD.MOV.U32 R14, RZ, RZ, R18 ;  /* 0x000000ffff0e7224 */ /* 0x000fe200078e0012 */
[----:B------:R0:W-:Y:S01]  /*7ea0*/  STL [R1+0x304], R2 ;  /* 0x0003040201007387 */ /* 0x0001e20000100800 */
[----:B------:R-:W-:Y:S01]  /*7eb0*/  @!P3 IMAD.IADD R13, R13, 0x1, -R3 ;  /* 0x000000010d0db824 */ /* 0x000fe200078e0a03 */
[----:B------:R-:W-:Y:S01]  /*7ec0*/  IABS R15, R17 ;  /* 0x00000011000f7213 */ /* 0x000fe20000000000 */
[----:B------:R-:W-:Y:S01]  /*7ed0*/  IMAD.HI.U32 R9, R22, R14, RZ ;  /* 0x0000000e16097227 */ /* 0x000fe200078e00ff */
[----:B------:R-:W-:-:S03]  /*7ee0*/  ISETP.GE.AND P3, PT, R12, RZ, PT ;  /* 0x000000ff0c00720c */ /* 0x000fc60003f66270 */
[----:B------:R-:W-:Y:S02]  /*7ef0*/  IMAD.MOV R9, RZ, RZ, -R9 ;  /* 0x000000ffff097224 */ /* 0x000fe400078e0a09 */
[----:B------:R-:W-:Y:S01]  /*7f00*/  @!P1 IMAD.IADD R16, R16, 0x1, -R3 ;  /* 0x0000000110109824 */ /* 0x000fe200078e0a03 */
[----:B------:R-:W-:Y:S01]  /*7f10*/  ISETP.GE.AND P1, PT, R8, RZ, PT ;  /* 0x000000ff0800720c */ /* 0x000fe20003f26270 */
[----:B0-----:R-:W-:Y:S02]  /*7f20*/  IMAD.MOV.U32 R2, RZ, RZ, R0 ;  /* 0x000000ffff027224 */ /* 0x001fe400078e0000 */
[----:B------:R-:W-:Y:S02]  /*7f30*/  IMAD.MOV.U32 R5, RZ, RZ, R15 ;  /* 0x000000ffff057224 */ /* 0x000fe400078e000f */
[----:B------:R-:W-:Y:S02]  /*7f40*/  @!P5 IMAD.MOV R2, RZ, RZ, -R2 ;  /* 0x000000ffff02d224 */ /* 0x000fe400078e0a02 */
[----:B------:R-:W-:Y:S01]  /*7f50*/  @!P0 IMAD.IADD R7, R7, 0x1, -R3 ;  /* 0x0000000107078824 */ /* 0x000fe200078e0a03 */
[C---:B------:R-:W-:Y:S01]  /*7f60*/  ISETP.GT.U32.AND P0, PT, R3.reuse, R16, PT ;  /* 0x000000100300720c */ /* 0x040fe20003f04070 */
[C---:B------:R-:W-:Y:S01]  /*7f70*/  IMAD R9, R3.reuse, R9, R14 ;  /* 0x0000000903097224 */ /* 0x040fe200078e020e */
[----:B------:R0:W-:Y:S01]  /*7f80*/  STL [R1+0x300], R2 ;  /* 0x0003000201007387 */ /* 0x0001e20000100800 */
[----:B------:R-:W-:Y:S01]  /*7f90*/  IMAD.HI.U32 R8, R22, R5, RZ ;  /* 0x0000000516087227 */ /* 0x000fe200078e00ff */
[----:B------:R-:W-:-:S03]  /*7fa0*/  ISETP.GT.U32.AND P5, PT, R3, R7, PT ;  /* 0x000000070300720c */ /* 0x000fc60003fa4070 */
[----:B------:R-:W-:Y:S02]  /*7fb0*/  IMAD.MOV R8, RZ, RZ, -R8 ;  /* 0x000000ffff087224 */ /* 0x000fe400078e0a08 */
[----:B------:R-:W-:Y:S02]  /*7fc0*/  VIADD R14, R27, 0xf6 ;  /* 0x000000f61b0e7836 */ /* 0x000fe40000000000 */
[----:B------:R-:W-:Y:S02]  /*7fd0*/  @!P6 IMAD.IADD R6, R6, 0x1, -R3 ;  /* 0x000000010606e824 */ /* 0x000fe400078e0a03 */
[----:B0-----:R-:W-:Y:S02]  /*7fe0*/  IMAD.MOV.U32 R2, RZ, RZ, R13 ;  /* 0x000000ffff027224 */ /* 0x001fe400078e000d */
[C---:B------:R-:W-:Y:S01]  /*7ff0*/  IMAD R0, R3.reuse, R8, R5 ;  /* 0x0000000803007224 */ /* 0x040fe200078e0205 */
[----:B------:R-:W-:Y:S01]  /*8000*/  IABS R5, R14 ;  /* 0x0000000e00057213 */ /* 0x000fe20000000000 */
[----:B------:R-:W-:Y:S01]  /*8010*/  @!P2 IMAD.MOV R2, RZ, RZ, -R2 ;  /* 0x000000ffff02a224 */ /* 0x000fe200078e0a02 */
[C---:B------:R-:W-:Y:S01]  /*8020*/  ISETP.GT.U32.AND P2, PT, R3.reuse, R9, PT ;  /* 0x000000090300720c */ /* 0x040fe20003f44070 */
[--C-:B------:R-:W-:Y:S01]  /*8030*/  @!P0 IMAD.IADD R16, R16, 0x1, -R3.reuse ;  /* 0x0000000110108824 */ /* 0x100fe200078e0a03 */
[----:B------:R-:W-:Y:S01]  /*8040*/  ISETP.GT.U32.AND P6, PT, R3, R6, PT ;  /* 0x000000060300720c */ /* 0x000fe20003fc4070 */
[----:B------:R-:W-:Y:S01]  /*8050*/  @!P5 IMAD.IADD R7, R7, 0x1, -R3 ;  /* 0x000000010707d824 */ /* 0x000fe200078e0a03 */
[----:B------:R0:W-:Y:S01]  /*8060*/  STL [R1+0x2f8], R2 ;  /* 0x0002f80201007387 */ /* 0x0001e20000100800 */
[----:B------:R-:W-:Y:S01]  /*8070*/  IMAD.HI.U32 R15, R22, R5, RZ ;  /* 0x00000005160f7227 */ /* 0x000fe200078e00ff */
[----:B------:R-:W-:-:S02]  /*8080*/  ISETP.GT.U32.AND P5, PT, R3, R0, PT ;  /* 0x000000000300720c */ /* 0x000fc40003fa4070 */
[----:B------:R-:W-:Y:S01]  /*8090*/  ISETP.GE.AND P0, PT, R10, RZ, PT ;  /* 0x000000ff0a00720c */ /* 0x000fe20003f06270 */
[----:B------:R-:W-:Y:S02]  /*80a0*/  IMAD.MOV R15, RZ, RZ, -R15 ;  /* 0x000000ffff0f7224 */ /* 0x000fe400078e0a0f */
[----:B------:R-:W-:Y:S02]  /*80b0*/  VIADD R11, R27, 0xf2 ;  /* 0x000000f21b0b7836 */ /* 0x000fe40000000000 */
[----:B------:R-:W-:Y:S01]  /*80c0*/  @!P2 IMAD.IADD R9, R9, 0x1, -R3 ;  /* 0x000000010909a824 */ /* 0x000fe200078e0a03 */
[----:B------:R-:W-:Y:S01]  /*80d0*/  ISETP.GE.AND P2, PT, R14, RZ, PT ;  /* 0x000000ff0e00720c */ /* 0x000fe20003f46270 */
[----:B0-----:R-:W-:Y:S01]  /*80e0*/  IMAD.MOV.U32 R2, RZ, RZ, R16 ;  /* 0x000000ffff027224 */ /* 0x001fe200078e0010 */
[----:B------:R-:W-:Y:S01]  /*80f0*/  IABS R10, R11 ;  /* 0x0000000b000a7213 */ /* 0x000fe20000000000 */
[C---:B------:R-:W-:Y:S02]  /*8100*/  IMAD R5, R3.reuse, R15, R5 ;  /* 0x0000000f03057224 */ /* 0x040fe400078e0205 */
[----:B------:R-:W-:Y:S01]  /*8110*/  @!P4 IMAD.MOV R2, RZ, RZ, -R2 ;  /* 0x000000ffff02c224 */ /* 0x000fe200078e0a02 */
[----:B------:R-:W-:Y:S01]  /*8120*/  ISETP.GT.U32.AND P4, PT, R3, R9, PT ;  /* 0x000000090300720c */ /* 0x000fe20003f84070 */
[----:B------:R-:W-:-:S02]  /*8130*/  IMAD.MOV.U32 R4, RZ, RZ, R7 ;  /* 0x000000ffff047224 */ /* 0x000fc400078e0007 */
[----:B------:R-:W-:Y:S01]  /*8140*/  VIADD R8, R27, 0xf4 ;  /* 0x000000f41b087836 */ /* 0x000fe20000000000 */
[----:B------:R0:W-:Y:S01]  /*8150*/  STL [R1+0x2f4], R2 ;  /* 0x0002f40201007387 */ /* 0x0001e20000100800 */
[--C-:B------:R-:W-:Y:S01]  /*8160*/  @!P6 IMAD.IADD R6, R6, 0x1, -R3.reuse ;  /* 0x000000010606e824 */ /* 0x100fe200078e0a03 */
[----:B------:R-:W-:Y:S01]  /*8170*/  ISETP.GE.AND P6, PT, R17, RZ, PT ;  /* 0x000000ff1100720c */ /* 0x000fe20003fc6270 */
[----:B------:R-:W-:Y:S01]  /*8180*/  @!P3 IMAD.MOV R4, RZ, RZ, -R4 ;  /* 0x000000ffff04b224 */ /* 0x000fe200078e0a04 */
[----:B------:R-:W-:Y:S01]  /*8190*/  ISETP.GT.U32.AND P3, PT, R3, R5, PT ;  /* 0x000000050300720c */ /* 0x000fe20003f64070 */
[--C-:B------:R-:W-:Y:S01]  /*81a0*/  @!P5 IMAD.IADD R0, R0, 0x1, -R3.reuse ;  /* 0x000000010000d824 */ /* 0x100fe200078e0a03 */
[----:B------:R-:W-:Y:S01]  /*81b0*/  IABS R12, R8 ;  /* 0x00000008000c7213 */ /* 0x000fe20000000000 */
[----:B------:R-:W-:Y:S01]  /*81c0*/  VIADD R16, R27, 0xe6 ;  /* 0x000000e61b107836 */ /* 0x000fe20000000000 */
[----:B------:R2:W-:Y:S01]  /*81d0*/  STL [R1+0x2bc], R4 ;  /* 0x0002bc0401007387 */ /* 0x0005e20000100800 */
[----:B------:R-:W-:Y:S01]  /*81e0*/  @!P4 IMAD.IADD R9, R9, 0x1, -R3 ;  /* 0x000000010909c824 */ /* 0x000fe200078e0a03 */
[----:B------:R-:W-:Y:S01]  /*81f0*/  ISETP.GT.U32.AND P5, PT, R3, R0, PT ;  /* 0x000000000300720c */ /* 0x000fe20003fa4070 */
[----:B0-----:R-:W-:-:S02]  /*8200*/  IMAD.MOV.U32 R2, RZ, RZ, R6 ;  /* 0x000000ffff027224 */ /* 0x001fc400078e0006 */
[----:B------:R-:W-:-:S04]  /*8210*/  IMAD.HI.U32 R6, R22, R10, RZ ;  /* 0x0000000a16067227 */ /* 0x000fc800078e00ff */
[----:B------:R-:W-:Y:S01]  /*8220*/  @!P1 IMAD.MOV R2, RZ, RZ, -R2 ;  /* 0x000000ffff029224 */ /* 0x000fe200078e0a02 */
[----:B------:R-:W-:Y:S01]  /*8230*/  ISETP.GE.AND P1, PT, R8, RZ, PT ;  /* 0x000000ff0800720c */ /* 0x000fe20003f26270 */
[----:B------:R-:W-:-:S03]  /*8240*/  IMAD.HI.U32 R13, R22, R12, RZ ;  /* 0x0000000c160d7227 */ /* 0x000fc600078e00ff */
[----:B------:R0:W-:Y:S01]  /*8250*/  STL [R1+0x2c0], R2 ;  /* 0x0002c00201007387 */ /* 0x0001e20000100800 */
[----:B------:R-:W-:Y:S02]  /*8260*/  IMAD.MOV R8, RZ, RZ, -R6 ;  /* 0x000000ffff087224 */ /* 0x000fe400078e0a06 */
[----:B------:R-:W-:Y:S02]  /*8270*/  IMAD.MOV R13, RZ, RZ, -R13 ;  /* 0x000000ffff0d7224 */ /* 0x000fe400078e0a0d */
[----:B------:R-:W-:Y:S02]  /*8280*/  IMAD R8, R3, R8, R10 ;  /* 0x0000000803087224 */ /* 0x000fe400078e020a */
[----:B--2---:R-:W-:Y:S02]  /*8290*/  IMAD.MOV.U32 R4, RZ, RZ, R9 ;  /* 0x000000ffff047224 */ /* 0x004fe400078e0009 */
[----:B------:R-:W-:Y:S02]  /*82a0*/  @!P3 IMAD.IADD R5, R5, 0x1, -R3 ;  /* 0x000000010505b824 */ /* 0x000fe400078e0a03 */
[----:B------:R-:W-:-:S02]  /*82b0*/  IMAD R7, R3, R13, R12 ;  /* 0x0000000d03077224 */ /* 0x000fc400078e020c */
[----:B------:R-:W-:Y:S01]  /*82c0*/  @!P0 IMAD.MOV R4, RZ, RZ, -R4 ;  /* 0x000000ffff048224 */ /* 0x000fe200078e0a04 */
[C---:B------:R-:W-:Y:S01]  /*82d0*/  ISETP.GT.U32.AND P0, PT, R3.reuse, R8, PT ;  /* 0x000000080300720c */ /* 0x040fe20003f04070 */
[----:B------:R-:W-:Y:S01]  /*82e0*/  @!P5 IMAD.IADD R0, R0, 0x1, -R3 ;  /* 0x000000010000d824 */ /* 0x000fe200078e0a03 */
[----:B------:R-:W-:Y:S01]  /*82f0*/  ISETP.GT.U32.AND P3, PT, R3, R5, PT ;  /* 0x000000050300720c */ /* 0x000fe20003f64070 */
[----:B------:R-:W-:Y:S01]  /*8300*/  VIADD R12, R27, 0xf0 ;  /* 0x000000f01b0c7836 */ /* 0x000fe20000000000 */
[----:B------:R-:W-:Y:S01]  /*8310*/  ISETP.GT.U32.AND P4, PT, R3, R7, PT ;  /* 0x000000070300720c */ /* 0x000fe20003f84070 */
[----:B0-----:R-:W-:Y:S01]  /*8320*/  IMAD.MOV.U32 R2, RZ, RZ, R0 ;  /* 0x000000ffff027224 */ /* 0x001fe200078e0000 */
[----:B------:R-:W-:Y:S01]  /*8330*/  ISETP.GE.AND P5, PT, R11, RZ, PT ;  /* 0x000000ff0b00720c */ /* 0x000fe20003fa6270 */
[----:B------:R-:W-:Y:S01]  /*8340*/  VIADD R11, R27, 0xee ;  /* 0x000000ee1b0b7836 */ /* 0x000fe20000000000 */
[----:B------:R-:W-:Y:S01]  /*8350*/  IABS R19, R12 ;  /* 0x0000000c00137213 */ /* 0x000fe20000000000 */
[----:B------:R-:W-:Y:S01]  /*8360*/  @!P6 IMAD.MOV R2, RZ, RZ, -R2 ;  /* 0x000000ffff02e224 */ /* 0x000fe200078e0a02 */
[----:B------:R-:W-:Y:S01]  /*8370*/  ISETP.GE.AND P6, PT, R12, RZ, PT ;  /* 0x000000ff0c00720c */ /* 0x000fe20003fc6270 */
[----:B------:R0:W-:Y:S01]  /*8380*/  STL [R1+0x2c4], R4 ;  /* 0x0002c40401007387 */ /* 0x0001e20000100800 */
[----:B------:R-:W-:Y:S01]  /*8390*/  IABS R20, R11 ;  /* 0x0000000b00147213 */ /* 0x000fe20000000000 */
[----:B------:R-:W-:-:S02]  /*83a0*/  IMAD.HI.U32 R12, R22, R19, RZ ;  /* 0x00000013160c7227 */ /* 0x000fc400078e00ff */
[----:B------:R2:W-:Y:S02]  /*83b0*/  STL [R1+0x2cc], R2 ;  /* 0x0002cc0201007387 */ /* 0x0005e40000100800 */
[--C-:B------:R-:W-:Y:S02]  /*83c0*/  @!P0 IMAD.IADD R8, R8, 0x1, -R3.reuse ;  /* 0x0000000108088824 */ /* 0x100fe400078e0a03 */
[--C-:B------:R-:W-:Y:S01]  /*83d0*/  @!P3 IMAD.IADD R5, R5, 0x1, -R3.reuse ;  /* 0x000000010505b824 */ /* 0x100fe200078e0a03 */
[----:B------:R-:W-:Y:S01]  /*83e0*/  ISETP.GE.AND P3, PT, R11, RZ, PT ;  /* 0x000000ff0b00720c */ /* 0x000fe20003f66270 */
[----:B------:R-:W-:Y:S01]  /*83f0*/  @!P4 IMAD.IADD R7, R7, 0x1, -R3 ;  /* 0x000000010707c824 */ /* 0x000fe200078e0a03 */
[C---:B------:R-:W-:Y:S01]  /*8400*/  ISETP.GT.U32.AND P0, PT, R3.reuse, R8, PT ;  /* 0x000000080300720c */ /* 0x040fe20003f04070 */
[----:B------:R-:W-:Y:S02]  /*8410*/  IMAD.MOV R11, RZ, RZ, -R12 ;  /* 0x000000ffff0b7224 */ /* 0x000fe400078e0a0c */
[----:B------:R-:W-:Y:S01]  /*8420*/  IMAD.HI.U32 R9, R22, R20, RZ ;  /* 0x0000001416097227 */ /* 0x000fe200078e00ff */
[----:B------:R-:W-:-:S03]  /*8430*/  ISETP.GT.U32.AND P4, PT, R3, R7, PT ;  /* 0x000000070300720c */ /* 0x000fc60003f84070 */
[C---:B------:R-:W-:Y:S01]  /*8440*/  IMAD R19, R3.reuse, R11, R19 ;  /* 0x0000000b03137224 */ /* 0x040fe200078e0213 */
[----:B------:R-:W-:Y:S01]  /*8450*/  IABS R11, R16 ;  /* 0x00000010000b7213 */ /* 0x000fe20000000000 */
[----:B0-----:R-:W-:Y:S02]  /*8460*/  IMAD.MOV.U32 R4, RZ, RZ, R5 ;  /* 0x000000ffff047224 */ /* 0x001fe400078e0005 */
[----:B------:R-:W-:Y:S02]  /*8470*/  IMAD.MOV R9, RZ, RZ, -R9 ;  /* 0x000000ffff097224 */ /* 0x000fe400078e0a09 */
[----:B------:R-:W-:Y:S01]  /*8480*/  @!P2 IMAD.MOV R4, RZ, RZ, -R4 ;  /* 0x000000ffff04a224 */ /* 0x000fe200078e0a04 */
[C---:B------:R-:W-:Y:S01]  /*8490*/  ISETP.GT.U32.AND P2, PT, R3.reuse, R19, PT ;  /* 0x000000130300720c */ /* 0x040fe20003f44070 */
[----:B------:R-:W-:Y:S02]  /*84a0*/  IMAD R20, R3, R9, R20 ;  /* 0x0000000903147224 */ /* 0x000fe400078e0214 */
[----:B------:R-:W-:Y:S01]  /*84b0*/  VIADD R10, R27, 0xec ;  /* 0x000000ec1b0a7836 */ /* 0x000fe20000000000 */
[----:B------:R-:W-:Y:S01]  /*84c0*/  STL [R1+0x2d0], R4 ;  /* 0x0002d00401007387 */ /* 0x000fe20000100800 */
[--C-:B------:R-:W-:Y:S01]  /*84d0*/  @!P0 IMAD.IADD R8, R8, 0x1, -R3.reuse ;  /* 0x0000000108088824 */ /* 0x100fe200078e0a03 */
[----:B------:R-:W-:Y:S01]  /*84e0*/  ISETP.GT.U32.AND P0, PT, R3, R20, PT ;  /* 0x000000140300720c */ /* 0x000fe20003f04070 */
[----:B------:R-:W-:Y:S01]  /*84f0*/  @!P4 IMAD.IADD R7, R7, 0x1, -R3 ;  /* 0x000000010707c824 */ /* 0x000fe200078e0a03 */
[----:B------:R-:W-:Y:S01]  /*8500*/  IABS R6, R10 ;  /* 0x0000000a00067213 */ /* 0x000fe20000000000 */
[----:B------:R-:W-:Y:S01]  /*8510*/  VIADD R5, R27, 0xe8 ;  /* 0x000000e81b057836 */ /* 0x000fe20000000000 */
[----:B------:R-:W-:Y:S01]  /*8520*/  ISETP.GE.AND P4, PT, R10, RZ, PT ;  /* 0x000000ff0a00720c */ /* 0x000fe20003f86270 */
[----:B--2---:R-:W-:-:S02]  /*8530*/  IMAD.MOV.U32 R2, RZ, RZ, R7 ;  /* 0x000000ffff027224 */ /* 0x004fc400078e0007 */
[----:B------:R-:W-:Y:S02]  /*8540*/  @!P2 IMAD.IADD R19, R19, 0x1, -R3 ;  /* 0x000000011313a824 */ /* 0x000fe400078e0a03 */
[----:B------:R-:W-:Y:S02]  /*8550*/  VIADD R10, R27, 0xea ;  /* 0x000000ea1b0a7836 */ /* 0x000fe40000000000 */
[----:B------:R-:W-:Y:S01]  /*8560*/  IMAD.HI.U32 R0, R22, R6, RZ ;  /* 0x0000000616007227 */ /* 0x000fe200078e00ff */
[----:B------:R-:W-:-:S03]  /*8570*/  ISETP.GT.U32.AND P2, PT, R3, R19, PT ;  /* 0x000000130300720c */ /* 0x000fc60003f44070 */
[----:B------:R-:W-:Y:S01]  /*8580*/  @!P1 IMAD.MOV R2, RZ, RZ, -R2 ;  /* 0x000000ffff029224 */ /* 0x000fe200078e0a02 */
[----:B------:R-:W-:Y:S01]  /*8590*/  ISETP.GE.AND P1, PT, R10, RZ, PT ;  /* 0x000000ff0a00720c */ /* 0x000fe20003f26270 */
[----:B------:R-:W-:Y:S01]  /*85a0*/  IMAD.MOV R0, RZ, RZ, -R0 ;  /* 0x000000ffff007224 */ /* 0x000fe200078e0a00 */
[----:B------:R-:W-:Y:S01]  /*85b0*/  IABS R10, R10 ;  /* 0x0000000a000a7213 */ /* 0x000fe20000000000 */
[----:B------:R-:W-:Y:S01]  /*85c0*/  @!P0 IMAD.IADD R20, R20, 0x1, -R3 ;  /* 0x0000000114148824 */ /* 0x000fe200078e0a03 */
[----:B------:R0:W-:Y:S01]  /*85d0*/  STL [R1+0x2f0], R2 ;  /* 0x0002f00201007387 */ /* 0x0001e20000100800 */
[C---:B------:R-:W-:Y:S01]  /*85e0*/  IMAD R0, R3.reuse, R0, R6 ;  /* 0x0000000003007224 */ /* 0x040fe200078e0206 */
[----:B------:R-:W-:Y:S01]  /*85f0*/  IABS R6, R5 ;  /* 0x0000000500067213 */ /* 0x000fe20000000000 */
[----:B------:R-:W-:Y:S01]  /*8600*/  IMAD.HI.U32 R12, R22, R10, RZ ;  /* 0x0000000a160c7227 */ /* 0x000fe200078e00ff */
[----:B------:R-:W-:-:S03]  /*8610*/  ISETP.GT.U32.AND P0, PT, R3, R20, PT ;  /* 0x000000140300720c */ /* 0x000fc60003f04070 */
[----:B------:R-:W-:-:S04]  /*8620*/  IMAD.HI.U32 R9, R22, R6, RZ ;  /* 0x0000000616097227 */ /* 0x000fc800078e00ff */
[----:B0-----:R-:W-:Y:S02]  /*8630*/  IMAD.MOV.U32 R2, RZ, RZ, R8 ;  /* 0x000000ffff027224 */ /* 0x001fe400078e0008 */
[----:B------:R-:W-:Y:S02]  /*8640*/  IMAD.MOV R12, RZ, RZ, -R12 ;  /* 0x000000ffff0c7224 */ /* 0x000fe400078e0a0c */
[----:B------:R-:W-:Y:S01]  /*8650*/  @!P5 IMAD.MOV R2, RZ, RZ, -R2 ;  /* 0x000000ffff02d224 */ /* 0x000fe200078e0a02 */
[----:B------:R-:W-:Y:S01]  /*8660*/  ISETP.GT.U32.AND P5, PT, R3, R0, PT ;  /* 0x000000000300720c */ /* 0x000fe20003fa4070 */
[----:B------:R-:W-:Y:S01]  /*8670*/  @!P2 IMAD.IADD R19, R19, 0x1, -R3 ;  /* 0x000000011313a824 */ /* 0x000fe200078e0a03 */
[----:B------:R-:W-:Y:S01]  /*8680*/  ISETP.GE.AND P2, PT, R5, RZ, PT ;  /* 0x000000ff0500720c */ /* 0x000fe20003f46270 */
[----:B------:R-:W-:Y:S01]  /*8690*/  IMAD.MOV R9, RZ, RZ, -R9 ;  /* 0x000000ffff097224 */ /* 0x000fe200078e0a09 */
[----:B------:R0:W-:Y:S01]  /*86a0*/  STL [R1+0x2c8], R2 ;  /* 0x0002c80201007387 */ /* 0x0001e20000100800 */
[----:B------:R-:W-:-:S02]  /*86b0*/  IMAD R5, R3, R12, R10 ;  /* 0x0000000c03057224 */ /* 0x000fc400078e020a */
[C---:B------:R-:W-:Y:S02]  /*86c0*/  IMAD R6, R3.reuse, R9, R6 ;  /* 0x0000000903067224 */ /* 0x040fe400078e0206 */
[--C-:B------:R-:W-:Y:S01]  /*86d0*/  @!P0 IMAD.IADD R20, R20, 0x1, -R3.reuse ;  /* 0x0000000114148824 */ /* 0x100fe200078e0a03 */
[----:B------:R-:W-:Y:S01]  /*86e0*/  ISETP.GT.U32.AND P0, PT, R3, R5, PT ;  /* 0x000000050300720c */ /* 0x000fe20003f04070 */
[----:B------:R-:W-:Y:S02]  /*86f0*/  VIADD R13, R27, 0xe4 ;  /* 0x000000e41b0d7836 */ /* 0x000fe40000000000 */
[----:B------:R-:W-:Y:S01]  /*8700*/  @!P5 IMAD.IADD R0, R0, 0x1, -R3 ;  /* 0x000000010000d824 */ /* 0x000fe200078e0a03 */
[----:B------:R-:W-:Y:S01]  /*8710*/  ISETP.GT.U32.AND P5, PT, R3, R6, PT ;  /* 0x000000060300720c */ /* 0x000fe20003fa4070 */
[C---:B------:R-:W-:Y:S01]  /*8720*/  VIADD R9, R27.reuse, 0xe2 ;  /* 0x000000e21b097836 */ /* 0x040fe20000000000 */
[----:B------:R-:W-:Y:S01]  /*8730*/  IABS R15, R13 ;  /* 0x0000000d000f7213 */ /* 0x000fe20000000000 */
[----:B------:R-:W-:-:S02]  /*8740*/  VIADD R10, R27, 0xe0 ;  /* 0x000000e01b0a7836 */ /* 0x000fc40000000000 */
[----:B0-----:R-:W-:Y:S01]  /*8750*/  IMAD.MOV.U32 R2, RZ, RZ, R19 ;  /* 0x000000ffff027224 */ /* 0x001fe200078e0013 */
[----:B------:R-:W-:Y:S01]  /*8760*/  IABS R12, R9 ;  /* 0x00000009000c7213 */ /* 0x000fe20000000000 */
[----:B------:R-:W-:Y:S01]  /*8770*/  IMAD.HI.U32 R14, R22, R11, RZ ;  /* 0x0000000b160e7227 */ /* 0x000fe200078e00ff */
[----:B------:R-:W-:-:S03]  /*8780*/  IABS R17, R10 ;  /* 0x0000000a00117213 */ /* 0x000fc60000000000 */
[--C-:B------:R-:W-:Y:S01]  /*8790*/  @!P0 IMAD.IADD R5, R5, 0x1, -R3.reuse ;  /* 0x0000000105058824 */ /* 0x100fe200078e0a03 */
[C---:B------:R-:W-:Y:S01]  /*87a0*/  ISETP.GT.U32.AND P0, PT, R3.reuse, R0, PT ;  /* 0x000000000300720c */ /* 0x040fe20003f04070 */
[----:B------:R-:W-:Y:S02]  /*87b0*/  @!P5 IMAD.IADD R6, R6, 0x1, -R3 ;  /* 0x000000010606d824 */ /* 0x000fe400078e0a03 */
[----:B------:R-:W-:Y:S01]  /*87c0*/  @!P6 IMAD.MOV R2, RZ, RZ, -R2 ;  /* 0x000000ffff02e224 */ /* 0x000fe200078e0a02 */
[C---:B------:R-:W-:Y:S01]  /*87d0*/  ISETP.GT.U32.AND P5, PT, R3.reuse, R5, PT ;  /* 0x000000050300720c */ /* 0x040fe20003fa4070 */
[----:B------:R-:W-:Y:S01]  /*87e0*/  IMAD.HI.U32 R7, R22, R15, RZ ;  /* 0x0000000f16077227 */ /* 0x000fe200078e00ff */
[----:B------:R-:W-:Y:S02]  /*87f0*/  ISETP.GT.U32.AND P6, PT, R3, R6, PT ;  /* 0x000000060300720c */ /* 0x000fe40003fc4070 */
[----:B------:R0:W-:Y:S01]  /*8800*/  STL [R1+0x2b0], R2 ;  /* 0x0002b00201007387 */ /* 0x0001e20000100800 */
[----:B------:R-:W-:-:S02]  /*8810*/  IMAD.MOV R8, RZ, RZ, -R14 ;  /* 0x000000ffff087224 */ /* 0x000fc400078e0a0e */
[----:B------:R-:W-:-:S04]  /*8820*/  IMAD.HI.U32 R21, R22, R12, RZ ;  /* 0x0000000c16157227 */ /* 0x000fc800078e00ff */
[----:B------:R-:W-:Y:S02]  /*8830*/  IMAD.MOV R7, RZ, RZ, -R7 ;  /* 0x000000ffff077224 */ /* 0x000fe400078e0a07 */
[----:B------:R-:W-:Y:S02]  /*8840*/  IMAD R11, R3, R8, R11 ;  /* 0x00000008030b7224 */ /* 0x000fe400078e020b */
        /* <DEDUP_REMOVED lines=8> */
[----:B------:R-:W-:Y:S01]  /*88d0*/  @!P0 IMAD.IADD R0, R0, 0x1, -R3 ;  /* 0x0000000100008824 */ /* 0x000fe200078e0a03 */
[C---:B------:R-:W-:Y:S01]  /*88e0*/  ISETP.GT.U32.AND P0, PT, R3.reuse, R15, PT ;  /* 0x0000000f0300720c */ /* 0x040fe20003f04070 */
[----:B------:R-:W-:Y:S01]  /*88f0*/  IMAD R17, R3, R19, R17 ;  /* 0x0000001303117224 */ /* 0x000fe200078e0211 */
[----:B------:R0:W-:Y:S01]  /*8900*/  STL [R1+0x2ac], R2 ;  /* 0x0002ac0201007387 */ /* 0x0001e20000100800 */
[--C-:B------:R-:W-:Y:S01]  /*8910*/  @!P5 IMAD.IADD R5, R5, 0x1, -R3.reuse ;  /* 0x000000010505d824 */ /* 0x100fe200078e0a03 */
[----:B------:R-:W-:Y:S01]  /*8920*/  ISETP.GT.U32.AND P5, PT, R3, R12, PT ;  /* 0x0000000c0300720c */ /* 0x000fe20003fa4070 */
[----:B------:R-:W-:Y:S02]  /*8930*/  VIADD R7, R27, 0xde ;  /* 0x000000de1b077836 */ /* 0x000fe40000000000 */
[----:B------:R-:W-:Y:S01]  /*8940*/  @!P6 IMAD.IADD R6, R6, 0x1, -R3 ;  /* 0x000000010606e824 */ /* 0x000fe200078e0a03 */
[----:B------:R-:W-:Y:S01]  /*8950*/  ISETP.GT.U32.AND P6, PT, R3, R17, PT ;  /* 0x000000110300720c */ /* 0x000fe20003fc4070 */
[----:B------:R-:W-:Y:S01]  /*8960*/  VIADD R8, R27, 0xdc ;  /* 0x000000dc1b087836 */ /* 0x000fe20000000000 */
[----:B------:R-:W-:Y:S01]  /*8970*/  IABS R18, R7 ;  /* 0x0000000700127213 */ /* 0x000fe20000000000 */
[----:B------:R-:W-:-:S02]  /*8980*/  IMAD.MOV.U32 R4, RZ, RZ, R0 ;  /* 0x000000ffff047224 */ /* 0x000fc400078e0000 */
[----:B------:R-:W-:Y:S01]  /*8990*/  @!P3 IMAD.IADD R11, R11, 0x1, -R3 ;  /* 0x000000010b0bb824 */ /* 0x000fe200078e0a03 */
[----:B------:R-:W-:Y:S01]  /*89a0*/  IABS R14, R8 ;  /* 0x00000008000e7213 */ /* 0x000fe20000000000 */
[----:B0-----:R-:W-:Y:S01]  /*89b0*/  IMAD.MOV.U32 R2, RZ, RZ, R5 ;  /* 0x000000ffff027224 */ /* 0x001fe200078e0005 */
[----:B------:R-:W-:Y:S01]  /*89c0*/  ISETP.GE.AND P3, PT, R16, RZ, PT ;  /* 0x000000ff1000720c */ /* 0x000fe20003f66270 */
[----:B------:R-:W-:-:S04]  /*89d0*/  IMAD.HI.U32 R20, R22, R18, RZ ;  /* 0x0000001216147227 */ /* 0x000fc800078e00ff */
[--C-:B------:R-:W-:Y:S01]  /*89e0*/  @!P0 IMAD.IADD R15, R15, 0x1, -R3.reuse ;  /* 0x000000010f0f8824 */ /* 0x100fe200078e0a03 */
[----:B------:R-:W-:Y:S01]  /*89f0*/  ISETP.GE.AND P0, PT, R13, RZ, PT ;  /* 0x000000ff0d00720c */ /* 0x000fe20003f06270 */
[----:B------:R-:W-:Y:S02]  /*8a00*/  @!P4 IMAD.MOV R4, RZ, RZ, -R4 ;  /* 0x000000ffff04c224 */ /* 0x000fe400078e0a04 */
[--C-:B------:R-:W-:Y:S01]  /*8a10*/  @!P5 IMAD.IADD R12, R12, 0x1, -R3.reuse ;  /* 0x000000010c0cd824 */ /* 0x100fe200078e0a03 */
[C---:B------:R-:W-:Y:S01]  /*8a20*/  ISETP.GT.U32.AND P5, PT, R3.reuse, R11, PT ;  /* 0x0000000b0300720c */ /* 0x040fe20003fa4070 */
[----:B------:R-:W-:Y:S01]  /*8a30*/  @!P1 IMAD.MOV R2, RZ, RZ, -R2 ;  /* 0x000000ffff029224 */ /* 0x000fe200078e0a02 */
[----:B------:R-:W-:Y:S01]  /*8a40*/  ISETP.GT.U32.AND P4, PT, R3, R15, PT ;  /* 0x0000000f0300720c */ /* 0x000fe20003f84070 */
[----:B------:R-:W-:Y:S01]  /*8a50*/  IMAD.MOV R20, RZ, RZ, -R20 ;  /* 0x000000ffff147224 */ /* 0x000fe200078e0a14 */
[----:B------:R-:W-:Y:S01]  /*8a60*/  STL [R1+0x2a8], R4 ;  /* 0x0002a80401007387 */ /* 0x000fe20000100800 */
[----:B------:R-:W-:Y:S01]  /*8a70*/  @!P6 IMAD.IADD R17, R17, 0x1, -R3 ;  /* 0x000000011111e824 */ /* 0x000fe200078e0a03 */
[C---:B------:R-:W-:Y:S01]  /*8a80*/  ISETP.GT.U32.AND P1, PT, R3.reuse, R12, PT ;  /* 0x0000000c0300720c */ /* 0x040fe20003f24070 */
[----:B------:R-:W-:Y:S01]  /*8a90*/  IMAD.HI.U32 R21, R22, R14, RZ ;  /* 0x0000000e16157227 */ /* 0x000fe200078e00ff */
[----:B------:R0:W-:Y:S02]  /*8aa0*/  STL [R1+0x2a4], R2 ;  /* 0x0002a40201007387 */ /* 0x0001e40000100800 */
[C---:B------:R-:W-:Y:S01]  /*8ab0*/  ISETP.GT.U32.AND P6, PT, R3.reuse, R17, PT ;  /* 0x000000110300720c */ /* 0x040fe20003fc4070 */
[----:B------:R-:W-:-:S02]  /*8ac0*/  IMAD R18, R3, R20, R18 ;  /* 0x0000001403127224 */ /* 0x000fc400078e0212 */
[----:B------:R-:W-:Y:S02]  /*8ad0*/  IMAD.MOV R21, RZ, RZ, -R21 ;  /* 0x000000ffff157224 */ /* 0x000fe400078e0a15 */
[----:B------:R-:W-:Y:S02]  /*8ae0*/  VIADD R16, R27, 0xda ;  /* 0x000000da1b107836 */ /* 0x000fe40000000000 */
[----:B------:R-:W-:Y:S02]  /*8af0*/  IMAD R14, R3, R21, R14 ;  /* 0x00000015030e7224 */ /* 0x000fe400078e020e */
[----:B0-----:R-:W-:Y:S01]  /*8b00*/  IMAD.MOV.U32 R2, RZ, RZ, R6 ;  /* 0x000000ffff027224 */ /* 0x001fe200078e0006 */
[----:B------:R-:W-:Y:S01]  /*8b10*/  IABS R6, R16 ;  /* 0x0000001000067213 */ /* 0x000fe20000000000 */
[--C-:B------:R-:W-:Y:S01]  /*8b20*/  @!P5 IMAD.IADD R11, R11, 0x1, -R3.reuse ;  /* 0x000000010b0bd824 */ /* 0x100fe200078e0a03 */
[----:B------:R-:W-:Y:S01]  /*8b30*/  ISETP.GE.AND P5, PT, R9, RZ, PT ;  /* 0x000000ff0900720c */ /* 0x000fe20003fa6270 */
[----:B------:R-:W-:Y:S01]  /*8b40*/  @!P2 IMAD.MOV R2, RZ, RZ, -R2 ;  /* 0x000000ffff02a224 */ /* 0x000fe200078e0a02 */
[----:B------:R-:W-:Y:S01]  /*8b50*/  ISETP.GT.U32.AND P2, PT, R3, R18, PT ;  /* 0x000000120300720c */ /* 0x000fe20003f44070 */
[----:B------:R-:W-:Y:S01]  /*8b60*/  @!P4 IMAD.IADD R15, R15, 0x1, -R3 ;  /* 0x000000010f0fc824 */ /* 0x000fe200078e0a03 */
[----:B------:R-:W-:Y:S01]  /*8b70*/  ISETP.GT.U32.AND P4, PT, R3, R14, PT ;  /* 0x0000000e0300720c */ /* 0x000fe20003f84070 */
[----:B------:R-:W-:Y:S01]  /*8b80*/  IMAD.MOV.U32 R4, RZ, RZ, R11 ;  /* 0x000000ffff047224 */ /* 0x000fe200078e000b */
[----:B------:R0:W-:Y:S01]  /*8b90*/  STL [R1+0x2a0], R2 ;  /* 0x0002a00201007387 */ /* 0x0001e20000100800 */
[----:B------:R-:W-:-:S04]  /*8ba0*/  IMAD.HI.U32 R9, R22, R6, RZ ;  /* 0x0000000616097227 */ /* 0x000fc800078e00ff */
[----:B------:R-:W-:Y:S02]  /*8bb0*/  VIADD R13, R27, 0xd8 ;  /* 0x000000d81b0d7836 */ /* 0x000fe40000000000 */
[--C-:B------:R-:W-:Y:S01]  /*8bc0*/  @!P6 IMAD.IADD R17, R17, 0x1, -R3.reuse ;  /* 0x000000011111e824 */ /* 0x100fe200078e0a03 */
[----:B------:R-:W-:Y:S01]  /*8bd0*/  ISETP.GE.AND P6, PT, R7, RZ, PT ;  /* 0x000000ff0700720c */ /* 0x000fe20003fc6270 */
[----:B------:R-:W-:Y:S01]  /*8be0*/  @!P3 IMAD.MOV R4, RZ, RZ, -R4 ;  /* 0x000000ffff04b224 */ /* 0x000fe200078e0a04 */
[----:B------:R-:W-:Y:S01]  /*8bf0*/  IABS R0, R13 ;  /* 0x0000000d00007213 */ /* 0x000fe20000000000 */
[--C-:B------:R-:W-:Y:S01]  /*8c00*/  @!P1 IMAD.IADD R12, R12, 0x1, -R3.reuse ;  /* 0x000000010c0c9824 */ /* 0x100fe200078e0a03 */
[----:B------:R-:W-:Y:S01]  /*8c10*/  ISETP.GE.AND P1, PT, R10, RZ, PT ;  /* 0x000000ff0a00720c */ /* 0x000fe20003f26270 */
[----:B------:R-:W-:Y:S01]  /*8c20*/  @!P2 IMAD.IADD R18, R18, 0x1, -R3 ;  /* 0x000000011212a824 */ /* 0x000fe200078e0a03 */
[----:B------:R2:W-:Y:S01]  /*8c30*/  STL [R1+0x29c], R4 ;  /* 0x00029c0401007387 */ /* 0x0005e20000100800 */
[----:B------:R-:W-:Y:S01]  /*8c40*/  IMAD.MOV R7, RZ, RZ, -R9 ;  /* 0x000000ffff077224 */ /* 0x000fe200078e0a09 */
[----:B------:R-:W-:Y:S01]  /*8c50*/  ISETP.GE.AND P2, PT, R8, RZ, PT ;  /* 0x000000ff0800720c */ /* 0x000fe20003f46270 */
[----:B0-----:R-:W-:Y:S01]  /*8c60*/  IMAD.MOV.U32 R2, RZ, RZ, R15 ;  /* 0x000000ffff027224 */ /* 0x001fe200078e000f */
[C---:B------:R-:W-:Y:S01]  /*8c70*/  ISETP.GT.U32.AND P3, PT, R3.reuse, R18, PT ;  /* 0x000000120300720c */ /* 0x040fe20003f64070 */
[----:B------:R-:W-:-:S02]  /*8c80*/  IMAD R6, R3, R7, R6 ;  /* 0x0000000703067224 */ /* 0x000fc400078e0206 */
[----:B------:R-:W-:Y:S02]  /*8c90*/  @!P0 IMAD.MOV R2, RZ, RZ, -R2 ;  /* 0x000000ffff028224 */ /* 0x000fe400078e0a02 */
[----:B------:R-:W-:Y:S01]  /*8ca0*/  @!P4 IMAD.IADD R14, R14, 0x1, -R3 ;  /* 0x000000010e0ec824 */ /* 0x000fe200078e0a03 */
[----:B------:R-:W-:Y:S01]  /*8cb0*/  ISETP.GE.AND P4, PT, R16, RZ, PT ;  /* 0x000000ff1000720c */ /* 0x000fe20003f86270 */
[----:B--2---:R-:W-:Y:S01]  /*8cc0*/  IMAD.MOV.U32 R4, RZ, RZ, R12 ;  /* 0x000000ffff047224 */ /* 0x004fe200078e000c */
[----:B------:R0:W-:Y:S01]  /*8cd0*/  STL [R1+0x274], R2 ;  /* 0x0002740201007387 */ /* 0x0001e20000100800 */
[----:B------:R-:W-:Y:S01]  /*8ce0*/  IMAD.HI.U32 R5, R22, R0, RZ ;  /* 0x0000000016057227 */ /* 0x000fe200078e00ff */
[----:B------:R-:W-:-:S03]  /*8cf0*/  ISETP.GT.U32.AND P0, PT, R3, R14, PT ;  /* 0x0000000e0300720c */ /* 0x000fc60003f04070 */
[----:B------:R-:W-:Y:S01]  /*8d00*/  @!P5 IMAD.MOV R4, RZ, RZ, -R4 ;  /* 0x000000ffff04d224 */ /* 0x000fe200078e0a04 */
[----:B------:R-:W-:Y:S01]  /*8d10*/  ISETP.GT.U32.AND P5, PT, R3, R6, PT ;  /* 0x000000060300720c */ /* 0x000fe20003fa4070 */
[----:B------:R-:W-:Y:S02]  /*8d20*/  IMAD.MOV R5, RZ, RZ, -R5 ;  /* 0x000000ffff057224 */ /* 0x000fe400078e0a05 */
[----:B------:R-:W-:Y:S01]  /*8d30*/  VIADD R7, R27, 0xd6 ;  /* 0x000000d61b077836 */ /* 0x000fe20000000000 */
[----:B------:R-:W-:Y:S01]  /*8d40*/  STL [R1+0x248], R4 ;  /* 0x0002480401007387 */ /* 0x000fe20000100800 */
[----:B0-----:R-:W-:Y:S02]  /*8d50*/  IMAD.MOV.U32 R2, RZ, RZ, R17 ;  /* 0x000000ffff027224 */ /* 0x001fe400078e0011 */
[----:B------:R-:W-:Y:S02]  /*8d60*/  IMAD R0, R3, R5, R0 ;  /* 0x0000000503007224 */ /* 0x000fe400078e0200 */
[----:B------:R-:W-:-:S02]  /*8d70*/  @!P1 IMAD.MOV R2, RZ, RZ, -R2 ;  /* 0x000000ffff029224 */ /* 0x000fc400078e0a02 */
[----:B------:R-:W-:Y:S01]  /*8d80*/  VIADD R5, R27, 0xd4 ;  /* 0x000000d41b057836 */ /* 0x000fe20000000000 */
[----:B------:R-:W-:Y:S01]  /*8d90*/  ISETP.GT.U32.AND P1, PT, R3, R0, PT ;  /* 0x000000000300720c */ /* 0x000fe20003f24070 */
[--C-:B------:R-:W-:Y:S01]  /*8da0*/  @!P3 IMAD.IADD R18, R18, 0x1, -R3.reuse ;  /* 0x000000011212b824 */ /* 0x100fe200078e0a03 */
[----:B------:R0:W-:Y:S01]  /*8db0*/  STL [R1+0x15c], R2 ;  /* 0x00015c0201007387 */ /* 0x0001e20000100800 */
[----:B------:R-:W-:Y:S01]  /*8dc0*/  ISETP.GE.AND P3, PT, R13, RZ, PT ;  /* 0x000000ff0d00720c */ /* 0x000fe20003f66270 */
[--C-:B------:R-:W-:Y:S01]  /*8dd0*/  @!P5 IMAD.IADD R6, R6, 0x1, -R3.reuse ;  /* 0x000000010606d824 */ /* 0x100fe200078e0a03 */
[----:B------:R-:W-:Y:S01]  /*8de0*/  IABS R8, R5 ;  /* 0x0000000500087213 */ /* 0x000fe20000000000 */
[----:B------:R-:W-:Y:S01]  /*8df0*/  @!P0 IMAD.IADD R14, R14, 0x1, -R3 ;  /* 0x000000010e0e8824 */ /* 0x000fe200078e0a03 */
[----:B------:R-:W-:Y:S01]  /*8e00*/  IABS R13, R7 ;  /* 0x00000007000d7213 */ /* 0x000fe20000000000 */
[----:B------:R-:W-:Y:S01]  /*8e10*/  VIADD R12, R27, 0xd2 ;  /* 0x000000d21b0c7836 */ /* 0x000fe20000000000 */
[----:B------:R-:W-:Y:S01]  /*8e20*/  ISETP.GE.AND P0, PT, R7, RZ, PT ;  /* 0x000000ff0700720c */ /* 0x000fe20003f06270 */
[----:B------:R-:W-:Y:S01]  /*8e30*/  IMAD.MOV.U32 R7, RZ, RZ, R8 ;  /* 0x000000ffff077224 */ /* 0x000fe200078e0008 */
[----:B------:R-:W-:Y:S01]  /*8e40*/  ISETP.GE.AND P5, PT, R5, RZ, PT ;  /* 0x000000ff0500720c */ /* 0x000fe20003fa6270 */
[----:B0-----:R-:W-:-:S02]  /*8e50*/  IMAD.MOV.U32 R2, RZ, RZ, R18 ;  /* 0x000000ffff027224 */ /* 0x001fc400078e0012 */
[----:B------:R-:W-:-:S04]  /*8e60*/  IMAD.HI.U32 R8, R22, R13, RZ ;  /* 0x0000000d16087227 */ /* 0x000fc800078e00ff */
[----:B------:R-:W-:Y:S01]  /*8e70*/  @!P6 IMAD.MOV R2, RZ, RZ, -R2 ;  /* 0x000000ffff02e224 */ /* 0x000fe200078e0a02 */
[C---:B------:R-:W-:Y:S01]  /*8e80*/  ISETP.GT.U32.AND P6, PT, R3.reuse, R6, PT ;  /* 0x000000060300720c */ /* 0x040fe20003fc4070 */
[----:B------:R-:W-:Y:S02]  /*8e90*/  IMAD.MOV R8, RZ, RZ, -R8 ;  /* 0x000000ffff087224 */ /* 0x000fe400078e0a08 */
[----:B------:R-:W-:Y:S01]  /*8ea0*/  @!P1 IMAD.IADD R0, R0, 0x1, -R3 ;  /* 0x0000000100009824 */ /* 0x000fe200078e0a03 */
[----:B------:R0:W-:Y:S01]  /*8eb0*/  STL [R1+0x24c], R2 ;  /* 0x00024c0201007387 */ /* 0x0001e20000100800 */
[C---:B------:R-:W-:Y:S02]  /*8ec0*/  IMAD R13, R3.reuse, R8, R13 ;  /* 0x00000008030d7224 */ /* 0x040fe400078e020d */
[----:B------:R-:W-:Y:S01]  /*8ed0*/  IMAD.HI.U32 R5, R22, R7, RZ ;  /* 0x0000000716057227 */ /* 0x000fe200078e00ff */
[----:B------:R-:W-:-:S03]  /*8ee0*/  ISETP.GT.U32.AND P1, PT, R3, R0, PT ;  /* 0x000000000300720c */ /* 0x000fc60003f24070 */
[----:B------:R-:W-:Y:S02]  /*8ef0*/  IMAD.MOV R5, RZ, RZ, -R5 ;  /* 0x000000ffff057224 */ /* 0x000fe400078e0a05 */
[----:B------:R-:W-:Y:S01]  /*8f00*/  @!P6 IMAD.IADD R6, R6, 0x1, -R3 ;  /* 0x000000010606e824 */ /* 0x000fe200078e0a03 */
[C---:B------:R-:W-:Y:S01]  /*8f10*/  ISETP.GT.U32.AND P6, PT, R3.reuse, R13, PT ;  /* 0x0000000d0300720c */ /* 0x040fe20003fc4070 */
[C---:B------:R-:W-:Y:S02]  /*8f20*/  IMAD R7, R3.reuse, R5, R7 ;  /* 0x0000000503077224 */ /* 0x040fe400078e0207 */
[----:B------:R-:W-:Y:S02]  /*8f30*/  IMAD.MOV.U32 R4, RZ, RZ, R6 ;  /* 0x000000ffff047224 */ /* 0x000fe400078e0006 */
[----:B0-----:R-:W-:Y:S02]  /*8f40*/  IMAD.MOV.U32 R2, RZ, RZ, R14 ;  /* 0x000000ffff027224 */ /* 0x001fe400078e000e */
[----:B------:R-:W-:Y:S01]  /*8f50*/  @!P4 IMAD.MOV R4, RZ, RZ, -R4 ;  /* 0x000000ffff04c224 */ /* 0x000fe200078e0a04 */
[----:B------:R-:W-:Y:S01]  /*8f60*/  ISETP.GT.U32.AND P4, PT, R3, R7, PT ;  /* 0x000000070300720c */ /* 0x000fe20003f84070 */
[----:B------:R-:W-:Y:S01]  /*8f70*/  @!P2 IMAD.MOV R2, RZ, RZ, -R2 ;  /* 0x000000ffff02a224 */ /* 0x000fe200078e0a02 */
[----:B------:R-:W-:Y:S01]  /*8f80*/  ISETP.GE.AND P2, PT, R12, RZ, PT ;  /* 0x000000ff0c00720c */ /* 0x000fe20003f46270 */
[--C-:B------:R-:W-:Y:S01]  /*8f90*/  @!P1 IMAD.IADD R0, R0, 0x1, -R3.reuse ;  /* 0x0000000100009824 */ /* 0x100fe200078e0a03 */
[----:B------:R-:W-:Y:S01]  /*8fa0*/  IABS R12, R12 ;  /* 0x0000000c000c7213 */ /* 0x000fe20000000000 */
[----:B------:R-:W-:Y:S01]  /*8fb0*/  @!P6 IMAD.IADD R13, R13, 0x1, -R3 ;  /* 0x000000010d0de824 */ /* 0x000fe200078e0a03 */
[----:B------:R0:W-:Y:S01]  /*8fc0*/  STL [R1+0x250], R2 ;  /* 0x0002500201007387 */ /* 0x0001e20000100800 */
[----:B------:R-:W-:-:S02]  /*8fd0*/  VIADD R11, R27, 0xce ;  /* 0x000000ce1b0b7836 */ /* 0x000fc40000000000 */
[C---:B------:R-:W-:Y:S01]  /*8fe0*/  IMAD.HI.U32 R8, R22.reuse, R12, RZ ;  /* 0x0000000c16087227 */ /* 0x040fe200078e00ff */
[----:B------:R-:W-:Y:S01]  /*8ff0*/  ISETP.GT.U32.AND P6, PT, R3, R13, PT ;  /* 0x0000000d0300720c */ /* 0x000fe20003fc4070 */
[----:B------:R-:W-:Y:S02]  /*9000*/  STL [R1+0x254], R4 ;  /* 0x0002540401007387 */ /* 0x000fe40000100800 */
[C---:B------:R-:W-:Y:S02]  /*9010*/  VIADD R9, R27.reuse, 0xd0 ;  /* 0x000000d01b097836 */ /* 0x040fe40000000000 */
[----:B------:R-:W-:Y:S02]  /*9020*/  VIADD R5, R27, 0xcc ;  /* 0x000000cc1b057836 */ /* 0x000fe40000000000 */
[----:B0-----:R-:W-:Y:S01]  /*9030*/  IMAD.MOV.U32 R2, RZ, RZ, R0 ;  /* 0x000000ffff027224 */ /* 0x001fe200078e0000 */
[----:B------:R-:W-:Y:S01]  /*9040*/  ISETP.GE.AND P1, PT, R9, RZ, PT ;  /* 0x000000ff0900720c */ /* 0x000fe20003f26270 */
[----:B------:R-:W-:Y:S01]  /*9050*/  IMAD.MOV R6, RZ, RZ, -R8 ;  /* 0x000000ffff067224 */ /* 0x000fe200078e0a08 */
[----:B------:R-:W-:Y:S01]  /*9060*/  IABS R9, R9 ;  /* 0x0000000900097213 */ /* 0x000fe20000000000 */
[----:B------:R-:W-:Y:S01]  /*9070*/  @!P3 IMAD.MOV R2, RZ, RZ, -R2 ;  /* 0x000000ffff02b224 */ /* 0x000fe200078e0a02 */
[----:B------:R-:W-:Y:S01]  /*9080*/  ISETP.GE.AND P3, PT, R11, RZ, PT ;  /* 0x000000ff0b00720c */ /* 0x000fe20003f66270 */
[--C-:B------:R-:W-:Y:S01]  /*9090*/  @!P4 IMAD.IADD R7, R7, 0x1, -R3.reuse ;  /* 0x000000010707c824 */ /* 0x100fe200078e0a03 */
[----:B------:R-:W-:Y:S01]  /*90a0*/  IABS R11, R11 ;  /* 0x0000000b000b7213 */ /* 0x000fe20000000000 */
        /* <DEDUP_REMOVED lines=13> */
[----:B------:R-:W-:Y:S02]  /*9180*/  IMAD R9, R3, R0, R9 ;  /* 0x0000000003097224 */ /* 0x000fe400078e0209 */
[----:B0-----:R-:W-:-:S02]  /*9190*/  IMAD.MOV.U32 R2, RZ, RZ, R13 ;  /* 0x000000ffff027224 */ /* 0x001fc400078e000d */
[----:B------:R-:W-:Y:S02]  /*91a0*/  IMAD R10, R3, R8, R10 ;  /* 0x00000008030a7224 */ /* 0x000fe400078e020a */
[--C-:B------:R-:W-:Y:S01]  /*91b0*/  @!P4 IMAD.IADD R7, R7, 0x1, -R3.reuse ;  /* 0x000000010707c824 */ /* 0x100fe200078e0a03 */
[C---:B------:R-:W-:Y:S01]  /*91c0*/  ISETP.GT.U32.AND P4, PT, R3.reuse, R11, PT ;  /* 0x0000000b0300720c */ /* 0x040fe20003f84070 */
[----:B------:R-:W-:Y:S01]  /*91d0*/  @!P0 IMAD.MOV R2, RZ, RZ, -R2 ;  /* 0x000000ffff028224 */ /* 0x000fe200078e0a02 */
[C---:B------:R-:W-:Y:S01]  /*91e0*/  ISETP.GT.U32.AND P0, PT, R3.reuse, R9, PT ;  /* 0x000000090300720c */ /* 0x040fe20003f04070 */
[----:B------:R-:W-:Y:S01]  /*91f0*/  @!P6 IMAD.IADD R12, R12, 0x1, -R3 ;  /* 0x000000010c0ce824 */ /* 0x000fe200078e0a03 */
[----:B------:R-:W-:Y:S01]  /*9200*/  ISETP.GT.U32.AND P6, PT, R3, R10, PT ;  /* 0x0000000a0300720c */ /* 0x000fe20003fc4070 */
[C---:B------:R-:W-:Y:S01]  /*9210*/  VIADD R18, R27.reuse, 0xca ;  /* 0x000000ca1b127836 */ /* 0x040fe20000000000 */
[----:B------:R0:W-:Y:S01]  /*9220*/  STL [R1+0x25c], R2 ;  /* 0x00025c0201007387 */ /* 0x0001e20000100800 */
[----:B------:R-:W-:-:S02]  /*9230*/  VIADD R15, R27, 0xc8 ;  /* 0x000000c81b0f7836 */ /* 0x000fc40000000000 */
[----:B------:R-:W-:Y:S01]  /*9240*/  VIADD R8, R27, 0xc6 ;  /* 0x000000c61b087836 */ /* 0x000fe20000000000 */
[----:B------:R-:W-:Y:S02]  /*9250*/  IABS R0, R18 ;  /* 0x0000001200007213 */ /* 0x000fe40000000000 */
[----:B------:R-:W-:Y:S01]  /*9260*/  IABS R13, R15 ;  /* 0x0000000f000d7213 */ /* 0x000fe20000000000 */
[--C-:B------:R-:W-:Y:S01]  /*9270*/  @!P4 IMAD.IADD R11, R11, 0x1, -R3.reuse ;  /* 0x000000010b0bc824 */ /* 0x100fe200078e0a03 */
[----:B------:R-:W-:Y:S01]  /*9280*/  IABS R17, R8 ;  /* 0x0000000800117213 */ /* 0x000fe20000000000 */
[--C-:B------:R-:W-:Y:S01]  /*9290*/  @!P0 IMAD.IADD R9, R9, 0x1, -R3.reuse ;  /* 0x0000000109098824 */ /* 0x100fe200078e0a03 */
[C---:B------:R-:W-:Y:S01]  /*92a0*/  ISETP.GT.U32.AND P0, PT, R3.reuse, R12, PT ;  /* 0x0000000c0300720c */ /* 0x040fe20003f04070 */
[----:B------:R-:W-:Y:S01]  /*92b0*/  @!P6 IMAD.IADD R10, R10, 0x1, -R3 ;  /* 0x000000010a0ae824 */ /* 0x000fe200078e0a03 */
[C---:B------:R-:W-:Y:S01]  /*92c0*/  ISETP.GT.U32.AND P6, PT, R3.reuse, R11, PT ;  /* 0x0000000b0300720c */ /* 0x040fe20003fc4070 */
[----:B0-----:R-:W-:Y:S01]  /*92d0*/  IMAD.MOV.U32 R2, RZ, RZ, R7 ;  /* 0x000000ffff027224 */ /* 0x001fe200078e0007 */
[----:B------:R-:W-:Y:S01]  /*92e0*/  ISETP.GT.U32.AND P4, PT, R3, R9, PT ;  /* 0x000000090300720c */ /* 0x000fe20003f84070 */
[----:B------:R-:W-:-:S04]  /*92f0*/  IMAD.HI.U32 R6, R22, R0, RZ ;  /* 0x0000000016067227 */ /* 0x000fc800078e00ff */
[----:B------:R-:W-:-:S04]  /*9300*/  IMAD.HI.U32 R7, R22, R13, RZ ;  /* 0x0000000d16077227 */ /* 0x000fc800078e00ff */
[----:B------:R-:W-:Y:S02]  /*9310*/  IMAD.MOV R6, RZ, RZ, -R6 ;  /* 0x000000ffff067224 */ /* 0x000fe400078e0a06 */
        /* <DEDUP_REMOVED lines=11> */
[----:B------:R-:W-:Y:S02]  /*93d0*/  VIADD R7, R27, 0xc2 ;  /* 0x000000c21b077836 */ /* 0x000fe40000000000 */
[--C-:B------:R-:W-:Y:S01]  /*93e0*/  @!P4 IMAD.IADD R9, R9, 0x1, -R3.reuse ;  /* 0x000000010909c824 */ /* 0x100fe200078e0a03 */
[----:B------:R-:W-:Y:S01]  /*93f0*/  IABS R16, R6 ;  /* 0x0000000600107213 */ /* 0x000fe20000000000 */
[----:B------:R-:W-:Y:S01]  /*9400*/  @!P5 IMAD.IADD R10, R10, 0x1, -R3 ;  /* 0x000000010a0ad824 */ /* 0x000fe200078e0a03 */
[----:B------:R-:W-:Y:S01]  /*9410*/  ISETP.GE.AND P5, PT, R18, RZ, PT ;  /* 0x000000ff1200720c */ /* 0x000fe20003fa6270 */
[----:B------:R-:W-:Y:S01]  /*9420*/  IMAD.MOV.U32 R4, RZ, RZ, R12 ;  /* 0x000000ffff047224 */ /* 0x000fe200078e000c */
[----:B------:R-:W-:Y:S01]  /*9430*/  IABS R18, R7 ;  /* 0x0000000700127213 */ /* 0x000fe20000000000 */
[----:B0-----:R-:W-:Y:S01]  /*9440*/  IMAD.MOV.U32 R2, RZ, RZ, R9 ;  /* 0x000000ffff027224 */ /* 0x001fe200078e0009 */
[----:B------:R-:W-:Y:S01]  /*9450*/  ISETP.GE.AND P4, PT, R5, RZ, PT ;  /* 0x000000ff0500720c */ /* 0x000fe20003f86270 */
[----:B------:R-:W-:-:S04]  /*9460*/  IMAD.HI.U32 R5, R22, R16, RZ ;  /* 0x0000001016057227 */ /* 0x000fc800078e00ff */
[--C-:B------:R-:W-:Y:S01]  /*9470*/  @!P0 IMAD.IADD R0, R0, 0x1, -R3.reuse ;  /* 0x0000000100008824 */ /* 0x100fe200078e0a03 */
[----:B------:R-:W-:Y:S01]  /*9480*/  ISETP.GE.AND P0, PT, R15, RZ, PT ;  /* 0x000000ff0f00720c */ /* 0x000fe20003f06270 */
[----:B------:R-:W-:Y:S02]  /*9490*/  @!P6 IMAD.IADD R13, R13, 0x1, -R3 ;  /* 0x000000010d0de824 */ /* 0x000fe400078e0a03 */
[----:B------:R-:W-:Y:S01]  /*94a0*/  @!P2 IMAD.MOV R4, RZ, RZ, -R4 ;  /* 0x000000ffff04a224 */ /* 0x000fe200078e0a04 */
[C---:B------:R-:W-:Y:S01]  /*94b0*/  ISETP.GT.U32.AND P2, PT, R3.reuse, R0, PT ;  /* 0x000000000300720c */ /* 0x040fe20003f44070 */
[----:B------:R-:W-:Y:S02]  /*94c0*/  IMAD.MOV.U32 R15, RZ, RZ, R18 ;  /* 0x000000ffff0f7224 */ /* 0x000fe400078e0012 */
[----:B------:R-:W-:Y:S01]  /*94d0*/  @!P1 IMAD.MOV R2, RZ, RZ, -R2 ;  /* 0x000000ffff029224 */ /* 0x000fe200078e0a02 */
[----:B------:R-:W-:Y:S01]  /*94e0*/  ISETP.GT.U32.AND P1, PT, R3, R13, PT ;  /* 0x0000000d0300720c */ /* 0x000fe20003f24070 */
[----:B------:R-:W-:Y:S01]  /*94f0*/  IMAD.MOV R5, RZ, RZ, -R5 ;  /* 0x000000ffff057224 */ /* 0x000fe200078e0a05 */
[----:B------:R-:W-:Y:S01]  /*9500*/  STL [R1+0x234], R4 ;  /* 0x0002340401007387 */ /* 0x000fe20000100800 */
[----:B------:R-:W-:-:S03]  /*9510*/  IMAD.HI.U32 R14, R22, R17, RZ ;  /* 0x00000011160e7227 */ /* 0x000fc600078e00ff */
[----:B------:R0:W-:Y:S01]  /*9520*/  STL [R1+0x238], R2 ;  /* 0x0002380201007387 */ /* 0x0001e20000100800 */
[----:B------:R-:W-:-:S04]  /*9530*/  IMAD.HI.U32 R12, R22, R15, RZ ;  /* 0x0000000f160c7227 */ /* 0x000fc800078e00ff */
[C---:B------:R-:W-:Y:S02]  /*9540*/  IMAD R16, R3.reuse, R5, R16 ;  /* 0x0000000503107224 */ /* 0x040fe400078e0210 */
[----:B------:R-:W-:Y:S02]  /*9550*/  IMAD.MOV R14, RZ, RZ, -R14 ;  /* 0x000000ffff0e7224 */ /* 0x000fe400078e0a0e */
[----:B------:R-:W-:Y:S02]  /*9560*/  IMAD.MOV R9, RZ, RZ, -R12 ;  /* 0x000000ffff097224 */ /* 0x000fe400078e0a0c */
[----:B0-----:R-:W-:Y:S02]  /*9570*/  IMAD.MOV.U32 R2, RZ, RZ, R10 ;  /* 0x000000ffff027224 */ /* 0x001fe400078e000a */
[C---:B------:R-:W-:Y:S02]  /*9580*/  IMAD R17, R3.reuse, R14, R17 ;  /* 0x0000000e03117224 */ /* 0x040fe400078e0211 */
[----:B------:R-:W-:Y:S01]  /*9590*/  @!P4 IMAD.MOV R2, RZ, RZ, -R2 ;  /* 0x000000ffff02c224 */ /* 0x000fe200078e0a02 */
[C---:B------:R-:W-:Y:S01]  /*95a0*/  ISETP.GT.U32.AND P4, PT, R3.reuse, R16, PT ;  /* 0x000000100300720c */ /* 0x040fe20003f84070 */
[C---:B------:R-:W-:Y:S01]  /*95b0*/  IMAD R15, R3.reuse, R9, R15 ;  /* 0x00000009030f7224 */ /* 0x040fe200078e020f */
[----:B------:R-:W-:Y:S01]  /*95c0*/  ISETP.GT.U32.AND P6, PT, R3, R17, PT ;  /* 0x000000110300720c */ /* 0x000fe20003fc4070 */
[----:B------:R-:W-:-:S02]  /*95d0*/  @!P1 IMAD.IADD R13, R13, 0x1, -R3 ;  /* 0x000000010d0d9824 */ /* 0x000fc400078e0a03 */
[----:B------:R-:W-:Y:S01]  /*95e0*/  IMAD.MOV.U32 R4, RZ, RZ, R11 ;  /* 0x000000ffff047224 */ /* 0x000fe200078e000b */
[----:B------:R-:W-:Y:S01]  /*95f0*/  ISETP.GT.U32.AND P1, PT, R3, R15, PT ;  /* 0x0000000f0300720c */ /* 0x000fe20003f24070 */
[--C-:B------:R-:W-:Y:S01]  /*9600*/  @!P2 IMAD.IADD R0, R0, 0x1, -R3.reuse ;  /* 0x000000010000a824 */ /* 0x100fe200078e0a03 */
[----:B------:R-:W-:Y:S01]  /*9610*/  ISETP.GE.AND P2, PT, R6, RZ, PT ;  /* 0x000000ff0600720c */ /* 0x000fe20003f46270 */
[----:B------:R-:W-:Y:S02]  /*9620*/  VIADD R6, R27, 0xbe ;  /* 0x000000be1b067836 */ /* 0x000fe40000000000 */
[----:B------:R-:W-:Y:S01]  /*9630*/  @!P3 IMAD.MOV R4, RZ, RZ, -R4 ;  /* 0x000000ffff04b224 */ /* 0x000fe200078e0a04 */
[----:B------:R-:W-:Y:S01]  /*9640*/  ISETP.GE.AND P3, PT, R8, RZ, PT ;  /* 0x000000ff0800720c */ /* 0x000fe20003f66270 */
[--C-:B------:R-:W-:Y:S02]  /*9650*/  @!P4 IMAD.IADD R16, R16, 0x1, -R3.reuse ;  /* 0x000000011010c824 */ /* 0x100fe400078e0a03 */
[--C-:B------:R-:W-:Y:S01]  /*9660*/  @!P6 IMAD.IADD R17, R17, 0x1, -R3.reuse ;  /* 0x000000011111e824 */ /* 0x100fe200078e0a03 */
[----:B------:R-:W-:Y:S01]  /*9670*/  ISETP.GE.AND P6, PT, R7, RZ, PT ;  /* 0x000000ff0700720c */ /* 0x000fe20003fc6270 */
[----:B------:R-:W-:Y:S01]  /*9680*/  VIADD R5, R27, 0xc0 ;  /* 0x000000c01b057836 */ /* 0x000fe20000000000 */
[----:B------:R-:W-:Y:S01]  /*9690*/  ISETP.GT.U32.AND P4, PT, R3, R16, PT ;  /* 0x000000100300720c */ /* 0x000fe20003f84070 */
[----:B------:R-:W-:Y:S01]  /*96a0*/  @!P1 IMAD.IADD R15, R15, 0x1, -R3 ;  /* 0x000000010f0f9824 */ /* 0x000fe200078e0a03 */
[----:B------:R-:W-:Y:S01]  /*96b0*/  IABS R7, R6 ;  /* 0x0000000600077213 */ /* 0x000fe20000000000 */
[----:B------:R-:W-:Y:S01]  /*96c0*/  STL [R1+0x23c], R4 ;  /* 0x00023c0401007387 */ /* 0x000fe20000100800 */
[----:B------:R-:W-:Y:S01]  /*96d0*/  IABS R11, R5 ;  /* 0x00000005000b7213 */ /* 0x000fe20000000000 */
[----:B------:R-:W-:Y:S01]  /*96e0*/  VIADD R9, R27, 0xbc ;  /* 0x000000bc1b097836 */ /* 0x000fe20000000000 */
[----:B------:R-:W-:Y:S01]  /*96f0*/  ISETP.GT.U32.AND P1, PT, R3, R15, PT ;  /* 0x0000000f0300720c */ /* 0x000fe20003f24070 */
[----:B------:R0:W-:Y:S01]  /*9700*/  STL [R1+0x240], R2 ;  /* 0x0002400201007387 */ /* 0x0001e20000100800 */
[----:B------:R-:W-:-:S02]  /*9710*/  IMAD.HI.U32 R8, R22, R7, RZ ;  /* 0x0000000716087227 */ /* 0x000fc400078e00ff */
[----:B------:R-:W-:Y:S02]  /*9720*/  IABS R14, R9 ;  /* 0x00000009000e7213 */ /* 0x000fe40000000000 */
[----:B------:R-:W-:Y:S02]  /*9730*/  IMAD.MOV R8, RZ, RZ, -R8 ;  /* 0x000000ffff087224 */ /* 0x000fe400078e0a08 */
[----:B------:R-:W-:-:S04]  /*9740*/  IMAD.HI.U32 R10, R22, R11, RZ ;  /* 0x0000000b160a7227 */ /* 0x000fc800078e00ff */
[----:B0-----:R-:W-:Y:S02]  /*9750*/  IMAD.MOV.U32 R2, RZ, RZ, R0 ;  /* 0x000000ffff027224 */ /* 0x001fe400078e0000 */
[----:B------:R-:W-:Y:S01]  /*9760*/  @!P4 IMAD.IADD R16, R16, 0x1, -R3 ;  /* 0x000000011010c824 */ /* 0x000fe200078e0a03 */
[----:B------:R-:W-:Y:S01]  /*9770*/  ISETP.GE.AND P4, PT, R5, RZ, PT ;  /* 0x000000ff0500720c */ /* 0x000fe20003f86270 */
[----:B------:R-:W-:Y:S01]  /*9780*/  @!P5 IMAD.MOV R2, RZ, RZ, -R2 ;  /* 0x000000ffff02d224 */ /* 0x000fe200078e0a02 */
[C---:B------:R-:W-:Y:S01]  /*9790*/  ISETP.GT.U32.AND P5, PT, R3.reuse, R17, PT ;  /* 0x000000110300720c */ /* 0x040fe20003fa4070 */
[----:B------:R-:W-:Y:S02]  /*97a0*/  IMAD R5, R3, R8, R7 ;  /* 0x0000000803057224 */ /* 0x000fe400078e0207 */
[----:B------:R-:W-:Y:S01]  /*97b0*/  IMAD.MOV R10, RZ, RZ, -R10 ;  /* 0x000000ffff0a7224 */ /* 0x000fe200078e0a0a */
[----:B------:R0:W-:Y:S01]  /*97c0*/  STL [R1+0x244], R2 ;  /* 0x0002440201007387 */ /* 0x0001e20000100800 */
[----:B------:R-:W-:Y:S01]  /*97d0*/  @!P1 IMAD.IADD R15, R15, 0x1, -R3 ;  /* 0x000000010f0f9824 */ /* 0x000fe200078e0a03 */
[C---:B------:R-:W-:Y:S01]  /*97e0*/  ISETP.GT.U32.AND P1, PT, R3.reuse, R5, PT ;  /* 0x000000050300720c */ /* 0x040fe20003f24070 */
[----:B------:R-:W-:-:S02]  /*97f0*/  IMAD R11, R3, R10, R11 ;  /* 0x0000000a030b7224 */ /* 0x000fc400078e020b */
[C---:B------:R-:W-:Y:S02]  /*9800*/  VIADD R8, R27.reuse, 0xb8 ;  /* 0x000000b81b087836 */ /* 0x040fe40000000000 */
[----:B------:R-:W-:Y:S02]  /*9810*/  VIADD R0, R27, 0xba ;  /* 0x000000ba1b007836 */ /* 0x000fe40000000000 */
[----:B------:R-:W-:Y:S01]  /*9820*/  @!P5 IMAD.IADD R17, R17, 0x1, -R3 ;  /* 0x000000011111d824 */ /* 0x000fe200078e0a03 */
[----:B------:R-:W-:Y:S01]  /*9830*/  ISETP.GT.U32.AND P5, PT, R3, R11, PT ;  /* 0x0000000b0300720c */ /* 0x000fe20003fa4070 */
[----:B------:R-:W-:Y:S01]  /*9840*/  IMAD.MOV.U32 R4, RZ, RZ, R13 ;  /* 0x000000ffff047224 */ /* 0x000fe200078e000d */
[----:B------:R-:W-:Y:S01]  /*9850*/  IABS R12, R8 ;  /* 0x00000008000c7213 */ /* 0x000fe20000000000 */
[----:B0-----:R-:W-:Y:S01]  /*9860*/  IMAD.MOV.U32 R2, RZ, RZ, R17 ;  /* 0x000000ffff027224 */ /* 0x001fe200078e0011 */
[----:B------:R-:W-:Y:S01]  /*9870*/  IABS R10, R0 ;  /* 0x00000000000a7213 */ /* 0x000fe20000000000 */
[----:B------:R-:W-:-:S02]  /*9880*/  @!P1 IMAD.IADD R5, R5, 0x1, -R3 ;  /* 0x0000000105059824 */ /* 0x000fc400078e0a03 */
[----:B------:R-:W-:Y:S02]  /*9890*/  @!P3 IMAD.MOV R2, RZ, RZ, -R2 ;  /* 0x000000ffff02b224 */ /* 0x000fe400078e0a02 */
[----:B------:R-:W-:Y:S01]  /*98a0*/  IMAD.HI.U32 R13, R22, R12, RZ ;  /* 0x0000000c160d7227 */ /* 0x000fe200078e00ff */
[----:B------:R-:W-:-:S03]  /*98b0*/  ISETP.GT.U32.AND P3, PT, R3, R5, PT ;  /* 0x000000050300720c */ /* 0x000fc60003f64070 */
[----:B------:R-:W-:Y:S01]  /*98c0*/  @!P5 IMAD.IADD R11, R11, 0x1, -R3 ;  /* 0x000000010b0bd824 */ /* 0x000fe200078e0a03 */
[----:B------:R-:W-:Y:S01]  /*98d0*/  ISETP.GE.AND P5, PT, R6, RZ, PT ;  /* 0x000000ff0600720c */ /* 0x000fe20003fa6270 */
[----:B------:R-:W-:-:S04]  /*98e0*/  IMAD.HI.U32 R18, R22, R14, RZ ;  /* 0x0000000e16127227 */ /* 0x000fc800078e00ff */
[----:B------:R-:W-:Y:S01]  /*98f0*/  @!P0 IMAD.MOV R4, RZ, RZ, -R4 ;  /* 0x000000ffff048224 */ /* 0x000fe200078e0a04 */
[C---:B------:R-:W-:Y:S01]  /*9900*/  ISETP.GT.U32.AND P0, PT, R3.reuse, R11, PT ;  /* 0x0000000b0300720c */ /* 0x040fe20003f04070 */
[----:B------:R-:W-:Y:S02]  /*9910*/  IMAD.MOV R13, RZ, RZ, -R13 ;  /* 0x000000ffff0d7224 */ /* 0x000fe400078e0a0d */
[----:B------:R-:W-:Y:S01]  /*9920*/  IMAD.HI.U32 R7, R22, R10, RZ ;  /* 0x0000000a16077227 */ /* 0x000fe200078e00ff */
[----:B------:R0:W-:Y:S03]  /*9930*/  STL [R1+0x158], R4 ;  /* 0x0001580401007387 */ /* 0x0001e60000100800 */
[----:B------:R-:W-:Y:S01]  /*9940*/  IMAD.MOV R18, RZ, RZ, -R18 ;  /* 0x000000ffff127224 */ /* 0x000fe200078e0a12 */
[----:B------:R2:W-:Y:S01]  /*9950*/  STL [R1+0x154], R2 ;  /* 0x0001540201007387 */ /* 0x0005e20000100800 */
[----:B------:R-:W-:-:S02]  /*9960*/  IMAD R12, R3, R13, R12 ;  /* 0x0000000d030c7224 */ /* 0x000fc400078e020c */
[----:B------:R-:W-:Y:S02]  /*9970*/  IMAD.MOV R7, RZ, RZ, -R7 ;  /* 0x000000ffff077224 */ /* 0x000fe400078e0a07 */
[----:B------:R-:W-:Y:S02]  /*9980*/  IMAD R14, R3, R18, R14 ;  /* 0x00000012030e7224 */ /* 0x000fe400078e020e */
[----:B0-----:R-:W-:Y:S02]  /*9990*/  IMAD.MOV.U32 R4, RZ, RZ, R16 ;  /* 0x000000ffff047224 */ /* 0x001fe400078e0010 */
[----:B------:R-:W-:Y:S01]  /*99a0*/  @!P3 IMAD.IADD R5, R5, 0x1, -R3 ;  /* 0x000000010505b824 */ /* 0x000fe200078e0a03 */
[C---:B------:R-:W-:Y:S01]  /*99b0*/  ISETP.GT.U32.AND P3, PT, R3.reuse, R12, PT ;  /* 0x0000000c0300720c */ /* 0x040fe20003f64070 */
[----:B--2---:R-:W-:Y:S01]  /*99c0*/  IMAD.MOV.U32 R2, RZ, RZ, R15 ;  /* 0x000000ffff027224 */ /* 0x004fe200078e000f */
[C---:B------:R-:W-:Y:S01]  /*99d0*/  ISETP.GT.U32.AND P1, PT, R3.reuse, R14, PT ;  /* 0x0000000e0300720c */ /* 0x040fe20003f24070 */
[----:B------:R-:W-:-:S02]  /*99e0*/  IMAD R10, R3, R7, R10 ;  /* 0x00000007030a7224 */ /* 0x000fc400078e020a */
[----:B------:R-:W-:Y:S01]  /*99f0*/  @!P2 IMAD.MOV R4, RZ, RZ, -R4 ;  /* 0x000000ffff04a224 */ /* 0x000fe200078e0a04 */
[----:B------:R-:W-:Y:S01]  /*9a00*/  ISETP.GE.AND P2, PT, R9, RZ, PT ;  /* 0x000000ff0900720c */ /* 0x000fe20003f46270 */
[----:B------:R-:W-:Y:S01]  /*9a10*/  @!P6 IMAD.MOV R2, RZ, RZ, -R2 ;  /* 0x000000ffff02e224 */ /* 0x000fe200078e0a02 */
[----:B------:R-:W-:Y:S01]  /*9a20*/  ISETP.GT.U32.AND P6, PT, R3, R10, PT ;  /* 0x0000000a0300720c */ /* 0x000fe20003fc4070 */
[----:B------:R-:W-:Y:S01]  /*9a30*/  @!P0 IMAD.IADD R11, R11, 0x1, -R3 ;  /* 0x000000010b0b8824 */ /* 0x000fe200078e0a03 */
[----:B------:R-:W-:Y:S01]  /*9a40*/  STL [R1+0x160], R4 ;  /* 0x0001600401007387 */ /* 0x000fe20000100800 */
[----:B------:R-:W-:Y:S01]  /*9a50*/  ISETP.GE.AND P0, PT, R0, RZ, PT ;  /* 0x000000ff0000720c */ /* 0x000fe20003f06270 */
[C---:B------:R-:W-:Y:S02]  /*9a60*/  VIADD R0, R27.reuse, 0xb4 ;  /* 0x000000b41b007836 */ /* 0x040fe40000000000 */
[----:B------:R0:W-:Y:S01]  /*9a70*/  STL [R1+0x224], R2 ;  /* 0x0002240201007387 */ /* 0x0001e20000100800 */
[----:B------:R-:W-:-:S02]  /*9a80*/  VIADD R6, R27, 0xb6 ;  /* 0x000000b61b067836 */ /* 0x000fc40000000000 */
[--C-:B------:R-:W-:Y:S01]  /*9a90*/  @!P3 IMAD.IADD R12, R12, 0x1, -R3.reuse ;  /* 0x000000010c0cb824 */ /* 0x100fe200078e0a03 */
[----:B------:R-:W-:Y:S01]  /*9aa0*/  IABS R13, R0 ;  /* 0x00000000000d7213 */ /* 0x000fe20000000000 */
[--C-:B------:R-:W-:Y:S01]  /*9ab0*/  @!P1 IMAD.IADD R14, R14, 0x1, -R3.reuse ;  /* 0x000000010e0e9824 */ /* 0x100fe200078e0a03 */
[----:B------:R-:W-:Y:S01]  /*9ac0*/  IABS R7, R6 ;  /* 0x0000000600077213 */ /* 0x000fe20000000000 */
[----:B------:R-:W-:Y:S01]  /*9ad0*/  @!P6 IMAD.IADD R10, R10, 0x1, -R3 ;  /* 0x000000010a0ae824 */ /* 0x000fe200078e0a03 */
[----:B------:R-:W-:Y:S01]  /*9ae0*/  ISETP.GT.U32.AND P3, PT, R3, R12, PT ;  /* 0x0000000c0300720c */ /* 0x000fe20003f64070 */
[----:B------:R-:W-:Y:S01]  /*9af0*/  VIADD R18, R27, 0x8c ;  /* 0x0000008c1b127836 */ /* 0x000fe20000000000 */
[----:B------:R-:W-:Y:S01]  /*9b00*/  ISETP.GT.U32.AND P6, PT, R3, R14, PT ;  /* 0x0000000e0300720c */ /* 0x000fe20003fc4070 */
[----:B0-----:R-:W-:Y:S01]  /*9b10*/  IMAD.MOV.U32 R2, RZ, RZ, R11 ;  /* 0x000000ffff027224 */ /* 0x001fe200078e000b */
[----:B------:R-:W-:Y:S01]  /*9b20*/  ISETP.GE.AND P1, PT, R8, RZ, PT ;  /* 0x000000ff0800720c */ /* 0x000fe20003f26270 */
[----:B------:R-:W-:Y:S01]  /*9b30*/  IMAD.HI.U32 R9, R22, R7, RZ ;  /* 0x0000000716097227 */ /* 0x000fe200078e00ff */
[----:B------:R-:W-:-:S03]  /*9b40*/  IABS R19, R18 ;  /* 0x0000001200137213 */ /* 0x000fc60000000000 */
[----:B------:R-:W-:Y:S01]  /*9b50*/  @!P4 IMAD.MOV R2, RZ, RZ, -R2 ;  /* 0x000000ffff02c224 */ /* 0x000fe200078e0a02 */
[----:B------:R-:W-:Y:S01]  /*9b60*/  ISETP.GT.U32.AND P4, PT, R3, R10, PT ;  /* 0x0000000a0300720c */ /* 0x000fe20003f84070 */
[----:B------:R-:W-:Y:S02]  /*9b70*/  IMAD.MOV R9, RZ, RZ, -R9 ;  /* 0x000000ffff097224 */ /* 0x000fe400078e0a09 */
[----:B------:R-:W-:Y:S01]  /*9b80*/  VIADD R8, R27, 0xb2 ;  /* 0x000000b21b087836 */ /* 0x000fe20000000000 */
[----:B------:R0:W-:Y:S01]  /*9b90*/  STL [R1+0x228], R2 ;  /* 0x0002280201007387 */ /* 0x0001e20000100800 */
[C---:B------:R-:W-:Y:S02]  /*9ba0*/  IMAD R7, R3.reuse, R9, R7 ;  /* 0x0000000903077224 */ /* 0x040fe400078e0207 */
[--C-:B------:R-:W-:Y:S01]  /*9bb0*/  @!P3 IMAD.IADD R12, R12, 0x1, -R3.reuse ;  /* 0x000000010c0cb824 */ /* 0x100fe200078e0a03 */
[----:B------:R-:W-:Y:S01]  /*9bc0*/  IABS R11, R8 ;  /* 0x00000008000b7213 */ /* 0x000fe20000000000 */
[----:B------:R-:W-:Y:S01]  /*9bd0*/  @!P6 IMAD.IADD R14, R14, 0x1, -R3 ;  /* 0x000000010e0ee824 */ /* 0x000fe200078e0a03 */
[----:B------:R-:W-:Y:S01]  /*9be0*/  ISETP.GT.U32.AND P6, PT, R3, R7, PT ;  /* 0x000000070300720c */ /* 0x000fe20003fc4070 */
[----:B------:R-:W-:-:S04]  /*9bf0*/  IMAD.HI.U32 R23, R22, R19, RZ ;  /* 0x0000001316177227 */ /* 0x000fc800078e00ff */
[----:B0-----:R-:W-:Y:S02]  /*9c00*/  IMAD.MOV.U32 R2, RZ, RZ, R5 ;  /* 0x000000ffff027224 */ /* 0x001fe400078e0005 */
[----:B------:R-:W-:-:S04]  /*9c10*/  IMAD.HI.U32 R5, R22, R13, RZ ;  /* 0x0000000d16057227 */ /* 0x000fc800078e00ff */
[----:B------:R-:W-:Y:S02]  /*9c20*/  IMAD.MOV R5, RZ, RZ, -R5 ;  /* 0x000000ffff057224 */ /* 0x000fe400078e0a05 */
[----:B------:R-:W-:Y:S01]  /*9c30*/  @!P5 IMAD.MOV R2, RZ, RZ, -R2 ;  /* 0x000000ffff02d224 */ /* 0x000fe200078e0a02 */
[----:B------:R-:W-:Y:S01]  /*9c40*/  ISETP.GE.AND P5, PT, R6, RZ, PT ;  /* 0x000000ff0600720c */ /* 0x000fe20003fa6270 */
[----:B------:R-:W-:Y:S02]  /*9c50*/  IMAD R13, R3, R5, R13 ;  /* 0x00000005030d7224 */ /* 0x000fe400078e020d */
[----:B------:R-:W-:Y:S01]  /*9c60*/  VIADD R5, R27, 0xb0 ;  /* 0x000000b01b057836 */ /* 0x000fe20000000000 */
[----:B------:R0:W-:Y:S01]  /*9c70*/  STL [R1+0x230], R2 ;  /* 0x0002300201007387 */ /* 0x0001e20000100800 */
[----:B------:R-:W-:Y:S01]  /*9c80*/  IMAD.HI.U32 R15, R22, R11, RZ ;  /* 0x0000000b160f7227 */ /* 0x000fe200078e00ff */
[----:B------:R-:W-:-:S03]  /*9c90*/  ISETP.GT.U32.AND P3, PT, R3, R13, PT ;  /* 0x0000000d0300720c */ /* 0x000fc60003f64070 */
[----:B------:R-:W-:Y:S01]  /*9ca0*/  @!P4 IMAD.IADD R10, R10, 0x1, -R3 ;  /* 0x000000010a0ac824 */ /* 0x000fe200078e0a03 */
[----:B------:R-:W-:Y:S01]  /*9cb0*/  ISETP.GE.AND P4, PT, R0, RZ, PT ;  /* 0x000000ff0000720c */ /* 0x000fe20003f86270 */
[----:B------:R-:W-:Y:S01]  /*9cc0*/  IMAD.MOV R15, RZ, RZ, -R15 ;  /* 0x000000ffff0f7224 */ /* 0x000fe200078e0a0f */
[----:B------:R-:W-:Y:S01]  /*9cd0*/  IABS R0, R5 ;  /* 0x0000000500007213 */ /* 0x000fe20000000000 */
[----:B------:R-:W-:Y:S01]  /*9ce0*/  @!P6 IMAD.IADD R7, R7, 0x1, -R3 ;  /* 0x000000010707e824 */ /* 0x000fe200078e0a03 */
[----:B------:R-:W-:Y:S01]  /*9cf0*/  ISETP.GE.AND P6, PT, R8, RZ, PT ;  /* 0x000000ff0800720c */ /* 0x000fe20003fc6270 */
[----:B0-----:R-:W-:Y:S02]  /*9d00*/  IMAD.MOV.U32 R2, RZ, RZ, R14 ;  /* 0x000000ffff027224 */ /* 0x001fe400078e000e */
[----:B------:R-:W-:Y:S02]  /*9d10*/  IMAD R11, R3, R15, R11 ;  /* 0x0000000f030b7224 */ /* 0x000fe400078e020b */
[----:B------:R-:W-:-:S02]  /*9d20*/  @!P3 IMAD.IADD R13, R13, 0x1, -R3 ;  /* 0x000000010d0db824 */ /* 0x000fc400078e0a03 */
[----:B------:R-:W-:Y:S02]  /*9d30*/  IMAD.MOV.U32 R4, RZ, RZ, R10 ;  /* 0x000000ffff047224 */ /* 0x000fe400078e000a */
[----:B------:R-:W-:Y:S01]  /*9d40*/  VIADD R6, R27, 0xae ;  /* 0x000000ae1b067836 */ /* 0x000fe20000000000 */
[C---:B------:R-:W-:Y:S01]  /*9d50*/  ISETP.GT.U32.AND P3, PT, R3.reuse, R13, PT ;  /* 0x0000000d0300720c */ /* 0x040fe20003f64070 */
[----:B------:R-:W-:Y:S01]  /*9d60*/  @!P2 IMAD.MOV R2, RZ, RZ, -R2 ;  /* 0x000000ffff02a224 */ /* 0x000fe200078e0a02 */
[C---:B------:R-:W-:Y:S01]  /*9d70*/  ISETP.GT.U32.AND P2, PT, R3.reuse, R7, PT ;  /* 0x000000070300720c */ /* 0x040fe20003f44070 */
[----:B------:R-:W-:Y:S01]  /*9d80*/  IMAD.HI.U32 R8, R22, R0, RZ ;  /* 0x0000000016087227 */ /* 0x000fe200078e00ff */
[----:B------:R-:W-:Y:S02]  /*9d90*/  IABS R9, R6 ;  /* 0x0000000600097213 */ /* 0x000fe40000000000 */
[----:B------:R0:W-:Y:S01]  /*9da0*/  STL [R1+0x22c], R2 ;  /* 0x00022c0201007387 */ /* 0x0001e20000100800 */
[----:B------:R-:W-:Y:S01]  /*9db0*/  @!P0 IMAD.MOV R4, RZ, RZ, -R4 ;  /* 0x000000ffff048224 */ /* 0x000fe200078e0a04 */
[----:B------:R-:W-:Y:S01]  /*9dc0*/  ISETP.GT.U32.AND P0, PT, R3, R11, PT ;  /* 0x0000000b0300720c */ /* 0x000fe20003f04070 */
[----:B------:R-:W-:-:S02]  /*9dd0*/  IMAD.MOV R8, RZ, RZ, -R8 ;  /* 0x000000ffff087224 */ /* 0x000fc400078e0a08 */
[----:B------:R-:W-:Y:S01]  /*9de0*/  IMAD.HI.U32 R10, R22, R9, RZ ;  /* 0x00000009160a7227 */ /* 0x000fe200078e00ff */
[----:B------:R2:W-:Y:S03]  /*9df0*/  STL [R1+0x204], R4 ;  /* 0x0002040401007387 */ /* 0x0005e60000100800 */
[----:B------:R-:W-:Y:S02]  /*9e00*/  IMAD R0, R3, R8, R0 ;  /* 0x0000000803007224 */ /* 0x000fe400078e0200 */
[----:B0-----:R-:W-:Y:S02]  /*9e10*/  IMAD.MOV.U32 R2, RZ, RZ, R12 ;  /* 0x000000ffff027224 */ /* 0x001fe400078e000c */
[----:B------:R-:W-:Y:S01]  /*9e20*/  @!P3 IMAD.IADD R13, R13, 0x1, -R3 ;  /* 0x000000010d0db824 */ /* 0x000fe200078e0a03 */
[----:B------:R-:W-:Y:S01]  /*9e30*/  ISETP.GT.U32.AND P3, PT, R3, R0, PT ;  /* 0x000000000300720c */ /* 0x000fe20003f64070 */
[----:B------:R-:W-:Y:S01]  /*9e40*/  @!P1 IMAD.MOV R2, RZ, RZ, -R2 ;  /* 0x000000ffff029224 */ /* 0x000fe200078e0a02 */
[----:B------:R-:W-:Y:S01]  /*9e50*/  ISETP.GE.AND P1, PT, R5, RZ, PT ;  /* 0x000000ff0500720c */ /* 0x000fe20003f26270 */
[----:B------:R-:W-:-:S02]  /*9e60*/  IMAD.MOV R5, RZ, RZ, -R10 ;  /* 0x000000ffff057224 */ /* 0x000fc400078e0a0a */
[--C-:B------:R-:W-:Y:S01]  /*9e70*/  @!P2 IMAD.IADD R7, R7, 0x1, -R3.reuse ;  /* 0x000000010707a824 */ /* 0x100fe200078e0a03 */
[----:B------:R0:W-:Y:S01]  /*9e80*/  STL [R1+0x20c], R2 ;  /* 0x00020c0201007387 */ /* 0x0001e20000100800 */
[----:B------:R-:W-:Y:S01]  /*9e90*/  @!P0 IMAD.IADD R11, R11, 0x1, -R3 ;  /* 0x000000010b0b8824 */ /* 0x000fe200078e0a03 */
[----:B------:R-:W-:Y:S01]  /*9ea0*/  ISETP.GE.AND P2, PT, R6, RZ, PT ;  /* 0x000000ff0600720c */ /* 0x000fe20003f46270 */
[C---:B------:R-:W-:Y:S02]  /*9eb0*/  IMAD R9, R3.reuse, R5, R9 ;  /* 0x0000000503097224 */ /* 0x040fe400078e0209 */
[----:B--2---:R-:W-:Y:S01]  /*9ec0*/  IMAD.MOV.U32 R4, RZ, RZ, R7 ;  /* 0x000000ffff047224 */ /* 0x004fe200078e0007 */
[C---:B------:R-:W-:Y:S01]  /*9ed0*/  ISETP.GT.U32.AND P0, PT, R3.reuse, R11, PT ;  /* 0x0000000b0300720c */ /* 0x040fe20003f04070 */
[----:B------:R-:W-:Y:S02]  /*9ee0*/  @!P3 IMAD.IADD R0, R0, 0x1, -R3 ;  /* 0x000000010000b824 */ /* 0x000fe400078e0a03 */
[----:B------:R-:W-:Y:S01]  /*9ef0*/  @!P5 IMAD.MOV R4, RZ, RZ, -R4 ;  /* 0x000000ffff04d224 */ /* 0x000fe200078e0a04 */
[----:B------:R-:W-:Y:S01]  /*9f00*/  ISETP.GT.U32.AND P5, PT, R3, R9, PT ;  /* 0x000000090300720c */ /* 0x000fe20003fa4070 */
[----:B------:R-:W-:Y:S01]  /*9f10*/  VIADD R10, R27, 0xac ;  /* 0x000000ac1b0a7836 */ /* 0x000fe20000000000 */
[----:B------:R-:W-:Y:S01]  /*9f20*/  ISETP.GT.U32.AND P3, PT, R3, R0, PT ;  /* 0x000000000300720c */ /* 0x000fe20003f64070 */
[----:B0-----:R-:W-:Y:S01]  /*9f30*/  IMAD.MOV.U32 R2, RZ, RZ, R13 ;  /* 0x000000ffff027224 */ /* 0x001fe200078e000d */
[----:B------:R-:W-:Y:S01]  /*9f40*/  STL [R1+0x220], R4 ;  /* 0x0002200401007387 */ /* 0x000fe20000100800 */
[----:B------:R-:W-:Y:S01]  /*9f50*/  VIADD R6, R27, 0xaa ;  /* 0x000000aa1b067836 */ /* 0x000fe20000000000 */
[----:B------:R-:W-:Y:S01]  /*9f60*/  IABS R8, R10 ;  /* 0x0000000a00087213 */ /* 0x000fe20000000000 */
[----:B------:R-:W-:Y:S01]  /*9f70*/  @!P4 IMAD.MOV R2, RZ, RZ, -R2 ;  /* 0x000000ffff02c224 */ /* 0x000fe200078e0a02 */
[----:B------:R-:W-:Y:S01]  /*9f80*/  ISETP.GE.AND P4, PT, R10, RZ, PT ;  /* 0x000000ff0a00720c */ /* 0x000fe20003f86270 */
[----:B------:R-:W-:Y:S01]  /*9f90*/  @!P0 IMAD.IADD R11, R11, 0x1, -R3 ;  /* 0x000000010b0b8824 */ /* 0x000fe200078e0a03 */
[----:B------:R-:W-:Y:S01]  /*9fa0*/  IABS R12, R6 ;  /* 0x00000006000c7213 */ /* 0x000fe20000000000 */
[----:B------:R-:W-:Y:S01]  /*9fb0*/  IMAD.HI.U32 R13, R22, R8, RZ ;  /* 0x00000008160d7227 */ /* 0x000fe200078e00ff */
[----:B------:R0:W-:Y:S01]  /*9fc0*/  STL [R1+0x21c], R2 ;  /* 0x00021c0201007387 */ /* 0x0001e20000100800 */
[----:B------:R-:W-:-:S02]  /*9fd0*/  ISETP.GE.AND P0, PT, R6, RZ, PT ;  /* 0x000000ff0600720c */ /* 0x000fc40003f06270 */
[----:B------:R-:W-:Y:S02]  /*9fe0*/  @!P5 IMAD.IADD R9, R9, 0x1, -R3 ;  /* 0x000000010909d824 */ /* 0x000fe400078e0a03 */
[----:B------:R-:W-:Y:S02]  /*9ff0*/  VIADD R5, R27, 0xa8 ;  /* 0x000000a81b057836 */ /* 0x000fe40000000000 */
[----:B------:R-:W-:Y:S01]  /*a000*/  IMAD.HI.U32 R6, R22, R12, RZ ;  /* 0x0000000c16067227 */ /* 0x000fe200078e00ff */
[----:B------:R-:W-:Y:S02]  /*a010*/  ISETP.GT.U32.AND P5, PT, R3, R9, PT ;  /* 0x000000090300720c */ /* 0x000fe40003fa4070 */
[----:B------:R-:W-:Y:S01]  /*a020*/  IABS R7, R5 ;  /* 0x0000000500077213 */ /* 0x000fe20000000000 */
[----:B0-----:R-:W-:Y:S02]  /*a030*/  IMAD.MOV.U32 R2, RZ, RZ, R11 ;  /* 0x000000ffff027224 */ /* 0x001fe400078e000b */
[----:B------:R-:W-:-:S02]  /*a040*/  IMAD.MOV R13, RZ, RZ, -R13 ;  /* 0x000000ffff0d7224 */ /* 0x000fc400078e0a0d */
[----:B------:R-:W-:Y:S01]  /*a050*/  @!P6 IMAD.MOV R2, RZ, RZ, -R2 ;  /* 0x000000ffff02e224 */ /* 0x000fe200078e0a02 */
[----:B------:R-:W-:Y:S01]  /*a060*/  ISETP.GE.AND P6, PT, R5, RZ, PT ;  /* 0x000000ff0500720c */ /* 0x000fe20003fc6270 */
[----:B------:R-:W-:Y:S02]  /*a070*/  IMAD.MOV R6, RZ, RZ, -R6 ;  /* 0x000000ffff067224 */ /* 0x000fe400078e0a06 */
[----:B------:R-:W-:Y:S01]  /*a080*/  @!P3 IMAD.IADD R0, R0, 0x1, -R3 ;  /* 0x000000010000b824 */ /* 0x000fe200078e0a03 */
[----:B------:R0:W-:Y:S01]  /*a090*/  STL [R1+0x214], R2 ;  /* 0x0002140201007387 */ /* 0x0001e20000100800 */
[C---:B------:R-:W-:Y:S02]  /*a0a0*/  IMAD R8, R3.reuse, R13, R8 ;  /* 0x0000000d03087224 */ /* 0x040fe400078e0208 */
[C---:B------:R-:W-:Y:S02]  /*a0b0*/  IMAD R12, R3.reuse, R6, R12 ;  /* 0x00000006030c7224 */ /* 0x040fe400078e020c */
[----:B------:R-:W-:Y:S01]  /*a0c0*/  IMAD.HI.U32 R10, R22, R7, RZ ;  /* 0x00000007160a7227 */ /* 0x000fe200078e00ff */
[----:B------:R-:W-:-:S03]  /*a0d0*/  ISETP.GT.U32.AND P3, PT, R3, R8, PT ;  /* 0x000000080300720c */ /* 0x000fc60003f64070 */
[----:B------:R-:W-:Y:S02]  /*a0e0*/  IMAD.MOV R10, RZ, RZ, -R10 ;  /* 0x000000ffff0a7224 */ /* 0x000fe400078e0a0a */
[----:B0-----:R-:W-:Y:S02]  /*a0f0*/  IMAD.MOV.U32 R2, RZ, RZ, R0 ;  /* 0x000000ffff027224 */ /* 0x001fe400078e0000 */
[----:B------:R-:W-:Y:S02]  /*a100*/  @!P5 IMAD.IADD R9, R9, 0x1, -R3 ;  /* 0x000000010909d824 */ /* 0x000fe400078e0a03 */
[----:B------:R-:W-:Y:S01]  /*a110*/  @!P1 IMAD.MOV R2, RZ, RZ, -R2 ;  /* 0x000000ffff029224 */ /* 0x000fe200078e0a02 */
[C---:B------:R-:W-:Y:S01]  /*a120*/  ISETP.GT.U32.AND P1, PT, R3.reuse, R12, PT ;  /* 0x0000000c0300720c */ /* 0x040fe20003f24070 */
[----:B------:R-:W-:Y:S02]  /*a130*/  IMAD R7, R3, R10, R7 ;  /* 0x0000000a03077224 */ /* 0x000fe400078e0207 */
[----:B------:R-:W-:Y:S01]  /*a140*/  @!P3 IMAD.IADD R8, R8, 0x1, -R3 ;  /* 0x000000010808b824 */ /* 0x000fe200078e0a03 */
[----:B------:R0:W-:Y:S01]  /*a150*/  STL [R1+0x218], R2 ;  /* 0x0002180201007387 */ /* 0x0001e20000100800 */
[----:B------:R-:W-:-:S02]  /*a160*/  VIADD R15, R27, 0xa6 ;  /* 0x000000a61b0f7836 */ /* 0x000fc40000000000 */
[----:B------:R-:W-:Y:S01]  /*a170*/  VIADD R11, R27, 0xa4 ;  /* 0x000000a41b0b7836 */ /* 0x000fe20000000000 */
[----:B------:R-:W-:Y:S01]  /*a180*/  ISETP.GT.U32.AND P3, PT, R3, R8, PT ;  /* 0x000000080300720c */ /* 0x000fe20003f64070 */
[----:B------:R-:W-:Y:S01]  /*a190*/  VIADD R10, R27, 0xa0 ;  /* 0x000000a01b0a7836 */ /* 0x000fe20000000000 */
[----:B------:R-:W-:Y:S01]  /*a1a0*/  ISETP.GE.AND P5, PT, R15, RZ, PT ;  /* 0x000000ff0f00720c */ /* 0x000fe20003fa6270 */
[----:B------:R-:W-:Y:S01]  /*a1b0*/  VIADD R5, R27, 0xa2 ;  /* 0x000000a21b057836 */ /* 0x000fe20000000000 */
[----:B------:R-:W-:Y:S01]  /*a1c0*/  IABS R15, R15 ;  /* 0x0000000f000f7213 */ /* 0x000fe20000000000 */
[----:B------:R-:W-:Y:S01]  /*a1d0*/  @!P1 IMAD.IADD R12, R12, 0x1, -R3 ;  /* 0x000000010c0c9824 */ /* 0x000fe200078e0a03 */
[----:B------:R-:W-:Y:S01]  /*a1e0*/  IABS R14, R11 ;  /* 0x0000000b000e7213 */ /* 0x000fe20000000000 */
[----:B0-----:R-:W-:Y:S01]  /*a1f0*/  IMAD.MOV.U32 R2, RZ, RZ, R9 ;  /* 0x000000ffff027224 */ /* 0x001fe200078e0009 */
[----:B------:R-:W-:Y:S01]  /*a200*/  IABS R0, R10 ;  /* 0x0000000a00007213 */ /* 0x000fe20000000000 */
[----:B------:R-:W-:Y:S01]  /*a210*/  IMAD.HI.U32 R16, R22, R15, RZ ;  /* 0x0000000f16107227 */ /* 0x000fe200078e00ff */
[----:B------:R-:W-:-:S02]  /*a220*/  ISETP.GT.U32.AND P1, PT, R3, R12, PT ;  /* 0x0000000c0300720c */ /* 0x000fc40003f24070 */
[----:B------:R-:W-:Y:S01]  /*a230*/  IABS R6, R5 ;  /* 0x0000000500067213 */ /* 0x000fe20000000000 */
[----:B------:R-:W-:Y:S01]  /*a240*/  @!P2 IMAD.MOV R2, RZ, RZ, -R2 ;  /* 0x000000ffff02a224 */ /* 0x000fe200078e0a02 */
[----:B------:R-:W-:Y:S01]  /*a250*/  ISETP.GT.U32.AND P2, PT, R3, R7, PT ;  /* 0x000000070300720c */ /* 0x000fe20003f44070 */
[----:B------:R-:W-:Y:S02]  /*a260*/  IMAD.MOV R16, RZ, RZ, -R16 ;  /* 0x000000ffff107224 */ /* 0x000fe400078e0a10 */
[----:B------:R-:W-:Y:S01]  /*a270*/  IMAD.HI.U32 R13, R22, R14, RZ ;  /* 0x0000000e160d7227 */ /* 0x000fe200078e00ff */
[----:B------:R0:W-:Y:S03]  /*a280*/  STL [R1+0x210], R2 ;  /* 0x0002100201007387 */ /* 0x0001e60000100800 */
[----:B------:R-:W-:Y:S01]  /*a290*/  @!P3 IMAD.IADD R8, R8, 0x1, -R3 ;  /* 0x000000010808b824 */ /* 0x000fe200078e0a03 */
[----:B------:R-:W-:Y:S01]  /*a2a0*/  ISETP.GE.AND P3, PT, R11, RZ, PT ;  /* 0x000000ff0b00720c */ /* 0x000fe20003f66270 */
[----:B------:R-:W-:-:S02]  /*a2b0*/  IMAD R11, R3, R16, R15 ;  /* 0x00000010030b7224 */ /* 0x000fc400078e020f */
[--C-:B------:R-:W-:Y:S02]  /*a2c0*/  @!P1 IMAD.IADD R12, R12, 0x1, -R3.reuse ;  /* 0x000000010c0c9824 */ /* 0x100fe400078e0a03 */
[----:B------:R-:W-:Y:S01]  /*a2d0*/  @!P2 IMAD.IADD R7, R7, 0x1, -R3 ;  /* 0x000000010707a824 */ /* 0x000fe200078e0a03 */
[C---:B------:R-:W-:Y:S01]  /*a2e0*/  ISETP.GT.U32.AND P1, PT, R3.reuse, R11, PT ;  /* 0x0000000b0300720c */ /* 0x040fe20003f24070 */
[----:B------:R-:W-:Y:S02]  /*a2f0*/  IMAD.MOV R13, RZ, RZ, -R13 ;  /* 0x000000ffff0d7224 */ /* 0x000fe400078e0a0d */
[----:B------:R-:W-:Y:S01]  /*a300*/  IMAD.MOV.U32 R4, RZ, RZ, R8 ;  /* 0x000000ffff047224 */ /* 0x000fe200078e0008 */
[C---:B------:R-:W-:Y:S01]  /*a310*/  ISETP.GT.U32.AND P2, PT, R3.reuse, R7, PT ;  /* 0x000000070300720c */ /* 0x040fe20003f44070 */
[----:B0-----:R-:W-:Y:S02]  /*a320*/  IMAD.MOV.U32 R2, RZ, RZ, R12 ;  /* 0x000000ffff027224 */ /* 0x001fe400078e000c */
[----:B------:R-:W-:-:S02]  /*a330*/  IMAD R14, R3, R13, R14 ;  /* 0x0000000d030e7224 */ /* 0x000fc400078e020e */
[----:B------:R-:W-:-:S04]  /*a340*/  IMAD.HI.U32 R13, R22, R0, RZ ;  /* 0x00000000160d7227 */ /* 0x000fc800078e00ff */
[----:B------:R-:W-:-:S04]  /*a350*/  IMAD.HI.U32 R9, R22, R6, RZ ;  /* 0x0000000616097227 */ /* 0x000fc800078e00ff */
[----:B------:R-:W-:Y:S01]  /*a360*/  @!P4 IMAD.MOV R4, RZ, RZ, -R4 ;  /* 0x000000ffff04c224 */ /* 0x000fe200078e0a04 */
[----:B------:R-:W-:Y:S01]  /*a370*/  ISETP.GT.U32.AND P4, PT, R3, R14, PT ;  /* 0x0000000e0300720c */ /* 0x000fe20003f84070 */
[----:B------:R-:W-:Y:S01]  /*a380*/  @!P0 IMAD.MOV R2, RZ, RZ, -R2 ;  /* 0x000000ffff028224 */ /* 0x000fe200078e0a02 */
[----:B------:R-:W-:Y:S01]  /*a390*/  ISETP.GE.AND P0, PT, R5, RZ, PT ;  /* 0x000000ff0500720c */ /* 0x000fe20003f06270 */
[----:B------:R-:W-:Y:S01]  /*a3a0*/  IMAD.MOV R8, RZ, RZ, -R13 ;  /* 0x000000ffff087224 */ /* 0x000fe200078e0a0d */
[----:B------:R-:W-:Y:S01]  /*a3b0*/  STL [R1+0x190], R4 ;  /* 0x0001900401007387 */ /* 0x000fe20000100800 */
[----:B------:R-:W-:Y:S02]  /*a3c0*/  @!P2 IMAD.IADD R7, R7, 0x1, -R3 ;  /* 0x000000010707a824 */ /* 0x000fe400078e0a03 */
[----:B------:R-:W-:Y:S01]  /*a3d0*/  IMAD.MOV R9, RZ, RZ, -R9 ;  /* 0x000000ffff097224 */ /* 0x000fe200078e0a09 */
[----:B------:R0:W-:Y:S01]  /*a3e0*/  STL [R1+0x1fc], R2 ;  /* 0x0001fc0201007387 */ /* 0x0001e20000100800 */
[----:B------:R-:W-:-:S02]  /*a3f0*/  IMAD R0, R3, R8, R0 ;  /* 0x0000000803007224 */ /* 0x000fc400078e0200 */
[----:B------:R-:W-:Y:S02]  /*a400*/  IMAD R5, R3, R9, R6 ;  /* 0x0000000903057224 */ /* 0x000fe400078e0206 */
[----:B------:R-:W-:Y:S02]  /*a410*/  @!P1 IMAD.IADD R11, R11, 0x1, -R3 ;  /* 0x000000010b0b9824 */ /* 0x000fe400078e0a03 */
[----:B------:R-:W-:Y:S01]  /*a420*/  VIADD R6, R27, 0x9e ;  /* 0x0000009e1b067836 */ /* 0x000fe20000000000 */
[----:B------:R-:W-:Y:S01]  /*a430*/  ISETP.GT.U32.AND P2, PT, R3, R5, PT ;  /* 0x000000050300720c */ /* 0x000fe20003f44070 */
[----:B------:R-:W-:Y:S01]  /*a440*/  VIADD R8, R27, 0x9c ;  /* 0x0000009c1b087836 */ /* 0x000fe20000000000 */
[C---:B------:R-:W-:Y:S01]  /*a450*/  ISETP.GT.U32.AND P1, PT, R3.reuse, R11, PT ;  /* 0x0000000b0300720c */ /* 0x040fe20003f24070 */
[----:B0-----:R-:W-:Y:S01]  /*a460*/  IMAD.MOV.U32 R2, RZ, RZ, R7 ;  /* 0x000000ffff027224 */ /* 0x001fe200078e0007 */
[----:B------:R-:W-:Y:S01]  /*a470*/  IABS R13, R6 ;  /* 0x00000006000d7213 */ /* 0x000fe20000000000 */
[----:B------:R-:W-:Y:S01]  /*a480*/  @!P4 IMAD.IADD R14, R14, 0x1, -R3 ;  /* 0x000000010e0ec824 */ /* 0x000fe200078e0a03 */
[----:B------:R-:W-:Y:S01]  /*a490*/  IABS R12, R8 ;  /* 0x00000008000c7213 */ /* 0x000fe20000000000 */
[----:B------:R-:W-:Y:S01]  /*a4a0*/  @!P6 IMAD.MOV R2, RZ, RZ, -R2 ;  /* 0x000000ffff02e224 */ /* 0x000fe200078e0a02 */
[C---:B------:R-:W-:Y:S01]  /*a4b0*/  ISETP.GT.U32.AND P6, PT, R3.reuse, R0, PT ;  /* 0x000000000300720c */ /* 0x040fe20003fc4070 */
[----:B------:R-:W-:Y:S01]  /*a4c0*/  IMAD.HI.U32 R15, R22, R13, RZ ;  /* 0x0000000d160f7227 */ /* 0x000fe200078e00ff */
[----:B------:R-:W-:-:S02]  /*a4d0*/  ISETP.GT.U32.AND P4, PT, R3, R14, PT ;  /* 0x0000000e0300720c */ /* 0x000fc40003f84070 */
[----:B------:R0:W-:Y:S01]  /*a4e0*/  STL [R1+0x200], R2 ;  /* 0x0002000201007387 */ /* 0x0001e20000100800 */
[--C-:B------:R-:W-:Y:S02]  /*a4f0*/  @!P2 IMAD.IADD R5, R5, 0x1, -R3.reuse ;  /* 0x000000010505a824 */ /* 0x100fe400078e0a03 */
[----:B------:R-:W-:Y:S01]  /*a500*/  @!P1 IMAD.IADD R11, R11, 0x1, -R3 ;  /* 0x000000010b0b9824 */ /* 0x000fe200078e0a03 */
[----:B------:R-:W-:Y:S01]  /*a510*/  ISETP.GE.AND P1, PT, R10, RZ, PT ;  /* 0x000000ff0a00720c */ /* 0x000fe20003f26270 */
[----:B------:R-:W-:Y:S01]  /*a520*/  IMAD.MOV R15, RZ, RZ, -R15 ;  /* 0x000000ffff0f7224 */ /* 0x000fe200078e0a0f */
[----:B------:R-:W-:Y:S01]  /*a530*/  ISETP.GT.U32.AND P2, PT, R3, R5, PT ;  /* 0x000000050300720c */ /* 0x000fe20003f44070 */
[----:B------:R-:W-:-:S04]  /*a540*/  IMAD.HI.U32 R10, R22, R12, RZ ;  /* 0x0000000c160a7227 */ /* 0x000fc800078e00ff */
[----:B------:R-:W-:Y:S02]  /*a550*/  @!P6 IMAD.IADD R0, R0, 0x1, -R3 ;  /* 0x000000010000e824 */ /* 0x000fe400078e0a03 */
[C---:B------:R-:W-:Y:S02]  /*a560*/  IMAD R13, R3.reuse, R15, R13 ;  /* 0x0000000f030d7224 */ /* 0x040fe400078e020d */
[----:B------:R-:W-:Y:S01]  /*a570*/  IMAD.MOV R10, RZ, RZ, -R10 ;  /* 0x000000ffff0a7224 */ /* 0x000fe200078e0a0a */
[----:B------:R-:W-:Y:S01]  /*a580*/  ISETP.GT.U32.AND P6, PT, R3, R0, PT ;  /* 0x000000000300720c */ /* 0x000fe20003fc4070 */
[----:B------:R-:W-:Y:S02]  /*a590*/  IMAD.MOV.U32 R4, RZ, RZ, R11 ;  /* 0x000000ffff047224 */ /* 0x000fe400078e000b */
[----:B------:R-:W-:Y:S02]  /*a5a0*/  VIADD R9, R27, 0x9a ;  /* 0x0000009a1b097836 */ /* 0x000fe40000000000 */
[----:B------:R-:W-:Y:S01]  /*a5b0*/  @!P4 IMAD.IADD R14, R14, 0x1, -R3 ;  /* 0x000000010e0ec824 */ /* 0x000fe200078e0a03 */
[C---:B------:R-:W-:Y:S01]  /*a5c0*/  ISETP.GT.U32.AND P4, PT, R3.reuse, R13, PT ;  /* 0x0000000d0300720c */ /* 0x040fe20003f84070 */
[----:B------:R-:W-:Y:S01]  /*a5d0*/  IMAD R12, R3, R10, R12 ;  /* 0x0000000a030c7224 */ /* 0x000fe200078e020c */
[----:B------:R-:W-:Y:S01]  /*a5e0*/  IABS R7, R9 ;  /* 0x0000000900077213 */ /* 0x000fe20000000000 */
[----:B------:R-:W-:Y:S01]  /*a5f0*/  @!P5 IMAD.MOV R4, RZ, RZ, -R4 ;  /* 0x000000ffff04d224 */ /* 0x000fe200078e0a04 */
[----:B------:R-:W-:Y:S01]  /*a600*/  ISETP.GE.AND P5, PT, R6, RZ, PT ;  /* 0x000000ff0600720c */ /* 0x000fe20003fa6270 */
[----:B0-----:R-:W-:-:S02]  /*a610*/  IMAD.MOV.U32 R2, RZ, RZ, R14 ;  /* 0x000000ffff027224 */ /* 0x001fc400078e000e */
[--C-:B------:R-:W-:Y:S01]  /*a620*/  @!P6 IMAD.IADD R0, R0, 0x1, -R3.reuse ;  /* 0x000000010000e824 */ /* 0x100fe200078e0a03 */
[----:B------:R-:W-:Y:S01]  /*a630*/  ISETP.GT.U32.AND P6, PT, R3, R12, PT ;  /* 0x0000000c0300720c */ /* 0x000fe20003fc4070 */
[----:B------:R-:W-:Y:S01]  /*a640*/  @!P2 IMAD.IADD R5, R5, 0x1, -R3 ;  /* 0x000000010505a824 */ /* 0x000fe200078e0a03 */
[----:B------:R0:W-:Y:S01]  /*a650*/  STL [R1+0x1b0], R4 ;  /* 0x0001b00401007387 */ /* 0x0001e20000100800 */
[----:B------:R-:W-:Y:S01]  /*a660*/  @!P3 IMAD.MOV R2, RZ, RZ, -R2 ;  /* 0x000000ffff02b224 */ /* 0x000fe200078e0a02 */
[----:B------:R-:W-:Y:S01]  /*a670*/  ISETP.GE.AND P2, PT, R9, RZ, PT ;  /* 0x000000ff0900720c */ /* 0x000fe20003f46270 */
[----:B------:R-:W-:Y:S01]  /*a680*/  VIADD R6, R27, 0x98 ;  /* 0x000000981b067836 */ /* 0x000fe20000000000 */
[----:B------:R-:W-:Y:S01]  /*a690*/  ISETP.GE.AND P3, PT, R8, RZ, PT ;  /* 0x000000ff0800720c */ /* 0x000fe20003f66270 */
[----:B------:R-:W-:Y:S01]  /*a6a0*/  IMAD.HI.U32 R11, R22, R7, RZ ;  /* 0x00000007160b7227 */ /* 0x000fe200078e00ff */
[----:B------:R2:W-:Y:S03]  /*a6b0*/  STL [R1+0x1ec], R2 ;  /* 0x0001ec0201007387 */ /* 0x0005e60000100800 */
[----:B------:R-:W-:-:S02]  /*a6c0*/  IMAD.MOV R11, RZ, RZ, -R11 ;  /* 0x000000ffff0b7224 */ /* 0x000fc400078e0a0b */
[----:B0-----:R-:W-:Y:S02]  /*a6d0*/  IMAD.MOV.U32 R4, RZ, RZ, R5 ;  /* 0x000000ffff047224 */ /* 0x001fe400078e0005 */
[----:B------:R-:W-:Y:S02]  /*a6e0*/  @!P4 IMAD.IADD R13, R13, 0x1, -R3 ;  /* 0x000000010d0dc824 */ /* 0x000fe400078e0a03 */
[----:B------:R-:W-:Y:S01]  /*a6f0*/  @!P0 IMAD.MOV R4, RZ, RZ, -R4 ;  /* 0x000000ffff048224 */ /* 0x000fe200078e0a04 */
[----:B------:R-:W-:Y:S01]  /*a700*/  ISETP.GE.AND P0, PT, R6, RZ, PT ;  /* 0x000000ff0600720c */ /* 0x000fe20003f06270 */
[----:B------:R-:W-:Y:S01]  /*a710*/  VIADD R5, R27, 0x96 ;  /* 0x000000961b057836 */ /* 0x000fe20000000000 */
[----:B------:R-:W-:Y:S01]  /*a720*/  IABS R6, R6 ;  /* 0x0000000600067213 */ /* 0x000fe20000000000 */
[----:B--2---:R-:W-:Y:S01]  /*a730*/  IMAD.MOV.U32 R2, RZ, RZ, R0 ;  /* 0x000000ffff027224 */ /* 0x004fe200078e0000 */
[C---:B------:R-:W-:Y:S01]  /*a740*/  ISETP.GT.U32.AND P4, PT, R3.reuse, R13, PT ;  /* 0x0000000d0300720c */ /* 0x040fe20003f84070 */
[----:B------:R-:W-:Y:S01]  /*a750*/  IMAD R7, R3, R11, R7 ;  /* 0x0000000b03077224 */ /* 0x000fe200078e0207 */
[----:B------:R-:W-:Y:S01]  /*a760*/  IABS R11, R5 ;  /* 0x00000005000b7213 */ /* 0x000fe20000000000 */
[----:B------:R-:W-:Y:S01]  /*a770*/  @!P1 IMAD.MOV R2, RZ, RZ, -R2 ;  /* 0x000000ffff029224 */ /* 0x000fe200078e0a02 */
[----:B------:R-:W-:Y:S01]  /*a780*/  ISETP.GE.AND P1, PT, R5, RZ, PT ;  /* 0x000000ff0500720c */ /* 0x000fe20003f26270 */
[----:B------:R-:W-:Y:S01]  /*a790*/  @!P6 IMAD.IADD R12, R12, 0x1, -R3 ;  /* 0x000000010c0ce824 */ /* 0x000fe200078e0a03 */
[----:B------:R0:W-:Y:S01]  /*a7a0*/  STL [R1+0x1f0], R4 ;  /* 0x0001f00401007387 */ /* 0x0001e20000100800 */
[----:B------:R-:W-:-:S02]  /*a7b0*/  IMAD.MOV.U32 R5, RZ, RZ, R6 ;  /* 0x000000ffff057224 */ /* 0x000fc400078e0006 */
[C---:B------:R-:W-:Y:S01]  /*a7c0*/  IMAD.HI.U32 R6, R22.reuse, R11, RZ ;  /* 0x0000000b16067227 */ /* 0x040fe200078e00ff */
[----:B------:R-:W-:Y:S01]  /*a7d0*/  ISETP.GT.U32.AND P6, PT, R3, R12, PT ;  /* 0x0000000c0300720c */ /* 0x000fe20003fc4070 */
[----:B------:R2:W-:Y:S02]  /*a7e0*/  STL [R1+0x1f4], R2 ;  /* 0x0001f40201007387 */ /* 0x0005e40000100800 */
[----:B------:R-:W-:-:S04]  /*a7f0*/  IMAD.HI.U32 R10, R22, R5, RZ ;  /* 0x00000005160a7227 */ /* 0x000fc800078e00ff */
[----:B------:R-:W-:Y:S02]  /*a800*/  IMAD.MOV R10, RZ, RZ, -R10 ;  /* 0x000000ffff0a7224 */ /* 0x000fe400078e0a0a */
[----:B------:R-:W-:Y:S01]  /*a810*/  @!P4 IMAD.IADD R13, R13, 0x1, -R3 ;  /* 0x000000010d0dc824 */ /* 0x000fe200078e0a03 */
[C---:B------:R-:W-:Y:S01]  /*a820*/  ISETP.GT.U32.AND P4, PT, R3.reuse, R7, PT ;  /* 0x000000070300720c */ /* 0x040fe20003f84070 */
[----:B------:R-:W-:Y:S02]  /*a830*/  IMAD.MOV R6, RZ, RZ, -R6 ;  /* 0x000000ffff067224 */ /* 0x000fe400078e0a06 */
[C---:B------:R-:W-:Y:S02]  /*a840*/  IMAD R5, R3.reuse, R10, R5 ;  /* 0x0000000a03057224 */ /* 0x040fe400078e0205 */
[C---:B------:R-:W-:Y:S02]  /*a850*/  IMAD R11, R3.reuse, R6, R11 ;  /* 0x00000006030b7224 */ /* 0x040fe400078e020b */
[----:B------:R-:W-:Y:S01]  /*a860*/  @!P6 IMAD.IADD R12, R12, 0x1, -R3 ;  /* 0x000000010c0ce824 */ /* 0x000fe200078e0a03 */
[----:B------:R-:W-:Y:S01]  /*a870*/  ISETP.GT.U32.AND P6, PT, R3, R5, PT ;  /* 0x000000050300720c */ /* 0x000fe20003fc4070 */
[----:B0-----:R-:W-:-:S02]  /*a880*/  IMAD.MOV.U32 R4, RZ, RZ, R13 ;  /* 0x000000ffff047224 */ /* 0x001fc400078e000d */
[----:B------:R-:W-:Y:S02]  /*a890*/  VIADD R9, R27, 0x92 ;  /* 0x000000921b097836 */ /* 0x000fe40000000000 */
[----:B------:R-:W-:Y:S01]  /*a8a0*/  @!P5 IMAD.MOV R4, RZ, RZ, -R4 ;  /* 0x000000ffff04d224 */ /* 0x000fe200078e0a04 */
[----:B------:R-:W-:Y:S01]  /*a8b0*/  ISETP.GT.U32.AND P5, PT, R3, R11, PT ;  /* 0x0000000b0300720c */ /* 0x000fe20003fa4070 */
[----:B------:R-:W-:Y:S01]  /*a8c0*/  VIADD R0, R27, 0x94 ;  /* 0x000000941b007836 */ /* 0x000fe20000000000 */
[----:B------:R-:W-:Y:S01]  /*a8d0*/  IABS R15, R9 ;  /* 0x00000009000f7213 */ /* 0x000fe20000000000 */
[----:B--2---:R-:W-:Y:S01]  /*a8e0*/  IMAD.MOV.U32 R2, RZ, RZ, R12 ;  /* 0x000000ffff027224 */ /* 0x004fe200078e000c */
[----:B------:R-:W-:Y:S01]  /*a8f0*/  STL [R1+0x1dc], R4 ;  /* 0x0001dc0401007387 */ /* 0x000fe20000100800 */
[--C-:B------:R-:W-:Y:S01]  /*a900*/  @!P4 IMAD.IADD R7, R7, 0x1, -R3.reuse ;  /* 0x000000010707c824 */ /* 0x100fe200078e0a03 */
[----:B------:R-:W-:Y:S01]  /*a910*/  IABS R8, R0 ;  /* 0x0000000000087213 */ /* 0x000fe20000000000 */
[----:B------:R-:W-:-:S02]  /*a920*/  @!P6 IMAD.IADD R5, R5, 0x1, -R3 ;  /* 0x000000010505e824 */ /* 0x000fc400078e0a03 */
[C---:B------:R-:W-:Y:S01]  /*a930*/  IMAD.HI.U32 R6, R22.reuse, R15, RZ ;  /* 0x0000000f16067227 */ /* 0x040fe200078e00ff */
[C---:B------:R-:W-:Y:S02]  /*a940*/  ISETP.GT.U32.AND P4, PT, R3.reuse, R7, PT ;  /* 0x000000070300720c */ /* 0x040fe40003f84070 */
[----:B------:R-:W-:Y:S01]  /*a950*/  ISETP.GT.U32.AND P6, PT, R3, R5, PT ;  /* 0x000000050300720c */ /* 0x000fe20003fc4070 */
[----:B------:R-:W-:Y:S02]  /*a960*/  @!P5 IMAD.IADD R11, R11, 0x1, -R3 ;  /* 0x000000010b0bd824 */ /* 0x000fe400078e0a03 */
[----:B------:R-:W-:Y:S02]  /*a970*/  IMAD.MOV R6, RZ, RZ, -R6 ;  /* 0x000000ffff067224 */ /* 0x000fe400078e0a06 */
[----:B------:R-:W-:Y:S01]  /*a980*/  IMAD.HI.U32 R10, R22, R8, RZ ;  /* 0x00000008160a7227 */ /* 0x000fe200078e00ff */
[----:B------:R-:W-:-:S03]  /*a990*/  ISETP.GT.U32.AND P5, PT, R3, R11, PT ;  /* 0x0000000b0300720c */ /* 0x000fc60003fa4070 */
[----:B------:R-:W-:Y:S02]  /*a9a0*/  IMAD R15, R3, R6, R15 ;  /* 0x00000006030f7224 */ /* 0x000fe400078e020f */
[----:B------:R-:W-:Y:S02]  /*a9b0*/  IMAD.MOV R10, RZ, RZ, -R10 ;  /* 0x000000ffff0a7224 */ /* 0x000fe400078e0a0a */
[----:B------:R-:W-:Y:S02]  /*a9c0*/  VIADD R6, R27, 0x90 ;  /* 0x000000901b067836 */ /* 0x000fe40000000000 */
[----:B------:R-:W-:Y:S01]  /*a9d0*/  @!P3 IMAD.MOV R2, RZ, RZ, -R2 ;  /* 0x000000ffff02b224 */ /* 0x000fe200078e0a02 */
[----:B------:R-:W-:Y:S01]  /*a9e0*/  ISETP.GE.AND P3, PT, R0, RZ, PT ;  /* 0x000000ff0000720c */ /* 0x000fe20003f66270 */
[----:B------:R-:W-:Y:S01]  /*a9f0*/  IMAD R0, R3, R10, R8 ;  /* 0x0000000a03007224 */ /* 0x000fe200078e0208 */
[----:B------:R-:W-:Y:S01]  /*aa00*/  IABS R10, R6 ;  /* 0x00000006000a7213 */ /* 0x000fe20000000000 */
[----:B------:R-:W-:Y:S01]  /*aa10*/  VIADD R14, R27, 0x8e ;  /* 0x0000008e1b0e7836 */ /* 0x000fe20000000000 */
[----:B------:R0:W-:Y:S01]  /*aa20*/  STL [R1+0x1e8], R2 ;  /* 0x0001e80201007387 */ /* 0x0001e20000100800 */
[----:B------:R-:W-:Y:S01]  /*aa30*/  @!P6 IMAD.IADD R5, R5, 0x1, -R3 ;  /* 0x000000010505e824 */ /* 0x000fe200078e0a03 */
[----:B------:R-:W-:Y:S01]  /*aa40*/  ISETP.GT.U32.AND P6, PT, R3, R0, PT ;  /* 0x000000000300720c */ /* 0x000fe20003fc4070 */
[----:B------:R-:W-:Y:S01]  /*aa50*/  IMAD.HI.U32 R13, R22, R10, RZ ;  /* 0x0000000a160d7227 */ /* 0x000fe200078e00ff */
[----:B------:R-:W-:-:S03]  /*aa60*/  IABS R21, R14 ;  /* 0x0000000e00157213 */ /* 0x000fc60000000000 */
[----:B------:R-:W-:Y:S01]  /*aa70*/  @!P5 IMAD.IADD R11, R11, 0x1, -R3 ;  /* 0x000000010b0bd824 */ /* 0x000fe200078e0a03 */
[----:B------:R-:W-:Y:S01]  /*aa80*/  ISETP.GT.U32.AND P5, PT, R3, R15, PT ;  /* 0x0000000f0300720c */ /* 0x000fe20003fa4070 */
[----:B------:R-:W-:Y:S02]  /*aa90*/  IMAD.MOV R13, RZ, RZ, -R13 ;  /* 0x000000ffff0d7224 */ /* 0x000fe400078e0a0d */
[----:B------:R-:W-:-:S04]  /*aaa0*/  IMAD.HI.U32 R20, R22, R21, RZ ;  /* 0x0000001516147227 */ /* 0x000fc800078e00ff */
[----:B------:R-:W-:Y:S02]  /*aab0*/  IMAD R10, R3, R13, R10 ;  /* 0x0000000d030a7224 */ /* 0x000fe400078e020a */
[----:B------:R-:W-:Y:S02]  /*aac0*/  IMAD.MOV R20, RZ, RZ, -R20 ;  /* 0x000000ffff147224 */ /* 0x000fe400078e0a14 */
[--C-:B------:R-:W-:Y:S01]  /*aad0*/  @!P4 IMAD.IADD R7, R7, 0x1, -R3.reuse ;  /* 0x000000010707c824 */ /* 0x100fe200078e0a03 */
[----:B------:R-:W-:Y:S01]  /*aae0*/  ISETP.GE.AND P4, PT, R9, RZ, PT ;  /* 0x000000ff0900720c */ /* 0x000fe20003f86270 */
[----:B------:R-:W-:Y:S01]  /*aaf0*/  @!P6 IMAD.IADD R0, R0, 0x1, -R3 ;  /* 0x000000010000e824 */ /* 0x000fe200078e0a03 */
[C---:B------:R-:W-:Y:S01]  /*ab00*/  ISETP.GT.U32.AND P6, PT, R3.reuse, R10, PT ;  /* 0x0000000a0300720c */ /* 0x040fe20003fc4070 */
[----:B------:R-:W-:Y:S02]  /*ab10*/  IMAD R20, R3, R20, R21 ;  /* 0x0000001403147224 */ /* 0x000fe400078e0215 */
[----:B0-----:R-:W-:-:S02]  /*ab20*/  IMAD.MOV.U32 R2, RZ, RZ, R7 ;  /* 0x000000ffff027224 */ /* 0x001fc400078e0007 */
[--C-:B------:R-:W-:Y:S01]  /*ab30*/  @!P5 IMAD.IADD R15, R15, 0x1, -R3.reuse ;  /* 0x000000010f0fd824 */ /* 0x100fe200078e0a03 */
[----:B------:R-:W-:Y:S01]  /*ab40*/  ISETP.GT.U32.AND P5, PT, R3, R20, PT ;  /* 0x000000140300720c */ /* 0x000fe20003fa4070 */
[----:B------:R-:W-:Y:S02]  /*ab50*/  VIADD R16, R27, 0x8a ;  /* 0x0000008a1b107836 */ /* 0x000fe40000000000 */
[----:B------:R-:W-:Y:S01]  /*ab60*/  @!P2 IMAD.MOV R2, RZ, RZ, -R2 ;  /* 0x000000ffff02a224 */ /* 0x000fe200078e0a02 */
[----:B------:R-:W-:Y:S01]  /*ab70*/  ISETP.GT.U32.AND P2, PT, R3, R0, PT ;  /* 0x000000000300720c */ /* 0x000fe20003f44070 */
[----:B------:R-:W-:Y:S01]  /*ab80*/  VIADD R8, R27, 0x88 ;  /* 0x000000881b087836 */ /* 0x000fe20000000000 */
[----:B------:R-:W-:Y:S01]  /*ab90*/  IABS R12, R16 ;  /* 0x00000010000c7213 */ /* 0x000fe20000000000 */
[----:B------:R-:W-:Y:S01]  /*aba0*/  @!P6 IMAD.IADD R10, R10, 0x1, -R3 ;  /* 0x000000010a0ae824 */ /* 0x000fe200078e0a03 */
[----:B------:R0:W-:Y:S01]  /*abb0*/  STL [R1+0x16c], R2 ;  /* 0x00016c0201007387 */ /* 0x0001e20000100800 */
[----:B------:R-:W-:Y:S01]  /*abc0*/  IMAD.MOV R23, RZ, RZ, -R23 ;  /* 0x000000ffff177224 */ /* 0x000fe200078e0a17 */
[----:B------:R-:W-:Y:S01]  /*abd0*/  IABS R9, R8 ;  /* 0x0000000800097213 */ /* 0x000fe20000000000 */
[----:B------:R-:W-:Y:S01]  /*abe0*/  IMAD.HI.U32 R17, R22, R12, RZ ;  /* 0x0000000c16117227 */ /* 0x000fe200078e00ff */
[----:B------:R-:W-:-:S03]  /*abf0*/  ISETP.GT.U32.AND P6, PT, R3, R15, PT ;  /* 0x0000000f0300720c */ /* 0x000fc60003fc4070 */
[----:B------:R-:W-:Y:S01]  /*ac00*/  @!P5 IMAD.IADD R20, R20, 0x1, -R3 ;  /* 0x000000011414d824 */ /* 0x000fe200078e0a03 */
[----:B------:R-:W-:Y:S01]  /*ac10*/  ISETP.GT.U32.AND P5, PT, R3, R10, PT ;  /* 0x0000000a0300720c */ /* 0x000fe20003fa4070 */
[----:B------:R-:W-:-:S04]  /*ac20*/  IMAD.HI.U32 R13, R22, R9, RZ ;  /* 0x00000009160d7227 */ /* 0x000fc800078e00ff */
[----:B0-----:R-:W-:Y:S02]  /*ac30*/  IMAD.MOV.U32 R2, RZ, RZ, R5 ;  /* 0x000000ffff027224 */ /* 0x001fe400078e0005 */
[----:B------:R-:W-:Y:S02]  /*ac40*/  IMAD.MOV R17, RZ, RZ, -R17 ;  /* 0x000000ffff117224 */ /* 0x000fe400078e0a11 */
[----:B------:R-:W-:Y:S01]  /*ac50*/  @!P0 IMAD.MOV R2, RZ, RZ, -R2 ;  /* 0x000000ffff028224 */ /* 0x000fe200078e0a02 */
[C---:B------:R-:W-:Y:S01]  /*ac60*/  ISETP.GT.U32.AND P0, PT, R3.reuse, R20, PT ;  /* 0x000000140300720c */ /* 0x040fe20003f04070 */
[C---:B------:R-:W-:Y:S02]  /*ac70*/  IMAD R19, R3.reuse, R23, R19 ;  /* 0x0000001703137224 */ /* 0x040fe400078e0213 */
[----:B------:R-:W-:Y:S01]  /*ac80*/  IMAD.MOV R13, RZ, RZ, -R13 ;  /* 0x000000ffff0d7224 */ /* 0x000fe200078e0a0d */
[----:B------:R0:W-:Y:S01]  /*ac90*/  STL [R1+0x168], R2 ;  /* 0x0001680201007387 */ /* 0x0001e20000100800 */
[----:B------:R-:W-:-:S02]  /*aca0*/  IMAD R12, R3, R17, R12 ;  /* 0x00000011030c7224 */ /* 0x000fc400078e020c */
[C---:B------:R-:W-:Y:S02]  /*acb0*/  IMAD R9, R3.reuse, R13, R9 ;  /* 0x0000000d03097224 */ /* 0x040fe400078e0209 */
[--C-:B------:R-:W-:Y:S01]  /*acc0*/  @!P2 IMAD.IADD R0, R0, 0x1, -R3.reuse ;  /* 0x000000010000a824 */ /* 0x100fe200078e0a03 */
[C---:B------:R-:W-:Y:S01]  /*acd0*/  ISETP.GT.U32.AND P2, PT, R3.reuse, R12, PT ;  /* 0x0000000c0300720c */ /* 0x040fe20003f44070 */
[----:B------:R-:W-:Y:S01]  /*ace0*/  @!P5 IMAD.IADD R10, R10, 0x1, -R3 ;  /* 0x000000010a0ad824 */ /* 0x000fe200078e0a03 */
[----:B------:R-:W-:Y:S01]  /*acf0*/  ISETP.GT.U32.AND P5, PT, R3, R9, PT ;  /* 0x000000090300720c */ /* 0x000fe20003fa4070 */
[C---:B------:R-:W-:Y:S02]  /*ad00*/  VIADD R17, R27.reuse, 0x86 ;  /* 0x000000861b117836 */ /* 0x040fe40000000000 */
[----:B0-----:R-:W-:Y:S02]  /*ad10*/  IMAD.MOV.U32 R2, RZ, RZ, R11 ;  /* 0x000000ffff027224 */ /* 0x001fe400078e000b */
[----:B------:R-:W-:Y:S01]  /*ad20*/  VIADD R7, R27, 0x84 ;  /* 0x000000841b077836 */ /* 0x000fe20000000000 */
[----:B------:R-:W-:Y:S01]  /*ad30*/  IABS R13, R17 ;  /* 0x00000011000d7213 */ /* 0x000fe20000000000 */
[----:B------:R-:W-:Y:S01]  /*ad40*/  @!P1 IMAD.MOV R2, RZ, RZ, -R2 ;  /* 0x000000ffff029224 */ /* 0x000fe200078e0a02 */
[----:B------:R-:W-:Y:S01]  /*ad50*/  ISETP.GT.U32.AND P1, PT, R3, R19, PT ;  /* 0x000000130300720c */ /* 0x000fe20003f24070 */
[--C-:B------:R-:W-:Y:S01]  /*ad60*/  @!P6 IMAD.IADD R15, R15, 0x1, -R3.reuse ;  /* 0x000000010f0fe824 */ /* 0x100fe200078e0a03 */
[----:B------:R-:W-:Y:S01]  /*ad70*/  IABS R5, R7 ;  /* 0x0000000700057213 */ /* 0x000fe20000000000 */
[----:B------:R-:W-:Y:S01]  /*ad80*/  IMAD.MOV.U32 R4, RZ, RZ, R0 ;  /* 0x000000ffff047224 */ /* 0x000fe200078e0000 */
[----:B------:R0:W-:Y:S01]  /*ad90*/  STL [R1+0x164], R2 ;  /* 0x0001640201007387 */ /* 0x0001e20000100800 */
[--C-:B------:R-:W-:Y:S01]  /*ada0*/  @!P2 IMAD.IADD R12, R12, 0x1, -R3.reuse ;  /* 0x000000010c0ca824 */ /* 0x100fe200078e0a03 */
[----:B------:R-:W-:Y:S01]  /*adb0*/  ISETP.GE.AND P6, PT, R6, RZ, PT ;  /* 0x000000ff0600720c */ /* 0x000fe20003fc6270 */
[--C-:B------:R-:W-:Y:S01]  /*adc0*/  @!P0 IMAD.IADD R20, R20, 0x1, -R3.reuse ;  /* 0x0000000114148824 */ /* 0x100fe200078e0a03 */
[----:B------:R-:W-:Y:S01]  /*add0*/  ISETP.GE.AND P0, PT, R14, RZ, PT ;  /* 0x000000ff0e00720c */ /* 0x000fe20003f06270 */
[----:B------:R-:W-:Y:S01]  /*ade0*/  @!P3 IMAD.MOV R4, RZ, RZ, -R4 ;  /* 0x000000ffff04b224 */ /* 0x000fe200078e0a04 */
[----:B------:R-:W-:Y:S01]  /*adf0*/  ISETP.GE.AND P2, PT, R16, RZ, PT ;  /* 0x000000ff1000720c */ /* 0x000fe20003f46270 */
[--C-:B------:R-:W-:Y:S01]  /*ae00*/  @!P5 IMAD.IADD R9, R9, 0x1, -R3.reuse ;  /* 0x000000010909d824 */ /* 0x100fe200078e0a03 */
[----:B------:R-:W-:Y:S01]  /*ae10*/  ISETP.GT.U32.AND P5, PT, R3, R12, PT ;  /* 0x0000000c0300720c */ /* 0x000fe20003fa4070 */
[----:B------:R-:W-:Y:S01]  /*ae20*/  @!P1 IMAD.IADD R19, R19, 0x1, -R3 ;  /* 0x0000000113139824 */ /* 0x000fe200078e0a03 */
[----:B------:R2:W-:Y:S01]  /*ae30*/  STL [R1+0x150], R4 ;  /* 0x0001500401007387 */ /* 0x0005e20000100800 */
[----:B0-----:R-:W-:Y:S01]  /*ae40*/  IMAD.MOV.U32 R2, RZ, RZ, R15 ;  /* 0x000000ffff027224 */ /* 0x001fe200078e000f */
[----:B------:R-:W-:Y:S01]  /*ae50*/  ISETP.GE.AND P1, PT, R18, RZ, PT ;  /* 0x000000ff1200720c */ /* 0x000fe20003f26270 */
[----:B------:R-:W-:Y:S01]  /*ae60*/  IMAD.HI.U32 R11, R22, R13, RZ ;  /* 0x0000000d160b7227 */ /* 0x000fe200078e00ff */
[----:B------:R-:W-:-:S03]  /*ae70*/  ISETP.GT.U32.AND P3, PT, R3, R19, PT ;  /* 0x000000130300720c */ /* 0x000fc60003f64070 */
[----:B------:R-:W-:Y:S01]  /*ae80*/  @!P4 IMAD.MOV R2, RZ, RZ, -R2 ;  /* 0x000000ffff02c224 */ /* 0x000fe200078e0a02 */
[----:B------:R-:W-:Y:S01]  /*ae90*/  ISETP.GT.U32.AND P4, PT, R3, R9, PT ;  /* 0x000000090300720c */ /* 0x000fe20003f84070 */
[----:B------:R-:W-:-:S03]  /*aea0*/  IMAD.HI.U32 R6, R22, R5, RZ ;  /* 0x0000000516067227 */ /* 0x000fc600078e00ff */
[----:B------:R0:W-:Y:S01]  /*aeb0*/  STL [R1+0x14c], R2 ;  /* 0x00014c0201007387 */ /* 0x0001e20000100800 */
[----:B------:R-:W-:Y:S02]  /*aec0*/  IMAD.MOV R11, RZ, RZ, -R11 ;  /* 0x000000ffff0b7224 */ /* 0x000fe400078e0a0b */
[----:B------:R-:W-:Y:S02]  /*aed0*/  IMAD.MOV R14, RZ, RZ, -R6 ;  /* 0x000000ffff0e7224 */ /* 0x000fe400078e0a06 */
[----:B--2---:R-:W-:Y:S02]  /*aee0*/  IMAD.MOV.U32 R4, RZ, RZ, R10 ;  /* 0x000000ffff047224 */ /* 0x004fe400078e000a */
[----:B------:R-:W-:Y:S02]  /*aef0*/  IMAD R6, R3, R11, R13 ;  /* 0x0000000b03067224 */ /* 0x000fe400078e020d */
[----:B------:R-:W-:Y:S02]  /*af00*/  VIADD R0, R27, 0x82 ;  /* 0x000000821b007836 */ /* 0x000fe40000000000 */
[----:B0-----:R-:W-:-:S02]  /*af10*/  IMAD.MOV.U32 R2, RZ, RZ, R20 ;  /* 0x000000ffff027224 */ /* 0x001fc400078e0014 */
[C---:B------:R-:W-:Y:S01]  /*af20*/  IMAD R5, R3.reuse, R14, R5 ;  /* 0x0000000e03057224 */ /* 0x040fe200078e0205 */
[----:B------:R-:W-:Y:S01]  /*af30*/  IABS R13, R0 ;  /* 0x00000000000d7213 */ /* 0x000fe20000000000 */
[----:B------:R-:W-:Y:S01]  /*af40*/  @!P6 IMAD.MOV R4, RZ, RZ, -R4 ;  /* 0x000000ffff04e224 */ /* 0x000fe200078e0a04 */
[----:B------:R-:W-:Y:S01]  /*af50*/  ISETP.GT.U32.AND P6, PT, R3, R6, PT ;  /* 0x000000060300720c */ /* 0x000fe20003fc4070 */
[----:B------:R-:W-:Y:S01]  /*af60*/  @!P0 IMAD.MOV R2, RZ, RZ, -R2 ;  /* 0x000000ffff028224 */ /* 0x000fe200078e0a02 */
[----:B------:R-:W-:Y:S01]  /*af70*/  ISETP.GE.AND P0, PT, R8, RZ, PT ;  /* 0x000000ff0800720c */ /* 0x000fe20003f06270 */
[--C-:B------:R-:W-:Y:S01]  /*af80*/  @!P3 IMAD.IADD R19, R19, 0x1, -R3.reuse ;  /* 0x000000011313b824 */ /* 0x100fe200078e0a03 */
[----:B------:R0:W-:Y:S01]  /*af90*/  STL [R1+0x148], R4 ;  /* 0x0001480401007387 */ /* 0x0001e20000100800 */
[--C-:B------:R-:W-:Y:S01]  /*afa0*/  @!P5 IMAD.IADD R12, R12, 0x1, -R3.reuse ;  /* 0x000000010c0cd824 */ /* 0x100fe200078e0a03 */
[----:B------:R-:W-:Y:S01]  /*afb0*/  ISETP.GT.U32.AND P3, PT, R3, R5, PT ;  /* 0x000000050300720c */ /* 0x000fe20003f64070 */
[----:B------:R-:W-:Y:S01]  /*afc0*/  @!P4 IMAD.IADD R9, R9, 0x1, -R3 ;  /* 0x000000010909c824 */ /* 0x000fe200078e0a03 */
[----:B------:R2:W-:Y:S01]  /*afd0*/  STL [R1+0x144], R2 ;  /* 0x0001440201007387 */ /* 0x0005e20000100800 */
[----:B------:R-:W-:Y:S01]  /*afe0*/  ISETP.GE.AND P4, PT, R7, RZ, PT ;  /* 0x000000ff0700720c */ /* 0x000fe20003f86270 */
[----:B------:R-:W-:Y:S01]  /*aff0*/  IMAD.HI.U32 R7, R22, R13, RZ ;  /* 0x0000000d16077227 */ /* 0x000fe200078e00ff */
[----:B------:R-:W-:-:S03]  /*b000*/  ISETP.GE.AND P5, PT, R17, RZ, PT ;  /* 0x000000ff1100720c */ /* 0x000fc60003fa6270 */
[----:B0-----:R-:W-:Y:S02]  /*b010*/  IMAD.MOV.U32 R4, RZ, RZ, R19 ;  /* 0x000000ffff047224 */ /* 0x001fe400078e0013 */
[----:B------:R-:W-:Y:S02]  /*b020*/  IMAD.MOV R7, RZ, RZ, -R7 ;  /* 0x000000ffff077224 */ /* 0x000fe400078e0a07 */
[----:B--2---:R-:W-:Y:S02]  /*b030*/  IMAD.MOV.U32 R2, RZ, RZ, R12 ;  /* 0x000000ffff027224 */ /* 0x004fe400078e000c */
[----:B------:R-:W-:Y:S02]  /*b040*/  @!P1 IMAD.MOV R4, RZ, RZ, -R4 ;  /* 0x000000ffff049224 */ /* 0x000fe400078e0a04 */
[----:B------:R-:W-:Y:S02]  /*b050*/  @!P2 IMAD.MOV R2, RZ, RZ, -R2 ;  /* 0x000000ffff02a224 */ /* 0x000fe400078e0a02 */
[----:B------:R-:W-:Y:S01]  /*b060*/  VIADD R10, R27, 0x80 ;  /* 0x000000801b0a7836 */ /* 0x000fe20000000000 */
[----:B------:R-:W-:Y:S01]  /*b070*/  STL [R1+0x8c], R4 ;  /* 0x00008c0401007387 */ /* 0x000fe20000100800 */
[----:B------:R-:W-:Y:S01]  /*b080*/  @!P6 IMAD.IADD R6, R6, 0x1, -R3 ;  /* 0x000000010606e824 */ /* 0x000fe200078e0a03 */
[----:B------:R-:W-:Y:S01]  /*b090*/  ISETP.GE.AND P6, PT, R0, RZ, PT ;  /* 0x000000ff0000720c */ /* 0x000fe20003fc6270 */
[----:B------:R-:W-:Y:S01]  /*b0a0*/  IMAD R13, R3, R7, R13 ;  /* 0x00000007030d7224 */ /* 0x000fe200078e020d */
[----:B------:R0:W-:Y:S01]  /*b0b0*/  STL [R1+0x84], R2 ;  /* 0x0000840201007387 */ /* 0x0001e20000100800 */
[----:B------:R-:W-:Y:S01]  /*b0c0*/  @!P3 IMAD.IADD R5, R5, 0x1, -R3 ;  /* 0x000000010505b824 */ /* 0x000fe200078e0a03 */
[----:B------:R-:W-:Y:S01]  /*b0d0*/  IABS R16, R10 ;  /* 0x0000000a00107213 */ /* 0x000fe20000000000 */
[----:B------:R-:W-:Y:S01]  /*b0e0*/  VIADD R14, R27, 0x7e ;  /* 0x0000007e1b0e7836 */ /* 0x000fe20000000000 */
[----:B------:R-:W-:Y:S01]  /*b0f0*/  ISETP.GT.U32.AND P1, PT, R3, R6, PT ;  /* 0x000000060300720c */ /* 0x000fe20003f24070 */
[----:B------:R-:W-:Y:S01]  /*b100*/  VIADD R7, R27, 0x7c ;  /* 0x0000007c1b077836 */ /* 0x000fe20000000000 */
[----:B------:R-:W-:Y:S01]  /*b110*/  ISETP.GT.U32.AND P2, PT, R3, R5, PT ;  /* 0x000000050300720c */ /* 0x000fe20003f44070 */
[----:B------:R-:W-:Y:S01]  /*b120*/  IMAD.HI.U32 R0, R22, R16, RZ ;  /* 0x0000001016007227 */ /* 0x000fe200078e00ff */
[----:B------:R-:W-:-:S02]  /*b130*/  ISETP.GE.AND P3, PT, R10, RZ, PT ;  /* 0x000000ff0a00720c */ /* 0x000fc40003f66270 */
[----:B------:R-:W-:Y:S01]  /*b140*/  IABS R10, R7 ;  /* 0x00000007000a7213 */ /* 0x000fe20000000000 */
[----:B0-----:R-:W-:Y:S02]  /*b150*/  IMAD.MOV.U32 R2, RZ, RZ, R9 ;  /* 0x000000ffff027224 */ /* 0x001fe400078e0009 */
[----:B------:R-:W-:Y:S02]  /*b160*/  IMAD.MOV R0, RZ, RZ, -R0 ;  /* 0x000000ffff007224 */ /* 0x000fe400078e0a00 */
[----:B------:R-:W-:Y:S01]  /*b170*/  @!P0 IMAD.MOV R2, RZ, RZ, -R2 ;  /* 0x000000ffff028224 */ /* 0x000fe200078e0a02 */
[C---:B------:R-:W-:Y:S01]  /*b180*/  ISETP.GT.U32.AND P0, PT, R3.reuse, R13, PT ;  /* 0x0000000d0300720c */ /* 0x040fe20003f04070 */
[----:B------:R-:W-:Y:S02]  /*b190*/  IMAD R16, R3, R0, R16 ;  /* 0x0000000003107224 */ /* 0x000fe400078e0210 */
[--C-:B------:R-:W-:Y:S01]  /*b1a0*/  @!P1 IMAD.IADD R6, R6, 0x1, -R3.reuse ;  /* 0x0000000106069824 */ /* 0x100fe200078e0a03 */
[----:B------:R-:W-:Y:S01]  /*b1b0*/  ISETP.GE.AND P1, PT, R14, RZ, PT ;  /* 0x000000ff0e00720c */ /* 0x000fe20003f26270 */
[----:B------:R-:W-:Y:S01]  /*b1c0*/  @!P2 IMAD.IADD R5, R5, 0x1, -R3 ;  /* 0x000000010505a824 */ /* 0x000fe200078e0a03 */
[----:B------:R-:W-:Y:S01]  /*b1d0*/  IABS R14, R14 ;  /* 0x0000000e000e7213 */ /* 0x000fe20000000000 */
[----:B------:R0:W-:Y:S01]  /*b1e0*/  STL [R1+0x50], R2 ;  /* 0x0000500201007387 */ /* 0x0001e20000100800 */
[----:B------:R-:W-:Y:S01]  /*b1f0*/  ISETP.GT.U32.AND P2, PT, R3, R16, PT ;  /* 0x000000100300720c */ /* 0x000fe20003f44070 */
[----:B------:R-:W-:-:S02]  /*b200*/  VIADD R0, R27, 0x7a ;  /* 0x0000007a1b007836 */ /* 0x000fc40000000000 */
[----:B------:R-:W-:-:S03]  /*b210*/  IMAD.HI.U32 R8, R22, R14, RZ ;  /* 0x0000000e16087227 */ /* 0x000fc600078e00ff */
[----:B------:R-:W-:Y:S01]  /*b220*/  IABS R9, R0 ;  /* 0x0000000000097213 */ /* 0x000fe20000000000 */
[--C-:B------:R-:W-:Y:S02]  /*b230*/  @!P0 IMAD.IADD R13, R13, 0x1, -R3.reuse ;  /* 0x000000010d0d8824 */ /* 0x100fe400078e0a03 */
[----:B0-----:R-:W-:Y:S02]  /*b240*/  IMAD.MOV.U32 R2, RZ, RZ, R6 ;  /* 0x000000ffff027224 */ /* 0x001fe400078e0006 */
[----:B------:R-:W-:Y:S01]  /*b250*/  IMAD.MOV R8, RZ, RZ, -R8 ;  /* 0x000000ffff087224 */ /* 0x000fe200078e0a08 */
[----:B------:R-:W-:Y:S01]  /*b260*/  ISETP.GT.U32.AND P0, PT, R3, R13, PT ;  /* 0x0000000d0300720c */ /* 0x000fe20003f04070 */
[----:B------:R-:W-:Y:S01]  /*b270*/  @!P5 IMAD.MOV R2, RZ, RZ, -R2 ;  /* 0x000000ffff02d224 */ /* 0x000fe200078e0a02 */
[----:B------:R-:W-:Y:S01]  /*b280*/  ISETP.GE.AND P5, PT, R7, RZ, PT ;  /* 0x000000ff0700720c */ /* 0x000fe20003fa6270 */
[----:B------:R-:W-:Y:S02]  /*b290*/  IMAD R14, R3, R8, R14 ;  /* 0x00000008030e7224 */ /* 0x000fe400078e020e */
[----:B------:R-:W-:Y:S01]  /*b2a0*/  @!P2 IMAD.IADD R16, R16, 0x1, -R3 ;  /* 0x000000011010a824 */ /* 0x000fe200078e0a03 */
[----:B------:R0:W-:Y:S01]  /*b2b0*/  STL [R1+0x48], R2 ;  /* 0x0000480201007387 */ /* 0x0001e20000100800 */
[----:B------:R-:W-:-:S03]  /*b2c0*/  IMAD.HI.U32 R6, R22, R9, RZ ;  /* 0x0000000916067227 */ /* 0x000fc600078e00ff */
[----:B------:R-:W-:Y:S01]  /*b2d0*/  ISETP.GT.U32.AND P2, PT, R3, R16, PT ;  /* 0x000000100300720c */ /* 0x000fe20003f44070 */
[----:B------:R-:W-:-:S04]  /*b2e0*/  IMAD.HI.U32 R7, R22, R10, RZ ;  /* 0x0000000a16077227 */ /* 0x000fc800078e00ff */
[----:B------:R-:W-:Y:S01]  /*b2f0*/  @!P0 IMAD.IADD R13, R13, 0x1, -R3 ;  /* 0x000000010d0d8824 */ /* 0x000fe200078e0a03 */
[C---:B------:R-:W-:Y:S01]  /*b300*/  ISETP.GT.U32.AND P0, PT, R3.reuse, R14, PT ;  /* 0x0000000e0300720c */ /* 0x040fe20003f04070 */
[----:B0-----:R-:W-:Y:S02]  /*b310*/  IMAD.MOV.U32 R2, RZ, RZ, R5 ;  /* 0x000000ffff027224 */ /* 0x001fe400078e0005 */
[----:B------:R-:W-:Y:S02]  /*b320*/  IMAD.MOV R6, RZ, RZ, -R6 ;  /* 0x000000ffff067224 */ /* 0x000fe400078e0a06 */
[----:B------:R-:W-:Y:S01]  /*b330*/  @!P4 IMAD.MOV R2, RZ, RZ, -R2 ;  /* 0x000000ffff02c224 */ /* 0x000fe200078e0a02 */
[----:B------:R-:W-:Y:S01]  /*b340*/  ISETP.GE.AND P4, PT, R0, RZ, PT ;  /* 0x000000ff0000720c */ /* 0x000fe20003f86270 */
[----:B------:R-:W-:Y:S02]  /*b350*/  IMAD.MOV R7, RZ, RZ, -R7 ;  /* 0x000000ffff077224 */ /* 0x000fe400078e0a07 */
[----:B------:R-:W-:Y:S01]  /*b360*/  IMAD R9, R3, R6, R9 ;  /* 0x0000000603097224 */ /* 0x000fe200078e0209 */
[----:B------:R0:W-:Y:S01]  /*b370*/  STL [R1+0xd0], R2 ;  /* 0x0000d00201007387 */ /* 0x0001e20000100800 */
[----:B------:R-:W-:-:S02]  /*b380*/  VIADD R0, R27, 0x78 ;  /* 0x000000781b007836 */ /* 0x000fc40000000000 */
[C---:B------:R-:W-:Y:S02]  /*b390*/  IMAD R10, R3.reuse, R7, R10 ;  /* 0x00000007030a7224 */ /* 0x040fe400078e020a */
[--C-:B------:R-:W-:Y:S01]  /*b3a0*/  @!P0 IMAD.IADD R14, R14, 0x1, -R3.reuse ;  /* 0x000000010e0e8824 */ /* 0x100fe200078e0a03 */
[----:B------:R-:W-:Y:S01]  /*b3b0*/  IABS R6, R0 ;  /* 0x0000000000067213 */ /* 0x000fe20000000000 */
[----:B------:R-:W-:Y:S01]  /*b3c0*/  @!P2 IMAD.IADD R16, R16, 0x1, -R3 ;  /* 0x000000011010a824 */ /* 0x000fe200078e0a03 */
[----:B------:R-:W-:Y:S01]  /*b3d0*/  ISETP.GT.U32.AND P2, PT, R3, R10, PT ;  /* 0x0000000a0300720c */ /* 0x000fe20003f44070 */
[----:B------:R-:W-:Y:S01]  /*b3e0*/  VIADD R8, R27, 0x74 ;  /* 0x000000741b087836 */ /* 0x000fe20000000000 */
[----:B------:R-:W-:Y:S01]  /*b3f0*/  ISETP.GT.U32.AND P0, PT, R3, R14, PT ;  /* 0x0000000e0300720c */ /* 0x000fe20003f04070 */
[----:B0-----:R-:W-:Y:S02]  /*b400*/  IMAD.MOV.U32 R2, RZ, RZ, R13 ;  /* 0x000000ffff027224 */ /* 0x001fe400078e000d */
[----:B------:R-:W-:Y:S01]  /*b410*/  IMAD.HI.U32 R13, R22, R6, RZ ;  /* 0x00000006160d7227 */ /* 0x000fe200078e00ff */
[----:B------:R-:W-:-:S03]  /*b420*/  IABS R12, R8 ;  /* 0x00000008000c7213 */ /* 0x000fc60000000000 */
[----:B------:R-:W-:Y:S01]  /*b430*/  @!P6 IMAD.MOV R2, RZ, RZ, -R2 ;  /* 0x000000ffff02e224 */ /* 0x000fe200078e0a02 */
[----:B------:R-:W-:Y:S01]  /*b440*/  ISETP.GT.U32.AND P6, PT, R3, R9, PT ;  /* 0x000000090300720c */ /* 0x000fe20003fc4070 */
[----:B------:R-:W-:Y:S02]  /*b450*/  IMAD.MOV R13, RZ, RZ, -R13 ;  /* 0x000000ffff0d7224 */ /* 0x000fe400078e0a0d */
[--C-:B------:R-:W-:Y:S01]  /*b460*/  @!P2 IMAD.IADD R10, R10, 0x1, -R3.reuse ;  /* 0x000000010a0aa824 */ /* 0x100fe200078e0a03 */
[----:B------:R0:W-:Y:S01]  /*b470*/  STL [R1+0x140], R2 ;  /* 0x0001400201007387 */ /* 0x0001e20000100800 */
[C---:B------:R-:W-:Y:S02]  /*b480*/  VIADD R11, R27.reuse, 0x76 ;  /* 0x000000761b0b7836 */ /* 0x040fe40000000000 */
[----:B------:R-:W-:Y:S01]  /*b490*/  VIADD R5, R27, 0x72 ;  /* 0x000000721b057836 */ /* 0x000fe20000000000 */
[----:B------:R-:W-:Y:S01]  /*b4a0*/  ISETP.GT.U32.AND P2, PT, R3, R10, PT ;  /* 0x0000000a0300720c */ /* 0x000fe20003f44070 */
[----:B------:R-:W-:Y:S01]  /*b4b0*/  @!P0 IMAD.IADD R14, R14, 0x1, -R3 ;  /* 0x000000010e0e8824 */ /* 0x000fe200078e0a03 */
[----:B------:R-:W-:-:S02]  /*b4c0*/  IABS R15, R11 ;  /* 0x0000000b000f7213 */ /* 0x000fc40000000000 */
[----:B------:R-:W-:Y:S01]  /*b4d0*/  IABS R7, R5 ;  /* 0x0000000500077213 */ /* 0x000fe20000000000 */
[----:B------:R-:W-:Y:S02]  /*b4e0*/  @!P6 IMAD.IADD R9, R9, 0x1, -R3 ;  /* 0x000000010909e824 */ /* 0x000fe400078e0a03 */
[----:B0-----:R-:W-:Y:S02]  /*b4f0*/  IMAD.MOV.U32 R2, RZ, RZ, R16 ;  /* 0x000000ffff027224 */ /* 0x001fe400078e0010 */
        /* <DEDUP_REMOVED lines=17> */
[--C-:B------:R-:W-:Y:S01]  /*b610*/  @!P0 IMAD.IADD R0, R0, 0x1, -R3.reuse ;  /* 0x0000000100008824 */ /* 0x100fe200078e0a03 */
[----:B------:R-:W-:Y:S01]  /*b620*/  ISETP.GT.U32.AND P6, PT, R3, R12, PT ;  /* 0x0000000c0300720c */ /* 0x000fe20003fc4070 */
[----:B------:R-:W-:Y:S01]  /*b630*/  @!P2 IMAD.IADD R10, R10, 0x1, -R3 ;  /* 0x000000010a0aa824 */ /* 0x000fe200078e0a03 */
[----:B------:R-:W-:Y:S01]  /*b640*/  ISETP.GE.AND P2, PT, R11, RZ, PT ;  /* 0x000000ff0b00720c */ /* 0x000fe20003f46270 */
[C---:B------:R-:W-:Y:S01]  /*b650*/  IMAD R11, R3.reuse, R16, R15 ;  /* 0x00000010030b7224 */ /* 0x040fe200078e020f */
[C---:B------:R-:W-:Y:S01]  /*b660*/  ISETP.GT.U32.AND P0, PT, R3.reuse, R0, PT ;  /* 0x000000000300720c */ /* 0x040fe20003f04070 */
[----:B------:R-:W-:Y:S02]  /*b670*/  IMAD R7, R3, R13, R7 ;  /* 0x0000000d03077224 */ /* 0x000fe400078e0207 */
[----:B------:R-:W-:Y:S01]  /*b680*/  VIADD R6, R27, 0x70 ;  /* 0x000000701b067836 */ /* 0x000fe20000000000 */
[----:B------:R-:W-:Y:S01]  /*b690*/  ISETP.GT.U32.AND P1, PT, R3, R11, PT ;  /* 0x0000000b0300720c */ /* 0x000fe20003f24070 */
[----:B0-----:R-:W-:-:S02]  /*b6a0*/  IMAD.MOV.U32 R2, RZ, RZ, R9 ;  /* 0x000000ffff027224 */ /* 0x001fc400078e0009 */
[----:B------:R-:W-:Y:S01]  /*b6b0*/  IMAD.MOV.U32 R4, RZ, RZ, R10 ;  /* 0x000000ffff047224 */ /* 0x000fe200078e000a */
[----:B------:R-:W-:Y:S01]  /*b6c0*/  IABS R13, R6 ;  /* 0x00000006000d7213 */ /* 0x000fe20000000000 */
[----:B------:R-:W-:Y:S01]  /*b6d0*/  @!P4 IMAD.MOV R2, RZ, RZ, -R2 ;  /* 0x000000ffff02c224 */ /* 0x000fe200078e0a02 */
[----:B------:R-:W-:Y:S01]  /*b6e0*/  ISETP.GT.U32.AND P4, PT, R3, R7, PT ;  /* 0x000000070300720c */ /* 0x000fe20003f84070 */
[----:B------:R-:W-:Y:S01]  /*b6f0*/  @!P5 IMAD.MOV R4, RZ, RZ, -R4 ;  /* 0x000000ffff04d224 */ /* 0x000fe200078e0a04 */
[----:B------:R-:W-:Y:S01]  /*b700*/  ISETP.GE.AND P5, PT, R8, RZ, PT ;  /* 0x000000ff0800720c */ /* 0x000fe20003fa6270 */
[----:B------:R-:W-:Y:S02]  /*b710*/  VIADD R8, R27, 0x6e ;  /* 0x0000006e1b087836 */ /* 0x000fe40000000000 */
[----:B------:R-:W-:Y:S01]  /*b720*/  IMAD.MOV.U32 R10, RZ, RZ, R13 ;  /* 0x000000ffff0a7224 */ /* 0x000fe200078e000d */
[----:B------:R-:W-:Y:S01]  /*b730*/  STL [R1+0x12c], R4 ;  /* 0x00012c0401007387 */ /* 0x000fe20000100800 */
[--C-:B------:R-:W-:Y:S01]  /*b740*/  @!P6 IMAD.IADD R12, R12, 0x1, -R3.reuse ;  /* 0x000000010c0ce824 */ /* 0x100fe200078e0a03 */
[----:B------:R-:W-:Y:S01]  /*b750*/  IABS R13, R8 ;  /* 0x00000008000d7213 */ /* 0x000fe20000000000 */
[--C-:B------:R-:W-:Y:S01]  /*b760*/  @!P0 IMAD.IADD R0, R0, 0x1, -R3.reuse ;  /* 0x0000000100008824 */ /* 0x100fe200078e0a03 */
[----:B------:R0:W-:Y:S01]  /*b770*/  STL [R1+0x130], R2 ;  /* 0x0001300201007387 */ /* 0x0001e20000100800 */
[--C-:B------:R-:W-:Y:S01]  /*b780*/  @!P1 IMAD.IADD R11, R11, 0x1, -R3.reuse ;  /* 0x000000010b0b9824 */ /* 0x100fe200078e0a03 */
[----:B------:R-:W-:Y:S01]  /*b790*/  ISETP.GE.AND P1, PT, R6, RZ, PT ;  /* 0x000000ff0600720c */ /* 0x000fe20003f26270 */
[----:B------:R-:W-:Y:S01]  /*b7a0*/  @!P4 IMAD.IADD R7, R7, 0x1, -R3 ;  /* 0x000000010707c824 */ /* 0x000fe200078e0a03 */
[C---:B------:R-:W-:Y:S01]  /*b7b0*/  ISETP.GT.U32.AND P4, PT, R3.reuse, R12, PT ;  /* 0x0000000c0300720c */ /* 0x040fe20003f84070 */
[----:B------:R-:W-:Y:S01]  /*b7c0*/  IMAD.HI.U32 R9, R22, R10, RZ ;  /* 0x0000000a16097227 */ /* 0x000fe200078e00ff */
[----:B------:R-:W-:-:S02]  /*b7d0*/  ISETP.GT.U32.AND P6, PT, R3, R11, PT ;  /* 0x0000000b0300720c */ /* 0x000fc40003fc4070 */
[----:B------:R-:W-:Y:S01]  /*b7e0*/  ISETP.GE.AND P0, PT, R5, RZ, PT ;  /* 0x000000ff0500720c */ /* 0x000fe20003f06270 */
[----:B------:R-:W-:Y:S02]  /*b7f0*/  IMAD.MOV R9, RZ, RZ, -R9 ;  /* 0x000000ffff097224 */ /* 0x000fe400078e0a09 */
[----:B0-----:R-:W-:Y:S02]  /*b800*/  IMAD.MOV.U32 R2, RZ, RZ, R0 ;  /* 0x000000ffff027224 */ /* 0x001fe400078e0000 */
[----:B------:R-:W-:-:S04]  /*b810*/  IMAD.HI.U32 R0, R22, R13, RZ ;  /* 0x0000000d16007227 */ /* 0x000fc800078e00ff */
[----:B------:R-:W-:Y:S02]  /*b820*/  IMAD.MOV R0, RZ, RZ, -R0 ;  /* 0x000000ffff007224 */ /* 0x000fe400078e0a00 */
[----:B------:R-:W-:Y:S01]  /*b830*/  @!P3 IMAD.MOV R2, RZ, RZ, -R2 ;  /* 0x000000ffff02b224 */ /* 0x000fe200078e0a02 */
[C---:B------:R-:W-:Y:S01]  /*b840*/  ISETP.GT.U32.AND P3, PT, R3.reuse, R7, PT ;  /* 0x000000070300720c */ /* 0x040fe20003f64070 */
[C---:B------:R-:W-:Y:S02]  /*b850*/  IMAD R13, R3.reuse, R0, R13 ;  /* 0x00000000030d7224 */ /* 0x040fe400078e020d */
[C---:B------:R-:W-:Y:S01]  /*b860*/  IMAD R10, R3.reuse, R9, R10 ;  /* 0x00000009030a7224 */ /* 0x040fe200078e020a */
[----:B------:R0:W-:Y:S01]  /*b870*/  STL [R1+0x134], R2 ;  /* 0x0001340201007387 */ /* 0x0001e20000100800 */
[----:B------:R-:W-:Y:S01]  /*b880*/  @!P4 IMAD.IADD R12, R12, 0x1, -R3 ;  /* 0x000000010c0cc824 */ /* 0x000fe200078e0a03 */
[----:B------:R-:W-:Y:S01]  /*b890*/  ISETP.GT.U32.AND P4, PT, R3, R13, PT ;  /* 0x0000000d0300720c */ /* 0x000fe20003f84070 */
[----:B------:R-:W-:-:S02]  /*b8a0*/  VIADD R9, R27, 0x68 ;  /* 0x000000681b097836 */ /* 0x000fc40000000000 */
[----:B------:R-:W-:Y:S02]  /*b8b0*/  VIADD R6, R27, 0x6c ;  /* 0x0000006c1b067836 */ /* 0x000fe40000000000 */
        /* <DEDUP_REMOVED lines=12> */
[----:B------:R-:W-:-:S04]  /*b980*/  IMAD.HI.U32 R16, R22, R0, RZ ;  /* 0x0000000016107227 */ /* 0x000fc800078e00ff */
[----:B------:R-:W-:Y:S02]  /*b990*/  IMAD.MOV R15, RZ, RZ, -R15 ;  /* 0x000000ffff0f7224 */ /* 0x000fe400078e0a0f */
[----:B------:R-:W-:Y:S01]  /*b9a0*/  @!P6 IMAD.IADD R10, R10, 0x1, -R3 ;  /* 0x000000010a0ae824 */ /* 0x000fe200078e0a03 */
[----:B------:R-:W-:Y:S01]  /*b9b0*/  ISETP.GE.AND P6, PT, R6, RZ, PT ;  /* 0x000000ff0600720c */ /* 0x000fe20003fc6270 */
[----:B------:R-:W-:Y:S01]  /*b9c0*/  @!P2 IMAD.MOV R2, RZ, RZ, -R2 ;  /* 0x000000ffff02a224 */ /* 0x000fe200078e0a02 */
[C---:B------:R-:W-:Y:S01]  /*b9d0*/  ISETP.GT.U32.AND P2, PT, R3.reuse, R13, PT ;  /* 0x0000000d0300720c */ /* 0x040fe20003f44070 */
        /* <DEDUP_REMOVED lines=23> */
[----:B------:R0:W-:Y:S01]  /*bb50*/  STL [R1+0x11c], R2 ;  /* 0x00011c0201007387 */ /* 0x0001e20000100800 */
[----:B------:R-:W-:Y:S01]  /*bb60*/  ISETP.GE.AND P5, PT, R9, RZ, PT ;  /* 0x000000ff0900720c */ /* 0x000fe20003fa6270 */
[----:B------:R-:W-:Y:S01]  /*bb70*/  VIADD R9, R27, 0x62 ;  /* 0x000000621b097836 */ /* 0x000fe20000000000 */
[----:B------:R-:W-:Y:S01]  /*bb80*/  IABS R7, R5 ;  /* 0x0000000500077213 */ /* 0x000fe20000000000 */
[----:B------:R-:W-:Y:S01]  /*bb90*/  @!P0 IMAD.IADD R0, R0, 0x1, -R3 ;  /* 0x0000000100008824 */ /* 0x000fe200078e0a03 */
[----:B------:R-:W-:Y:S01]  /*bba0*/  ISETP.GT.U32.AND P0, PT, R3, R14, PT ;  /* 0x0000000e0300720c */ /* 0x000fe20003f04070 */
[----:B------:R-:W-:Y:S01]  /*bbb0*/  IMAD.HI.U32 R11, R22, R6, RZ ;  /* 0x00000006160b7227 */ /* 0x000fe200078e00ff */
[----:B------:R-:W-:-:S03]  /*bbc0*/  IABS R17, R9 ;  /* 0x0000000900117213 */ /* 0x000fc60000000000 */
        /* <DEDUP_REMOVED lines=9> */
[C---:B------:R-:W-:Y:S02]  /*bc60*/  IMAD R7, R3.reuse, R10, R7 ;  /* 0x0000000a03077224 */ /* 0x040fe400078e0207 */
[----:B------:R-:W-:Y:S02]  /*bc70*/  @!P2 IMAD.IADD R0, R0, 0x1, -R3 ;  /* 0x000000010000a824 */ /* 0x000fe400078e0a03 */
[----:B------:R-:W-:Y:S01]  /*bc80*/  @!P1 IMAD.MOV R2, RZ, RZ, -R2 ;  /* 0x000000ffff029224 */ /* 0x000fe200078e0a02 */
[----:B------:R-:W-:Y:S01]  /*bc90*/  ISETP.GT.U32.AND P2, PT, R3, R7, PT ;  /* 0x000000070300720c */ /* 0x000fe20003f44070 */
[----:B------:R-:W-:Y:S01]  /*bca0*/  VIADD R11, R27, 0x60 ;  /* 0x000000601b0b7836 */ /* 0x000fe20000000000 */
[----:B------:R-:W-:Y:S01]  /*bcb0*/  ISETP.GT.U32.AND P1, PT, R3, R8, PT ;  /* 0x000000080300720c */ /* 0x000fe20003f24070 */
[----:B------:R-:W-:Y:S01]  /*bcc0*/  IMAD.MOV.U32 R4, RZ, RZ, R13 ;  /* 0x000000ffff047224 */ /* 0x000fe200078e000d */
[----:B------:R0:W-:Y:S01]  /*bcd0*/  STL [R1+0x120], R2 ;  /* 0x0001200201007387 */ /* 0x0001e20000100800 */
[----:B------:R-:W-:Y:S01]  /*bce0*/  IMAD.HI.U32 R18, R22, R17, RZ ;  /* 0x0000001116127227 */ /* 0x000fe200078e00ff */
[----:B------:R-:W-:-:S03]  /*bcf0*/  IABS R10, R11 ;  /* 0x0000000b000a7213 */ /* 0x000fc60000000000 */
[--C-:B------:R-:W-:Y:S01]  /*bd00*/  @!P0 IMAD.IADD R6, R6, 0x1, -R3.reuse ;  /* 0x0000000106068824 */ /* 0x100fe200078e0a03 */
[----:B------:R-:W-:Y:S01]  /*bd10*/  ISETP.GE.AND P0, PT, R5, RZ, PT ;  /* 0x000000ff0500720c */ /* 0x000fe20003f06270 */
[----:B------:R-:W-:Y:S02]  /*bd20*/  @!P3 IMAD.MOV R4, RZ, RZ, -R4 ;  /* 0x000000ffff04b224 */ /* 0x000fe400078e0a04 */
[----:B------:R-:W-:Y:S01]  /*bd30*/  @!P2 IMAD.IADD R7, R7, 0x1, -R3 ;  /* 0x000000010707a824 */ /* 0x000fe200078e0a03 */
[----:B------:R-:W-:Y:S01]  /*bd40*/  ISETP.GT.U32.AND P2, PT, R3, R6, PT ;  /* 0x000000060300720c */ /* 0x000fe20003f44070 */
[----:B0-----:R-:W-:Y:S01]  /*bd50*/  IMAD.MOV.U32 R2, RZ, RZ, R14 ;  /* 0x000000ffff027224 */ /* 0x001fe200078e000e */
[----:B------:R-:W-:Y:S01]  /*bd60*/  STL [R1+0xf0], R4 ;  /* 0x0000f00401007387 */ /* 0x000fe20000100800 */
[----:B------:R-:W-:Y:S02]  /*bd70*/  IMAD.MOV R18, RZ, RZ, -R18 ;  /* 0x000000ffff127224 */ /* 0x000fe400078e0a12 */
[----:B------:R-:W-:-:S04]  /*bd80*/  IMAD.HI.U32 R16, R22, R10, RZ ;  /* 0x0000000a16107227 */ /* 0x000fc800078e00ff */
[----:B------:R-:W-:Y:S01]  /*bd90*/  @!P6 IMAD.MOV R2, RZ, RZ, -R2 ;  /* 0x000000ffff02e224 */ /* 0x000fe200078e0a02 */
[----:B------:R-:W-:Y:S01]  /*bda0*/  ISETP.GT.U32.AND P6, PT, R3, R7, PT ;  /* 0x000000070300720c */ /* 0x000fe20003fc4070 */
[----:B------:R-:W-:Y:S01]  /*bdb0*/  @!P1 IMAD.IADD R8, R8, 0x1, -R3 ;  /* 0x0000000108089824 */ /* 0x000fe200078e0a03 */
[----:B------:R-:W-:Y:S01]  /*bdc0*/  ISETP.GE.AND P1, PT, R15, RZ, PT ;  /* 0x000000ff0f00720c */ /* 0x000fe20003f26270 */
[----:B------:R-:W-:Y:S01]  /*bdd0*/  IMAD R5, R3, R18, R17 ;  /* 0x0000001203057224 */ /* 0x000fe200078e0211 */
[----:B------:R0:W-:Y:S01]  /*bde0*/  STL [R1+0xec], R2 ;  /* 0x0000ec0201007387 */ /* 0x0001e20000100800 */
[----:B------:R-:W-:Y:S02]  /*bdf0*/  IMAD.MOV R16, RZ, RZ, -R16 ;  /* 0x000000ffff107224 */ /* 0x000fe400078e0a10 */
[----:B------:R-:W-:Y:S01]  /*be00*/  VIADD R12, R27, 0x5e ;  /* 0x0000005e1b0c7836 */ /* 0x000fe20000000000 */
[C---:B------:R-:W-:Y:S01]  /*be10*/  ISETP.GT.U32.AND P3, PT, R3.reuse, R5, PT ;  /* 0x000000050300720c */ /* 0x040fe20003f64070 */
[----:B------:R-:W-:-:S02]  /*be20*/  IMAD R10, R3, R16, R10 ;  /* 0x00000010030a7224 */ /* 0x000fc400078e020a */
[----:B------:R-:W-:Y:S01]  /*be30*/  @!P4 IMAD.MOV R0, RZ, RZ, -R0 ;  /* 0x000000ffff00c224 */ /* 0x000fe200078e0a00 */
[----:B------:R-:W-:Y:S01]  /*be40*/  IABS R15, R12 ;  /* 0x0000000c000f7213 */ /* 0x000fe20000000000 */
[--C-:B------:R-:W-:Y:S01]  /*be50*/  @!P2 IMAD.IADD R6, R6, 0x1, -R3.reuse ;  /* 0x000000010606a824 */ /* 0x100fe200078e0a03 */
[----:B------:R-:W-:Y:S01]  /*be60*/  ISETP.GT.U32.AND P2, PT, R3, R10, PT ;  /* 0x0000000a0300720c */ /* 0x000fe20003f44070 */
[----:B0-----:R-:W-:Y:S01]  /*be70*/  IMAD.MOV.U32 R2, RZ, RZ, R8 ;  /* 0x000000ffff027224 */ /* 0x001fe200078e0008 */
[----:B------:R0:W-:Y:S01]  /*be80*/  STL [R1+0xe8], R0 ;  /* 0x0000e80001007387 */ /* 0x0001e20000100800 */
[----:B------:R-:W-:Y:S01]  /*be90*/  VIADD R8, R27, 0x5c ;  /* 0x0000005c1b087836 */ /* 0x000fe20000000000 */
[----:B------:R-:W-:Y:S01]  /*bea0*/  ISETP.GE.AND P4, PT, R9, RZ, PT ;  /* 0x000000ff0900720c */ /* 0x000fe20003f86270 */
[----:B------:R-:W-:Y:S01]  /*beb0*/  @!P5 IMAD.MOV R2, RZ, RZ, -R2 ;  /* 0x000000ffff02d224 */ /* 0x000fe200078e0a02 */
[----:B------:R-:W-:Y:S01]  /*bec0*/  ISETP.GE.AND P5, PT, R11, RZ, PT ;  /* 0x000000ff0b00720c */ /* 0x000fe20003fa6270 */
[--C-:B------:R-:W-:Y:S01]  /*bed0*/  @!P6 IMAD.IADD R7, R7, 0x1, -R3.reuse ;  /* 0x000000010707e824 */ /* 0x100fe200078e0a03 */
[----:B------:R-:W-:Y:S01]  /*bee0*/  IABS R17, R8 ;  /* 0x0000000800117213 */ /* 0x000fe20000000000 */
[----:B------:R-:W-:Y:S01]  /*bef0*/  @!P3 IMAD.IADD R5, R5, 0x1, -R3 ;  /* 0x000000010505b824 */ /* 0x000fe200078e0a03 */
[----:B------:R2:W-:Y:S01]  /*bf00*/  STL [R1+0xe4], R2 ;  /* 0x0000e40201007387 */ /* 0x0005e20000100800 */
[----:B------:R-:W-:Y:S01]  /*bf10*/  VIADD R9, R27, 0x5a ;  /* 0x0000005a1b097836 */ /* 0x000fe20000000000 */
[----:B------:R-:W-:Y:S01]  /*bf20*/  ISETP.GE.AND P3, PT, R8, RZ, PT ;  /* 0x000000ff0800720c */ /* 0x000fe20003f66270 */
[----:B0-----:R-:W-:Y:S01]  /*bf30*/  IMAD.HI.U32 R0, R22, R15, RZ ;  /* 0x0000000f16007227 */ /* 0x001fe200078e00ff */
[----:B------:R-:W-:-:S02]  /*bf40*/  ISETP.GE.AND P6, PT, R12, RZ, PT ;  /* 0x000000ff0c00720c */ /* 0x000fc40003fc6270 */
[----:B------:R-:W-:Y:S01]  /*bf50*/  IABS R16, R9 ;  /* 0x0000000900107213 */ /* 0x000fe20000000000 */
[----:B------:R-:W-:Y:S02]  /*bf60*/  IMAD.MOV R0, RZ, RZ, -R0 ;  /* 0x000000ffff007224 */ /* 0x000fe400078e0a00 */
[----:B------:R-:W-:Y:S01]  /*bf70*/  @!P2 IMAD.IADD R10, R10, 0x1, -R3 ;  /* 0x000000010a0aa824 */ /* 0x000fe200078e0a03 */
[C---:B------:R-:W-:Y:S01]  /*bf80*/  ISETP.GT.U32.AND P2, PT, R3.reuse, R5, PT ;  /* 0x000000050300720c */ /* 0x040fe20003f44070 */
[----:B--2---:R-:W-:Y:S02]  /*bf90*/  IMAD.MOV.U32 R2, RZ, RZ, R6 ;  /* 0x000000ffff027224 */ /* 0x004fe400078e0006 */
[C---:B------:R-:W-:Y:S02]  /*bfa0*/  IMAD R18, R3.reuse, R0, R15 ;  /* 0x0000000003127224 */ /* 0x040fe400078e020f */
[----:B------:R-:W-:Y:S01]  /*bfb0*/  @!P1 IMAD.MOV R2, RZ, RZ, -R2 ;  /* 0x000000ffff029224 */ /* 0x000fe200078e0a02 */
[----:B------:R-:W-:Y:S01]  /*bfc0*/  ISETP.GT.U32.AND P1, PT, R3, R10, PT ;  /* 0x0000000a0300720c */ /* 0x000fe20003f24070 */
[----:B------:R-:W-:-:S03]  /*bfd0*/  IMAD.HI.U32 R6, R22, R17, RZ ;  /* 0x0000001116067227 */ /* 0x000fc600078e00ff */
[----:B------:R0:W-:Y:S01]  /*bfe0*/  STL [R1+0xe0], R2 ;  /* 0x0000e00201007387 */ /* 0x0001e20000100800 */
[----:B------:R-:W-:Y:S02]  /*bff0*/  IMAD.MOV R6, RZ, RZ, -R6 ;  /* 0x000000ffff067224 */ /* 0x000fe400078e0a06 */
[----:B------:R-:W-:Y:S02]  /*c000*/  VIADD R8, R27, 0x58 ;  /* 0x000000581b087836 */ /* 0x000fe40000000000 */
[----:B------:R-:W-:Y:S02]  /*c010*/  IMAD R17, R3, R6, R17 ;  /* 0x0000000603117224 */ /* 0x000fe400078e0211 */
[----:B------:R-:W-:Y:S01]  /*c020*/  @!P2 IMAD.IADD R5, R5, 0x1, -R3 ;  /* 0x000000010505a824 */ /* 0x000fe200078e0a03 */
[----:B------:R-:W-:Y:S01]  /*c030*/  IABS R13, R8 ;  /* 0x00000008000d7213 */ /* 0x000fe20000000000 */
[----:B------:R-:W-:Y:S01]  /*c040*/  IMAD.HI.U32 R6, R22, R16, RZ ;  /* 0x0000001016067227 */ /* 0x000fe200078e00ff */
[----:B------:R-:W-:-:S03]  /*c050*/  ISETP.GT.U32.AND P2, PT, R3, R17, PT ;  /* 0x000000110300720c */ /* 0x000fc60003f44070 */
[----:B0-----:R-:W-:Y:S02]  /*c060*/  IMAD.MOV.U32 R2, RZ, RZ, R7 ;  /* 0x000000ffff027224 */ /* 0x001fe400078e0007 */
[----:B------:R-:W-:Y:S01]  /*c070*/  @!P1 IMAD.IADD R10, R10, 0x1, -R3 ;  /* 0x000000010a0a9824 */ /* 0x000fe200078e0a03 */
[----:B------:R-:W-:Y:S01]  /*c080*/  ISETP.GE.AND P1, PT, R9, RZ, PT ;  /* 0x000000ff0900720c */ /* 0x000fe20003f26270 */
[----:B------:R-:W-:Y:S01]  /*c090*/  @!P0 IMAD.MOV R2, RZ, RZ, -R2 ;  /* 0x000000ffff028224 */ /* 0x000fe200078e0a02 */
[----:B------:R-:W-:Y:S01]  /*c0a0*/  ISETP.GT.U32.AND P0, PT, R3, R18, PT ;  /* 0x000000120300720c */ /* 0x000fe20003f04070 */
[----:B------:R-:W-:-:S03]  /*c0b0*/  IMAD.HI.U32 R7, R22, R13, RZ ;  /* 0x0000000d16077227 */ /* 0x000fc600078e00ff */
[----:B------:R0:W-:Y:S01]  /*c0c0*/  STL [R1+0xd8], R2 ;  /* 0x0000d80201007387 */ /* 0x0001e20000100800 */
[----:B------:R-:W-:Y:S02]  /*c0d0*/  IMAD.MOV R9, RZ, RZ, -R6 ;  /* 0x000000ffff097224 */ /* 0x000fe400078e0a06 */
[----:B------:R-:W-:Y:S02]  /*c0e0*/  IMAD.MOV R7, RZ, RZ, -R7 ;  /* 0x000000ffff077224 */ /* 0x000fe400078e0a07 */
[----:B------:R-:W-:Y:S02]  /*c0f0*/  IMAD R16, R3, R9, R16 ;  /* 0x0000000903107224 */ /* 0x000fe400078e0210 */
[----:B------:R-:W-:Y:S02]  /*c100*/  VIADD R0, R27, 0x56 ;  /* 0x000000561b007836 */ /* 0x000fe40000000000 */
[----:B------:R-:W-:Y:S01]  /*c110*/  @!P0 IMAD.IADD R18, R18, 0x1, -R3 ;  /* 0x0000000112128824 */ /* 0x000fe200078e0a03 */
[----:B------:R-:W-:Y:S01]  /*c120*/  ISETP.GE.AND P0, PT, R8, RZ, PT ;  /* 0x000000ff0800720c */ /* 0x000fe20003f06270 */
[----:B0-----:R-:W-:Y:S01]  /*c130*/  IMAD.MOV.U32 R2, RZ, RZ, R5 ;  /* 0x000000ffff027224 */ /* 0x001fe200078e0005 */
[----:B------:R-:W-:Y:S01]  /*c140*/  IABS R15, R0 ;  /* 0x00000000000f7213 */ /* 0x000fe20000000000 */
[----:B------:R-:W-:-:S02]  /*c150*/  IMAD R13, R3, R7, R13 ;  /* 0x00000007030d7224 */ /* 0x000fc400078e020d */
[----:B------:R-:W-:Y:S01]  /*c160*/  @!P4 IMAD.MOV R2, RZ, RZ, -R2 ;  /* 0x000000ffff02c224 */ /* 0x000fe200078e0a02 */
[----:B------:R-:W-:Y:S01]  /*c170*/  ISETP.GT.U32.AND P4, PT, R3, R18, PT ;  /* 0x000000120300720c */ /* 0x000fe20003f84070 */
[----:B------:R-:W-:Y:S02]  /*c180*/  @!P2 IMAD.IADD R17, R17, 0x1, -R3 ;  /* 0x000000011111a824 */ /* 0x000fe400078e0a03 */
[----:B------:R-:W-:Y:S01]  /*c190*/  IMAD.HI.U32 R6, R22, R15, RZ ;  /* 0x0000000f16067227 */ /* 0x000fe200078e00ff */
[----:B------:R0:W-:Y:S02]  /*c1a0*/  STL [R1+0xd4], R2 ;  /* 0x0000d40201007387 */ /* 0x0001e40000100800 */
[----:B------:R-:W-:Y:S01]  /*c1b0*/  ISETP.GT.U32.AND P2, PT, R3, R17, PT ;  /* 0x000000110300720c */ /* 0x000fe20003f44070 */
[----:B------:R-:W-:Y:S02]  /*c1c0*/  VIADD R7, R27, 0x54 ;  /* 0x000000541b077836 */ /* 0x000fe40000000000 */
[----:B------:R-:W-:-:S02]  /*c1d0*/  IMAD.MOV R6, RZ, RZ, -R6 ;  /* 0x000000ffff067224 */ /* 0x000fc400078e0a06 */
[----:B------:R-:W-:Y:S01]  /*c1e0*/  VIADD R14, R27, 0x50 ;  /* 0x000000501b0e7836 */ /* 0x000fe20000000000 */
[----:B------:R-:W-:Y:S01]  /*c1f0*/  IABS R9, R7 ;  /* 0x0000000700097213 */ /* 0x000fe20000000000 */
[----:B------:R-:W-:Y:S01]  /*c200*/  @!P4 IMAD.IADD R18, R18, 0x1, -R3 ;  /* 0x000000011212c824 */ /* 0x000fe200078e0a03 */
[C---:B------:R-:W-:Y:S01]  /*c210*/  ISETP.GT.U32.AND P4, PT, R3.reuse, R13, PT ;  /* 0x0000000d0300720c */ /* 0x040fe20003f84070 */
[----:B0-----:R-:W-:Y:S01]  /*c220*/  IMAD.MOV.U32 R2, RZ, RZ, R10 ;  /* 0x000000ffff027224 */ /* 0x001fe200078e000a */
[----:B------:R-:W-:Y:S01]  /*c230*/  IABS R10, R14 ;  /* 0x0000000e000a7213 */ /* 0x000fe20000000000 */
[C---:B------:R-:W-:Y:S02]  /*c240*/  IMAD R15, R3.reuse, R6, R15 ;  /* 0x00000006030f7224 */ /* 0x040fe400078e020f */
[----:B------:R-:W-:Y:S01]  /*c250*/  @!P5 IMAD.MOV R2, RZ, RZ, -R2 ;  /* 0x000000ffff02d224 */ /* 0x000fe200078e0a02 */
[----:B------:R-:W-:Y:S01]  /*c260*/  ISETP.GT.U32.AND P5, PT, R3, R16, PT ;  /* 0x000000100300720c */ /* 0x000fe20003fa4070 */
[----:B------:R-:W-:Y:S01]  /*c270*/  @!P2 IMAD.IADD R17, R17, 0x1, -R3 ;  /* 0x000000011111a824 */ /* 0x000fe200078e0a03 */
[----:B------:R-:W-:Y:S01]  /*c280*/  ISETP.GT.U32.AND P2, PT, R3, R15, PT ;  /* 0x0000000f0300720c */ /* 0x000fe20003f44070 */
[----:B------:R-:W-:Y:S01]  /*c290*/  VIADD R5, R27, 0x52 ;  /* 0x000000521b057836 */ /* 0x000fe20000000000 */
[----:B------:R0:W-:Y:S01]  /*c2a0*/  STL [R1+0xdc], R2 ;  /* 0x0000dc0201007387 */ /* 0x0001e20000100800 */
[----:B------:R-:W-:-:S03]  /*c2b0*/  IMAD.HI.U32 R12, R22, R9, RZ ;  /* 0x00000009160c7227 */ /* 0x000fc600078e00ff */
[----:B------:R-:W-:Y:S01]  /*c2c0*/  IABS R6, R5 ;  /* 0x0000000500067213 */ /* 0x000fe20000000000 */
[--C-:B------:R-:W-:Y:S02]  /*c2d0*/  @!P4 IMAD.IADD R13, R13, 0x1, -R3.reuse ;  /* 0x000000010d0dc824 */ /* 0x100fe400078e0a03 */
[----:B------:R-:W-:Y:S02]  /*c2e0*/  IMAD.MOV R12, RZ, RZ, -R12 ;  /* 0x000000ffff0c7224 */ /* 0x000fe400078e0a0c */
[----:B------:R-:W-:Y:S01]  /*c2f0*/  @!P5 IMAD.IADD R16, R16, 0x1, -R3 ;  /* 0x000000011010d824 */ /* 0x000fe200078e0a03 */
[----:B------:R-:W-:Y:S01]  /*c300*/  ISETP.GE.AND P5, PT, R0, RZ, PT ;  /* 0x000000ff0000720c */ /* 0x000fe20003fa6270 */
[----:B0-----:R-:W-:Y:S02]  /*c310*/  IMAD.MOV.U32 R2, RZ, RZ, R17 ;  /* 0x000000ffff027224 */ /* 0x001fe400078e0011 */
[----:B------:R-:W-:Y:S01]  /*c320*/  IMAD.MOV.U32 R4, RZ, RZ, R18 ;  /* 0x000000ffff047224 */ /* 0x000fe200078e0012 */
[----:B------:R-:W-:Y:S01]  /*c330*/  ISETP.GT.U32.AND P4, PT, R3, R16, PT ;  /* 0x000000100300720c */ /* 0x000fe20003f84070 */
[----:B------:R-:W-:Y:S01]  /*c340*/  @!P3 IMAD.MOV R2, RZ, RZ, -R2 ;  /* 0x000000ffff02b224 */ /* 0x000fe200078e0a02 */
[----:B------:R-:W-:Y:S01]  /*c350*/  ISETP.GE.AND P3, PT, R7, RZ, PT ;  /* 0x000000ff0700720c */ /* 0x000fe20003f66270 */
[----:B------:R-:W-:Y:S01]  /*c360*/  @!P6 IMAD.MOV R4, RZ, RZ, -R4 ;  /* 0x000000ffff04e224 */ /* 0x000fe200078e0a04 */
[C---:B------:R-:W-:Y:S01]  /*c370*/  ISETP.GT.U32.AND P6, PT, R3.reuse, R13, PT ;  /* 0x0000000d0300720c */ /* 0x040fe20003fc4070 */
[----:B------:R-:W-:-:S02]  /*c380*/  IMAD R7, R3, R12, R9 ;  /* 0x0000000c03077224 */ /* 0x000fc400078e0209 */
[----:B------:R-:W-:Y:S01]  /*c390*/  IMAD.MOV.U32 R0, RZ, RZ, R10 ;  /* 0x000000ffff007224 */ /* 0x000fe200078e000a */
[----:B------:R-:W-:Y:S01]  /*c3a0*/  STL [R1+0x40], R4 ;  /* 0x0000400401007387 */ /* 0x000fe20000100800 */
[----:B------:R-:W-:-:S03]  /*c3b0*/  IMAD.HI.U32 R10, R22, R6, RZ ;  /* 0x00000006160a7227 */ /* 0x000fc600078e00ff */
[----:B------:R0:W-:Y:S01]  /*c3c0*/  STL [R1+0x98], R2 ;  /* 0x0000980201007387 */ /* 0x0001e20000100800 */
[--C-:B------:R-:W-:Y:S01]  /*c3d0*/  @!P4 IMAD.IADD R16, R16, 0x1, -R3.reuse ;  /* 0x000000011010c824 */ /* 0x100fe200078e0a03 */
[----:B------:R-:W-:Y:S01]  /*c3e0*/  ISETP.GT.U32.AND P4, PT, R3, R7, PT ;  /* 0x000000070300720c */ /* 0x000fe20003f84070 */
[----:B------:R-:W-:Y:S02]  /*c3f0*/  IMAD.MOV R10, RZ, RZ, -R10 ;  /* 0x000000ffff0a7224 */ /* 0x000fe400078e0a0a */
[----:B------:R-:W-:Y:S02]  /*c400*/  @!P2 IMAD.IADD R15, R15, 0x1, -R3 ;  /* 0x000000010f0fa824 */ /* 0x000fe400078e0a03 */
[C---:B------:R-:W-:Y:S02]  /*c410*/  IMAD R6, R3.reuse, R10, R6 ;  /* 0x0000000a03067224 */ /* 0x040fe400078e0206 */
[----:B------:R-:W-:Y:S01]  /*c420*/  IMAD.HI.U32 R12, R22, R0, RZ ;  /* 0x00000000160c7227 */ /* 0x000fe200078e00ff */
[----:B------:R-:W-:-:S03]  /*c430*/  ISETP.GT.U32.AND P2, PT, R3, R15, PT ;  /* 0x0000000f0300720c */ /* 0x000fc60003f44070 */
[--C-:B------:R-:W-:Y:S01]  /*c440*/  @!P6 IMAD.IADD R13, R13, 0x1, -R3.reuse ;  /* 0x000000010d0de824 */ /* 0x100fe200078e0a03 */
[----:B------:R-:W-:Y:S01]  /*c450*/  ISETP.GT.U32.AND P6, PT, R3, R6, PT ;  /* 0x000000060300720c */ /* 0x000fe20003fc4070 */
[----:B------:R-:W-:Y:S02]  /*c460*/  VIADD R8, R27, 0x4e ;  /* 0x0000004e1b087836 */ /* 0x000fe40000000000 */
[----:B------:R-:W-:Y:S02]  /*c470*/  IMAD.MOV R12, RZ, RZ, -R12 ;  /* 0x000000ffff0c7224 */ /* 0x000fe400078e0a0c */
[----:B------:R-:W-:Y:S01]  /*c480*/  @!P4 IMAD.IADD R7, R7, 0x1, -R3 ;  /* 0x000000010707c824 */ /* 0x000fe200078e0a03 */
[----:B------:R-:W-:Y:S01]  /*c490*/  IABS R11, R8 ;  /* 0x00000008000b7213 */ /* 0x000fe20000000000 */
[----:B0-----:R-:W-:Y:S02]  /*c4a0*/  IMAD.MOV.U32 R2, RZ, RZ, R16 ;  /* 0x000000ffff027224 */ /* 0x001fe400078e0010 */
[----:B------:R-:W-:-:S02]  /*c4b0*/  IMAD R0, R3, R12, R0 ;  /* 0x0000000c03007224 */ /* 0x000fc400078e0200 */
[----:B------:R-:W-:Y:S01]  /*c4c0*/  @!P1 IMAD.MOV R2, RZ, RZ, -R2 ;  /* 0x000000ffff029224 */ /* 0x000fe200078e0a02 */
[----:B------:R-:W-:Y:S01]  /*c4d0*/  ISETP.GT.U32.AND P1, PT, R3, R7, PT ;  /* 0x000000070300720c */ /* 0x000fe20003f24070 */
[--C-:B------:R-:W-:Y:S01]  /*c4e0*/  @!P2 IMAD.IADD R15, R15, 0x1, -R3.reuse ;  /* 0x000000010f0fa824 */ /* 0x100fe200078e0a03 */
[----:B------:R-:W-:Y:S01]  /*c4f0*/  ISETP.GT.U32.AND P4, PT, R3, R0, PT ;  /* 0x000000000300720c */ /* 0x000fe20003f84070 */
[----:B------:R-:W-:Y:S01]  /*c500*/  IMAD.HI.U32 R9, R22, R11, RZ ;  /* 0x0000000b16097227 */ /* 0x000fe200078e00ff */
[----:B------:R0:W-:Y:S01]  /*c510*/  STL [R1+0x9c], R2 ;  /* 0x00009c0201007387 */ /* 0x0001e20000100800 */
[----:B------:R-:W-:Y:S02]  /*c520*/  ISETP.GE.AND P2, PT, R5, RZ, PT ;  /* 0x000000ff0500720c */ /* 0x000fe40003f46270 */
[----:B------:R-:W-:Y:S02]  /*c530*/  @!P6 IMAD.IADD R6, R6, 0x1, -R3 ;  /* 0x000000010606e824 */ /* 0x000fe400078e0a03 */
[----:B------:R-:W-:-:S02]  /*c540*/  IMAD.MOV.U32 R4, RZ, RZ, R13 ;  /* 0x000000ffff047224 */ /* 0x000fc400078e000d */
[----:B------:R-:W-:Y:S01]  /*c550*/  IMAD.MOV R9, RZ, RZ, -R9 ;  /* 0x000000ffff097224 */ /* 0x000fe200078e0a09 */
[----:B------:R-:W-:Y:S01]  /*c560*/  ISETP.GT.U32.AND P6, PT, R3, R6, PT ;  /* 0x000000060300720c */ /* 0x000fe20003fc4070 */
[----:B------:R-:W-:Y:S02]  /*c570*/  VIADD R5, R27, 0x4a ;  /* 0x0000004a1b057836 */ /* 0x000fe40000000000 */
[----:B0-----:R-:W-:Y:S02]  /*c580*/  IMAD.MOV.U32 R2, RZ, RZ, R15 ;  /* 0x000000ffff027224 */ /* 0x001fe400078e000f */
[----:B------:R-:W-:Y:S02]  /*c590*/  @!P0 IMAD.MOV R4, RZ, RZ, -R4 ;  /* 0x000000ffff048224 */ /* 0x000fe400078e0a04 */
[----:B------:R-:W-:Y:S02]  /*c5a0*/  @!P5 IMAD.MOV R2, RZ, RZ, -R2 ;  /* 0x000000ffff02d224 */ /* 0x000fe400078e0a02 */
[----:B------:R-:W-:Y:S01]  /*c5b0*/  IMAD R11, R3, R9, R11 ;  /* 0x00000009030b7224 */ /* 0x000fe200078e020b */
[----:B------:R-:W-:Y:S01]  /*c5c0*/  IABS R9, R5 ;  /* 0x0000000500097213 */ /* 0x000fe20000000000 */
[--C-:B------:R-:W-:Y:S01]  /*c5d0*/  @!P1 IMAD.IADD R7, R7, 0x1, -R3.reuse ;  /* 0x0000000107079824 */ /* 0x100fe200078e0a03 */
[----:B------:R-:W-:Y:S01]  /*c5e0*/  STL [R1+0xcc], R4 ;  /* 0x0000cc0401007387 */ /* 0x000fe20000100800 */
[----:B------:R-:W-:Y:S01]  /*c5f0*/  VIADD R10, R27, 0x4c ;  /* 0x0000004c1b0a7836 */ /* 0x000fe20000000000 */
[----:B------:R-:W-:Y:S01]  /*c600*/  ISETP.GT.U32.AND P0, PT, R3, R11, PT ;  /* 0x0000000b0300720c */ /* 0x000fe20003f04070 */
[----:B------:R-:W-:Y:S01]  /*c610*/  @!P4 IMAD.IADD R0, R0, 0x1, -R3 ;  /* 0x000000010000c824 */ /* 0x000fe200078e0a03 */
[----:B------:R0:W-:Y:S01]  /*c620*/  STL [R1+0xa0], R2 ;  /* 0x0000a00201007387 */ /* 0x0001e20000100800 */
[----:B------:R-:W-:Y:S01]  /*c630*/  ISETP.GE.AND P4, PT, R14, RZ, PT ;  /* 0x000000ff0e00720c */ /* 0x000fe20003f86270 */
[----:B------:R-:W-:Y:S01]  /*c640*/  IMAD.HI.U32 R14, R22, R9, RZ ;  /* 0x00000009160e7227 */ /* 0x000fe200078e00ff */
[----:B------:R-:W-:-:S02]  /*c650*/  IABS R12, R10 ;  /* 0x0000000a000c7213 */ /* 0x000fc40000000000 */
[----:B------:R-:W-:Y:S01]  /*c660*/  ISETP.GE.AND P1, PT, R8, RZ, PT ;  /* 0x000000ff0800720c */ /* 0x000fe20003f26270 */
[----:B------:R-:W-:Y:S01]  /*c670*/  IMAD.MOV R14, RZ, RZ, -R14 ;  /* 0x000000ffff0e7224 */ /* 0x000fe200078e0a0e */
[----:B------:R-:W-:Y:S01]  /*c680*/  ISETP.GT.U32.AND P5, PT, R3, R0, PT ;  /* 0x000000000300720c */ /* 0x000fe20003fa4070 */
[----:B------:R-:W-:Y:S01]  /*c690*/  @!P6 IMAD.IADD R6, R6, 0x1, -R3 ;  /* 0x000000010606e824 */ /* 0x000fe200078e0a03 */
[----:B------:R-:W-:Y:S01]  /*c6a0*/  ISETP.GE.AND P6, PT, R10, RZ, PT ;  /* 0x000000ff0a00720c */ /* 0x000fe20003fc6270 */
[----:B0-----:R-:W-:Y:S02]  /*c6b0*/  IMAD.MOV.U32 R2, RZ, RZ, R7 ;  /* 0x000000ffff027224 */ /* 0x001fe400078e0007 */
[----:B------:R-:W-:-:S04]  /*c6c0*/  IMAD.HI.U32 R13, R22, R12, RZ ;  /* 0x0000000c160d7227 */ /* 0x000fc800078e00ff */
[----:B------:R-:W-:Y:S02]  /*c6d0*/  @!P3 IMAD.MOV R2, RZ, RZ, -R2 ;  /* 0x000000ffff02b224 */ /* 0x000fe400078e0a02 */
[----:B------:R-:W-:Y:S02]  /*c6e0*/  IMAD R9, R3, R14, R9 ;  /* 0x0000000e03097224 */ /* 0x000fe400078e0209 */
[----:B------:R-:W-:Y:S01]  /*c6f0*/  IMAD.MOV R13, RZ, RZ, -R13 ;  /* 0x000000ffff0d7224 */ /* 0x000fe200078e0a0d */
[----:B------:R0:W-:Y:S01]  /*c700*/  STL [R1+0xa4], R2 ;  /* 0x0000a40201007387 */ /* 0x0001e20000100800 */
[--C-:B------:R-:W-:Y:S02]  /*c710*/  @!P0 IMAD.IADD R11, R11, 0x1, -R3.reuse ;  /* 0x000000010b0b8824 */ /* 0x100fe400078e0a03 */
[----:B------:R-:W-:Y:S02]  /*c720*/  IMAD R8, R3, R13, R12 ;  /* 0x0000000d03087224 */ /* 0x000fe400078e020c */
[----:B------:R-:W-:Y:S01]  /*c730*/  VIADD R7, R27, 0x48 ;  /* 0x000000481b077836 */ /* 0x000fe20000000000 */
[C---:B------:R-:W-:Y:S01]  /*c740*/  ISETP.GT.U32.AND P0, PT, R3.reuse, R11, PT ;  /* 0x0000000b0300720c */ /* 0x040fe20003f04070 */
[----:B------:R-:W-:Y:S01]  /*c750*/  @!P5 IMAD.IADD R0, R0, 0x1, -R3 ;  /* 0x000000010000d824 */ /* 0x000fe200078e0a03 */
[----:B------:R-:W-:Y:S01]  /*c760*/  ISETP.GT.U32.AND P3, PT, R3, R8, PT ;  /* 0x000000080300720c */ /* 0x000fe20003f64070 */
[----:B------:R-:W-:Y:S01]  /*c770*/  VIADD R10, R27, 0x46 ;  /* 0x000000461b0a7836 */ /* 0x000fe20000000000 */
[----:B------:R-:W-:Y:S01]  /*c780*/  ISETP.GE.AND P5, PT, R5, RZ, PT ;  /* 0x000000ff0500720c */ /* 0x000fe20003fa6270 */
[----:B0-----:R-:W-:Y:S01]  /*c790*/  IMAD.MOV.U32 R2, RZ, RZ, R6 ;  /* 0x000000ffff027224 */ /* 0x001fe200078e0006 */
[----:B------:R-:W-:Y:S01]  /*c7a0*/  IABS R6, R7 ;  /* 0x0000000700067213 */ /* 0x000fe20000000000 */
[----:B------:R-:W-:Y:S01]  /*c7b0*/  @!P4 IMAD.MOV R0, RZ, RZ, -R0 ;  /* 0x000000ffff00c224 */ /* 0x000fe200078e0a00 */
[----:B------:R-:W-:Y:S01]  /*c7c0*/  ISETP.GE.AND P4, PT, R7, RZ, PT ;  /* 0x000000ff0700720c */ /* 0x000fe20003f86270 */
[----:B------:R-:W-:Y:S01]  /*c7d0*/  @!P2 IMAD.MOV R2, RZ, RZ, -R2 ;  /* 0x000000ffff02a224 */ /* 0x000fe200078e0a02 */
[----:B------:R-:W-:Y:S01]  /*c7e0*/  ISETP.GT.U32.AND P2, PT, R3, R9, PT ;  /* 0x000000090300720c */ /* 0x000fe20003f44070 */
[----:B------:R-:W-:-:S03]  /*c7f0*/  IMAD.HI.U32 R7, R22, R6, RZ ;  /* 0x0000000616077227 */ /* 0x000fc600078e00ff */
[----:B------:R0:W-:Y:S01]  /*c800*/  STL [R1+0xac], R2 ;  /* 0x0000ac0201007387 */ /* 0x0001e20000100800 */
[--C-:B------:R-:W-:Y:S01]  /*c810*/  @!P0 IMAD.IADD R11, R11, 0x1, -R3.reuse ;  /* 0x000000010b0b8824 */ /* 0x100fe200078e0a03 */
[----:B------:R-:W-:Y:S01]  /*c820*/  ISETP.GE.AND P0, PT, R10, RZ, PT ;  /* 0x000000ff0a00720c */ /* 0x000fe20003f06270 */
[----:B------:R-:W-:Y:S01]  /*c830*/  @!P3 IMAD.IADD R8, R8, 0x1, -R3 ;  /* 0x000000010808b824 */ /* 0x000fe200078e0a03 */
[----:B------:R-:W-:Y:S01]  /*c840*/  IABS R10, R10 ;  /* 0x0000000a000a7213 */ /* 0x000fe20000000000 */
[----:B------:R-:W-:Y:S01]  /*c850*/  VIADD R5, R27, 0x44 ;  /* 0x000000441b057836 */ /* 0x000fe20000000000 */
[----:B------:R2:W-:Y:S01]  /*c860*/  STL [R1+0xc4], R0 ;  /* 0x0000c40001007387 */ /* 0x0005e20000100800 */
[----:B------:R-:W-:Y:S01]  /*c870*/  IMAD.MOV R7, RZ, RZ, -R7 ;  /* 0x000000ffff077224 */ /* 0x000fe200078e0a07 */
[----:B------:R-:W-:Y:S01]  /*c880*/  ISETP.GT.U32.AND P3, PT, R3, R8, PT ;  /* 0x000000080300720c */ /* 0x000fe20003f64070 */
[----:B------:R-:W-:Y:S02]  /*c890*/  @!P2 IMAD.IADD R9, R9, 0x1, -R3 ;  /* 0x000000010909a824 */ /* 0x000fe400078e0a03 */
[----:B0-----:R-:W-:-:S02]  /*c8a0*/  IMAD.MOV.U32 R2, RZ, RZ, R11 ;  /* 0x000000ffff027224 */ /* 0x001fc400078e000b */
[----:B------:R-:W-:Y:S01]  /*c8b0*/  IMAD.HI.U32 R11, R22, R10, RZ ;  /* 0x0000000a160b7227 */ /* 0x000fe200078e00ff */
[----:B------:R-:W-:Y:S02]  /*c8c0*/  ISETP.GT.U32.AND P2, PT, R3, R9, PT ;  /* 0x000000090300720c */ /* 0x000fe40003f44070 */
[----:B--2---:R-:W-:Y:S01]  /*c8d0*/  IABS R0, R5 ;  /* 0x0000000500007213 */ /* 0x004fe20000000000 */
[----:B------:R-:W-:Y:S01]  /*c8e0*/  @!P1 IMAD.MOV R2, RZ, RZ, -R2 ;  /* 0x000000ffff029224 */ /* 0x000fe200078e0a02 */
[----:B------:R-:W-:Y:S01]  /*c8f0*/  ISETP.GE.AND P1, PT, R5, RZ, PT ;  /* 0x000000ff0500720c */ /* 0x000fe20003f26270 */
[----:B------:R-:W-:Y:S02]  /*c900*/  IMAD R5, R3, R7, R6 ;  /* 0x0000000703057224 */ /* 0x000fe400078e0206 */
[----:B------:R-:W-:Y:S01]  /*c910*/  VIADD R7, R27, 0x42 ;  /* 0x000000421b077836 */ /* 0x000fe20000000000 */
[----:B------:R0:W-:Y:S01]  /*c920*/  STL [R1+0xc8], R2 ;  /* 0x0000c80201007387 */ /* 0x0001e20000100800 */
[----:B------:R-:W-:-:S02]  /*c930*/  IMAD.MOV R11, RZ, RZ, -R11 ;  /* 0x000000ffff0b7224 */ /* 0x000fc400078e0a0b */
[--C-:B------:R-:W-:Y:S01]  /*c940*/  @!P3 IMAD.IADD R8, R8, 0x1, -R3.reuse ;  /* 0x000000010808b824 */ /* 0x100fe200078e0a03 */
[----:B------:R-:W-:Y:S01]  /*c950*/  IABS R14, R7 ;  /* 0x00000007000e7213 */ /* 0x000fe20000000000 */
[----:B------:R-:W-:Y:S01]  /*c960*/  @!P2 IMAD.IADD R9, R9, 0x1, -R3 ;  /* 0x000000010909a824 */ /* 0x000fe200078e0a03 */
[----:B------:R-:W-:Y:S01]  /*c970*/  ISETP.GE.AND P2, PT, R7, RZ, PT ;  /* 0x000000ff0700720c */ /* 0x000fe20003f46270 */
[C---:B------:R-:W-:Y:S01]  /*c980*/  IMAD R7, R3.reuse, R11, R10 ;  /* 0x0000000b03077224 */ /* 0x040fe200078e020a */
[----:B------:R-:W-:Y:S01]  /*c990*/  ISETP.GT.U32.AND P3, PT, R3, R5, PT ;  /* 0x000000050300720c */ /* 0x000fe20003f64070 */
[----:B------:R-:W-:-:S04]  /*c9a0*/  IMAD.HI.U32 R6, R22, R0, RZ ;  /* 0x0000000016067227 */ /* 0x000fc800078e00ff */
[----:B0-----:R-:W-:Y:S02]  /*c9b0*/  IMAD.MOV.U32 R2, RZ, RZ, R9 ;  /* 0x000000ffff027224 */ /* 0x001fe400078e0009 */
[----:B------:R-:W-:Y:S02]  /*c9c0*/  IMAD.MOV.U32 R4, RZ, RZ, R8 ;  /* 0x000000ffff047224 */ /* 0x000fe400078e0008 */
[----:B------:R-:W-:Y:S01]  /*c9d0*/  @!P5 IMAD.MOV R2, RZ, RZ, -R2 ;  /* 0x000000ffff02d224 */ /* 0x000fe200078e0a02 */
[----:B------:R-:W-:Y:S01]  /*c9e0*/  ISETP.GT.U32.AND P5, PT, R3, R7, PT ;  /* 0x000000070300720c */ /* 0x000fe20003fa4070 */
[----:B------:R-:W-:Y:S02]  /*c9f0*/  IMAD.MOV R6, RZ, RZ, -R6 ;  /* 0x000000ffff067224 */ /* 0x000fe400078e0a06 */
[----:B------:R-:W-:Y:S02]  /*ca00*/  @!P3 IMAD.IADD R5, R5, 0x1, -R3 ;  /* 0x000000010505b824 */ /* 0x000fe400078e0a03 */
[----:B------:R-:W-:-:S02]  /*ca10*/  @!P6 IMAD.MOV R4, RZ, RZ, -R4 ;  /* 0x000000ffff04e224 */ /* 0x000fc400078e0a04 */
[----:B------:R-:W-:Y:S01]  /*ca20*/  VIADD R16, R27, 0x40 ;  /* 0x000000401b107836 */ /* 0x000fe20000000000 */
[C---:B------:R-:W-:Y:S01]  /*ca30*/  ISETP.GT.U32.AND P6, PT, R3.reuse, R5, PT ;  /* 0x000000050300720c */ /* 0x040fe20003fc4070 */
[----:B------:R-:W-:Y:S01]  /*ca40*/  IMAD R0, R3, R6, R0 ;  /* 0x0000000603007224 */ /* 0x000fe200078e0200 */
[----:B------:R0:W-:Y:S01]  /*ca50*/  STL [R1+0xb4], R4 ;  /* 0x0000b40401007387 */ /* 0x0001e20000100800 */
[----:B------:R-:W-:Y:S01]  /*ca60*/  VIADD R6, R27, 0x3e ;  /* 0x0000003e1b067836 */ /* 0x000fe20000000000 */
[----:B------:R-:W-:Y:S01]  /*ca70*/  ISETP.GE.AND P3, PT, R16, RZ, PT ;  /* 0x000000ff1000720c */ /* 0x000fe20003f66270 */
[----:B------:R-:W-:Y:S01]  /*ca80*/  @!P5 IMAD.IADD R7, R7, 0x1, -R3 ;  /* 0x000000010707d824 */ /* 0x000fe200078e0a03 */
[----:B------:R-:W-:Y:S01]  /*ca90*/  IABS R16, R16 ;  /* 0x0000001000107213 */ /* 0x000fe20000000000 */
[----:B------:R-:W-:Y:S01]  /*caa0*/  IMAD.HI.U32 R8, R22, R14, RZ ;  /* 0x0000000e16087227 */ /* 0x000fe200078e00ff */
[----:B------:R-:W-:Y:S01]  /*cab0*/  IABS R15, R6 ;  /* 0x00000006000f7213 */ /* 0x000fe20000000000 */
[----:B------:R2:W-:Y:S01]  /*cac0*/  STL [R1+0xc0], R2 ;  /* 0x0000c00201007387 */ /* 0x0005e20000100800 */
[----:B------:R-:W-:Y:S01]  /*cad0*/  ISETP.GT.U32.AND P5, PT, R3, R7, PT ;  /* 0x000000070300720c */ /* 0x000fe20003fa4070 */
[----:B------:R-:W-:-:S02]  /*cae0*/  IMAD.MOV R8, RZ, RZ, -R8 ;  /* 0x000000ffff087224 */ /* 0x000fc400078e0a08 */
[----:B------:R-:W-:Y:S02]  /*caf0*/  VIADD R10, R27, 0x3c ;  /* 0x0000003c1b0a7836 */ /* 0x000fe40000000000 */
[----:B------:R-:W-:Y:S02]  /*cb00*/  IMAD R14, R3, R8, R14 ;  /* 0x00000008030e7224 */ /* 0x000fe400078e020e */
[----:B------:R-:W-:Y:S01]  /*cb10*/  IMAD.HI.U32 R8, R22, R16, RZ ;  /* 0x0000001016087227 */ /* 0x000fe200078e00ff */
[----:B------:R-:W-:-:S03]  /*cb20*/  IABS R13, R10 ;  /* 0x0000000a000d7213 */ /* 0x000fc60000000000 */
[----:B------:R-:W-:-:S04]  /*cb30*/  IMAD.HI.U32 R12, R22, R15, RZ ;  /* 0x0000000f160c7227 */ /* 0x000fc800078e00ff */
[--C-:B------:R-:W-:Y:S01]  /*cb40*/  @!P6 IMAD.IADD R5, R5, 0x1, -R3.reuse ;  /* 0x000000010505e824 */ /* 0x100fe200078e0a03 */
[----:B------:R-:W-:Y:S01]  /*cb50*/  ISETP.GT.U32.AND P6, PT, R3, R0, PT ;  /* 0x000000000300720c */ /* 0x000fe20003fc4070 */
[----:B------:R-:W-:Y:S02]  /*cb60*/  IMAD.MOV R8, RZ, RZ, -R8 ;  /* 0x000000ffff087224 */ /* 0x000fe400078e0a08 */
[----:B------:R-:W-:Y:S01]  /*cb70*/  @!P5 IMAD.IADD R7, R7, 0x1, -R3 ;  /* 0x000000010707d824 */ /* 0x000fe200078e0a03 */
[----:B------:R-:W-:Y:S01]  /*cb80*/  ISETP.GT.U32.AND P5, PT, R3, R14, PT ;  /* 0x0000000e0300720c */ /* 0x000fe20003fa4070 */
[----:B------:R-:W-:Y:S02]  /*cb90*/  IMAD.MOV R12, RZ, RZ, -R12 ;  /* 0x000000ffff0c7224 */ /* 0x000fe400078e0a0c */
[----:B------:R-:W-:-:S04]  /*cba0*/  IMAD.HI.U32 R9, R22, R13, RZ ;  /* 0x0000000d16097227 */ /* 0x000fc800078e00ff */
[----:B------:R-:W-:Y:S02]  /*cbb0*/  IMAD R16, R3, R8, R16 ;  /* 0x0000000803107224 */ /* 0x000fe400078e0210 */
[----:B0-----:R-:W-:Y:S02]  /*cbc0*/  IMAD.MOV.U32 R4, RZ, RZ, R5 ;  /* 0x000000ffff047224 */ /* 0x001fe400078e0005 */
[----:B------:R-:W-:Y:S02]  /*cbd0*/  VIADD R17, R27, 0x38 ;  /* 0x000000381b117836 */ /* 0x000fe40000000000 */
[C---:B------:R-:W-:Y:S02]  /*cbe0*/  IMAD R15, R3.reuse, R12, R15 ;  /* 0x0000000c030f7224 */ /* 0x040fe400078e020f */
[----:B------:R-:W-:Y:S01]  /*cbf0*/  IMAD.MOV R12, RZ, RZ, -R9 ;  /* 0x000000ffff0c7224 */ /* 0x000fe200078e0a09 */
[----:B------:R-:W-:Y:S01]  /*cc00*/  IABS R8, R17 ;  /* 0x0000001100087213 */ /* 0x000fe20000000000 */
[----:B------:R-:W-:Y:S01]  /*cc10*/  @!P4 IMAD.MOV R4, RZ, RZ, -R4 ;  /* 0x000000ffff04c224 */ /* 0x000fe200078e0a04 */
[C---:B------:R-:W-:Y:S01]  /*cc20*/  ISETP.GT.U32.AND P4, PT, R3.reuse, R16, PT ;  /* 0x000000100300720c */ /* 0x040fe20003f84070 */
[----:B------:R-:W-:-:S02]  /*cc30*/  IMAD R13, R3, R12, R13 ;  /* 0x0000000c030d7224 */ /* 0x000fc400078e020d */
[--C-:B------:R-:W-:Y:S01]  /*cc40*/  @!P6 IMAD.IADD R0, R0, 0x1, -R3.reuse ;  /* 0x000000010000e824 */ /* 0x100fe200078e0a03 */
[----:B------:R-:W-:Y:S01]  /*cc50*/  STL [R1+0x94], R4 ;  /* 0x0000940401007387 */ /* 0x000fe20000100800 */
[----:B------:R-:W-:Y:S02]  /*cc60*/  VIADD R18, R27, 0x3a ;  /* 0x0000003a1b127836 */ /* 0x000fe40000000000 */
[----:B------:R-:W-:Y:S01]  /*cc70*/  @!P5 IMAD.IADD R14, R14, 0x1, -R3 ;  /* 0x000000010e0ed824 */ /* 0x000fe200078e0a03 */
[C---:B------:R-:W-:Y:S01]  /*cc80*/  ISETP.GT.U32.AND P5, PT, R3.reuse, R13, PT ;  /* 0x0000000d0300720c */ /* 0x040fe20003fa4070 */
[----:B------:R-:W-:Y:S01]  /*cc90*/  IMAD.HI.U32 R5, R22, R8, RZ ;  /* 0x0000000816057227 */ /* 0x000fe200078e00ff */
[----:B------:R-:W-:Y:S02]  /*cca0*/  ISETP.GT.U32.AND P6, PT, R3, R0, PT ;  /* 0x000000000300720c */ /* 0x000fe40003fc4070 */
[----:B------:R-:W-:Y:S01]  /*ccb0*/  IABS R11, R18 ;  /* 0x00000012000b7213 */ /* 0x000fe20000000000 */
[----:B--2---:R-:W-:-:S02]  /*ccc0*/  IMAD.MOV.U32 R2, RZ, RZ, R7 ;  /* 0x000000ffff027224 */ /* 0x004fc400078e0007 */
[----:B------:R-:W-:Y:S02]  /*ccd0*/  IMAD.MOV R5, RZ, RZ, -R5 ;  /* 0x000000ffff057224 */ /* 0x000fe400078e0a05 */
[----:B------:R-:W-:Y:S01]  /*cce0*/  @!P0 IMAD.MOV R2, RZ, RZ, -R2 ;  /* 0x000000ffff028224 */ /* 0x000fe200078e0a02 */
[C---:B------:R-:W-:Y:S01]  /*ccf0*/  ISETP.GT.U32.AND P0, PT, R3.reuse, R15, PT ;  /* 0x0000000f0300720c */ /* 0x040fe20003f04070 */
[----:B------:R-:W-:Y:S01]  /*cd00*/  @!P4 IMAD.IADD R16, R16, 0x1, -R3 ;  /* 0x000000011010c824 */ /* 0x000fe200078e0a03 */
[C---:B------:R-:W-:Y:S01]  /*cd10*/  ISETP.GT.U32.AND P4, PT, R3.reuse, R14, PT ;  /* 0x0000000e0300720c */ /* 0x040fe20003f84070 */
[----:B------:R-:W-:Y:S01]  /*cd20*/  IMAD R8, R3, R5, R8 ;  /* 0x0000000503087224 */ /* 0x000fe200078e0208 */
[----:B------:R0:W-:Y:S01]  /*cd30*/  STL [R1+0x90], R2 ;  /* 0x0000900201007387 */ /* 0x0001e20000100800 */
[----:B------:R-:W-:-:S04]  /*cd40*/  IMAD.HI.U32 R9, R22, R11, RZ ;  /* 0x0000000b16097227 */ /* 0x000fc800078e00ff */
[----:B------:R-:W-:Y:S02]  /*cd50*/  VIADD R5, R27, 0x36 ;  /* 0x000000361b057836 */ /* 0x000fe40000000000 */
[----:B------:R-:W-:Y:S02]  /*cd60*/  IMAD.MOV R9, RZ, RZ, -R9 ;  /* 0x000000ffff097224 */ /* 0x000fe400078e0a09 */
[--C-:B------:R-:W-:Y:S01]  /*cd70*/  @!P5 IMAD.IADD R13, R13, 0x1, -R3.reuse ;  /* 0x000000010d0dd824 */ /* 0x100fe200078e0a03 */
[----:B------:R-:W-:Y:S01]  /*cd80*/  IABS R7, R5 ;  /* 0x0000000500077213 */ /* 0x000fe20000000000 */
[----:B------:R-:W-:Y:S01]  /*cd90*/  @!P6 IMAD.IADD R0, R0, 0x1, -R3 ;  /* 0x000000010000e824 */ /* 0x000fe200078e0a03 */
[----:B------:R-:W-:Y:S01]  /*cda0*/  ISETP.GE.AND P6, PT, R6, RZ, PT ;  /* 0x000000ff0600720c */ /* 0x000fe20003fc6270 */
[C---:B------:R-:W-:Y:S01]  /*cdb0*/  IMAD R11, R3.reuse, R9, R11 ;  /* 0x00000009030b7224 */ /* 0x040fe200078e020b */
[----:B------:R-:W-:Y:S01]  /*cdc0*/  ISETP.GT.U32.AND P5, PT, R3, R13, PT ;  /* 0x0000000d0300720c */ /* 0x000fe20003fa4070 */
[----:B------:R-:W-:Y:S01]  /*cdd0*/  @!P0 IMAD.IADD R15, R15, 0x1, -R3 ;  /* 0x000000010f0f8824 */ /* 0x000fe200078e0a03 */
[----:B------:R-:W-:Y:S01]  /*cde0*/  ISETP.GT.U32.AND P0, PT, R3, R16, PT ;  /* 0x000000100300720c */ /* 0x000fe20003f04070 */
[----:B0-----:R-:W-:-:S02]  /*cdf0*/  IMAD.MOV.U32 R2, RZ, RZ, R0 ;  /* 0x000000ffff027224 */ /* 0x001fc400078e0000 */
[----:B------:R-:W-:-:S04]  /*ce00*/  IMAD.HI.U32 R19, R22, R7, RZ ;  /* 0x0000000716137227 */ /* 0x000fc800078e00ff */
[----:B------:R-:W-:Y:S01]  /*ce10*/  @!P4 IMAD.IADD R14, R14, 0x1, -R3 ;  /* 0x000000010e0ec824 */ /* 0x000fe200078e0a03 */
[C---:B------:R-:W-:Y:S01]  /*ce20*/  ISETP.GT.U32.AND P4, PT, R3.reuse, R11, PT ;  /* 0x0000000b0300720c */ /* 0x040fe20003f84070 */
[----:B------:R-:W-:Y:S01]  /*ce30*/  @!P1 IMAD.MOV R2, RZ, RZ, -R2 ;  /* 0x000000ffff029224 */ /* 0x000fe200078e0a02 */
[----:B------:R-:W-:Y:S01]  /*ce40*/  ISETP.GT.U32.AND P1, PT, R3, R15, PT ;  /* 0x0000000f0300720c */ /* 0x000fe20003f24070 */
[----:B------:R-:W-:Y:S02]  /*ce50*/  IMAD.MOV R19, RZ, RZ, -R19 ;  /* 0x000000ffff137224 */ /* 0x000fe400078e0a13 */
[----:B------:R-:W-:Y:S01]  /*ce60*/  @!P5 IMAD.IADD R13, R13, 0x1, -R3 ;  /* 0x000000010d0dd824 */ /* 0x000fe200078e0a03 */
[----:B------:R0:W-:Y:S01]  /*ce70*/  STL [R1+0x88], R2 ;  /* 0x0000880201007387 */ /* 0x0001e20000100800 */
[C---:B------:R-:W-:Y:S02]  /*ce80*/  IMAD R7, R3.reuse, R19, R7 ;  /* 0x0000001303077224 */ /* 0x040fe400078e0207 */
[--C-:B------:R-:W-:Y:S01]  /*ce90*/  @!P0 IMAD.IADD R16, R16, 0x1, -R3.reuse ;  /* 0x0000000110108824 */ /* 0x100fe200078e0a03 */
[----:B------:R-:W-:Y:S01]  /*cea0*/  ISETP.GT.U32.AND P0, PT, R3, R8, PT ;  /* 0x000000080300720c */ /* 0x000fe20003f04070 */
[----:B------:R-:W-:Y:S01]  /*ceb0*/  VIADD R12, R27, 0x32 ;  /* 0x000000321b0c7836 */ /* 0x000fe20000000000 */
[----:B------:R-:W-:Y:S01]  /*cec0*/  ISETP.GT.U32.AND P5, PT, R3, R7, PT ;  /* 0x000000070300720c */ /* 0x000fe20003fa4070 */
[----:B------:R-:W-:Y:S01]  /*ced0*/  @!P4 IMAD.IADD R11, R11, 0x1, -R3 ;  /* 0x000000010b0bc824 */ /* 0x000fe200078e0a03 */
[----:B------:R-:W-:Y:S01]  /*cee0*/  ISETP.GE.AND P4, PT, R18, RZ, PT ;  /* 0x000000ff1200720c */ /* 0x000fe20003f86270 */
[----:B------:R-:W-:Y:S01]  /*cef0*/  IMAD.MOV.U32 R4, RZ, RZ, R14 ;  /* 0x000000ffff047224 */ /* 0x000fe200078e000e */
[----:B------:R-:W-:Y:S01]  /*cf00*/  IABS R0, R12 ;  /* 0x0000000c00007213 */ /* 0x000fe20000000000 */
[----:B------:R-:W-:-:S02]  /*cf10*/  VIADD R6, R27, 0x34 ;  /* 0x000000341b067836 */ /* 0x000fc40000000000 */
[--C-:B------:R-:W-:Y:S01]  /*cf20*/  @!P1 IMAD.IADD R15, R15, 0x1, -R3.reuse ;  /* 0x000000010f0f9824 */ /* 0x100fe200078e0a03 */
[----:B------:R-:W-:Y:S01]  /*cf30*/  ISETP.GE.AND P1, PT, R10, RZ, PT ;  /* 0x000000ff0a00720c */ /* 0x000fe20003f26270 */
[----:B0-----:R-:W-:Y:S01]  /*cf40*/  IMAD.MOV.U32 R2, RZ, RZ, R16 ;  /* 0x000000ffff027224 */ /* 0x001fe200078e0010 */
[----:B------:R-:W-:Y:S01]  /*cf50*/  IABS R9, R6 ;  /* 0x0000000600097213 */ /* 0x000fe20000000000 */
[----:B------:R-:W-:Y:S01]  /*cf60*/  @!P2 IMAD.MOV R4, RZ, RZ, -R4 ;  /* 0x000000ffff04a224 */ /* 0x000fe200078e0a04 */
[----:B------:R-:W-:Y:S01]  /*cf70*/  ISETP.GT.U32.AND P2, PT, R3, R11, PT ;  /* 0x0000000b0300720c */ /* 0x000fe20003f44070 */
[----:B------:R-:W-:Y:S02]  /*cf80*/  @!P3 IMAD.MOV R2, RZ, RZ, -R2 ;  /* 0x000000ffff02b224 */ /* 0x000fe400078e0a02 */
[C---:B------:R-:W-:Y:S01]  /*cf90*/  IMAD.HI.U32 R10, R22.reuse, R0, RZ ;  /* 0x00000000160a7227 */ /* 0x040fe200078e00ff */
[----:B------:R0:W-:Y:S03]  /*cfa0*/  STL [R1+0x28], R4 ;  /* 0x0000280401007387 */ /* 0x0001e60000100800 */
[----:B------:R-:W-:Y:S01]  /*cfb0*/  @!P5 IMAD.IADD R7, R7, 0x1, -R3 ;  /* 0x000000010707d824 */ /* 0x000fe200078e0a03 */
[----:B------:R2:W-:Y:S01]  /*cfc0*/  STL [R1+0x20], R2 ;  /* 0x0000200201007387 */ /* 0x0005e20000100800 */
[----:B------:R-:W-:-:S03]  /*cfd0*/  IMAD.HI.U32 R19, R22, R9, RZ ;  /* 0x0000000916137227 */ /* 0x000fc600078e00ff */
[----:B------:R-:W-:Y:S01]  /*cfe0*/  ISETP.GT.U32.AND P3, PT, R3, R7, PT ;  /* 0x000000070300720c */ /* 0x000fe20003f64070 */
[----:B------:R-:W-:Y:S02]  /*cff0*/  IMAD.MOV R18, RZ, RZ, -R10 ;  /* 0x000000ffff127224 */ /* 0x000fe400078e0a0a */
[----:B0-----:R-:W-:Y:S02]  /*d000*/  IMAD.MOV.U32 R4, RZ, RZ, R15 ;  /* 0x000000ffff047224 */ /* 0x001fe400078e000f */
[----:B------:R-:W-:Y:S02]  /*d010*/  VIADD R10, R27, 0x30 ;  /* 0x000000301b0a7836 */ /* 0x000fe40000000000 */
[----:B--2---:R-:W-:Y:S02]  /*d020*/  IMAD.MOV.U32 R2, RZ, RZ, R13 ;  /* 0x000000ffff027224 */ /* 0x004fe400078e000d */
[----:B------:R-:W-:Y:S01]  /*d030*/  IMAD.MOV R19, RZ, RZ, -R19 ;  /* 0x000000ffff137224 */ /* 0x000fe200078e0a13 */
[----:B------:R-:W-:Y:S01]  /*d040*/  IABS R14, R10 ;  /* 0x0000000a000e7213 */ /* 0x000fe20000000000 */
[----:B------:R-:W-:-:S02]  /*d050*/  @!P6 IMAD.MOV R4, RZ, RZ, -R4 ;  /* 0x000000ffff04e224 */ /* 0x000fc400078e0a04 */
[----:B------:R-:W-:Y:S01]  /*d060*/  @!P1 IMAD.MOV R2, RZ, RZ, -R2 ;  /* 0x000000ffff029224 */ /* 0x000fe200078e0a02 */
[----:B------:R-:W-:Y:S01]  /*d070*/  ISETP.GE.AND P1, PT, R5, RZ, PT ;  /* 0x000000ff0500720c */ /* 0x000fe20003f26270 */
[----:B------:R-:W-:Y:S01]  /*d080*/  @!P2 IMAD.IADD R11, R11, 0x1, -R3 ;  /* 0x000000010b0ba824 */ /* 0x000fe200078e0a03 */
[----:B------:R-:W-:Y:S01]  /*d090*/  STL [R1+0x1c], R4 ;  /* 0x00001c0401007387 */ /* 0x000fe20000100800 */
[C---:B------:R-:W-:Y:S01]  /*d0a0*/  IMAD R9, R3.reuse, R19, R9 ;  /* 0x0000001303097224 */ /* 0x040fe200078e0209 */
[----:B------:R-:W-:Y:S01]  /*d0b0*/  IABS R19, R27 ;  /* 0x0000001b00137213 */ /* 0x000fe20000000000 */
[----:B------:R-:W-:Y:S01]  /*d0c0*/  @!P0 IMAD.IADD R8, R8, 0x1, -R3 ;  /* 0x0000000108088824 */ /* 0x000fe200078e0a03 */
[----:B------:R0:W-:Y:S01]  /*d0d0*/  STL [R1+0x5c], R2 ;  /* 0x00005c0201007387 */ /* 0x0001e20000100800 */
[C---:B------:R-:W-:Y:S01]  /*d0e0*/  IMAD R0, R3.reuse, R18, R0 ;  /* 0x0000001203007224 */ /* 0x040fe200078e0200 */
[C---:B------:R-:W-:Y:S01]  /*d0f0*/  ISETP.GT.U32.AND P6, PT, R3.reuse, R9, PT ;  /* 0x000000090300720c */ /* 0x040fe20003fc4070 */
[----:B------:R-:W-:Y:S01]  /*d100*/  IMAD.HI.U32 R13, R22, R14, RZ ;  /* 0x0000000e160d7227 */ /* 0x000fe200078e00ff */
[----:B------:R-:W-:-:S02]  /*d110*/  ISETP.GT.U32.AND P5, PT, R3, R8, PT ;  /* 0x000000080300720c */ /* 0x000fc40003fa4070 */
[----:B------:R-:W-:Y:S01]  /*d120*/  ISETP.GT.U32.AND P2, PT, R3, R0, PT ;  /* 0x000000000300720c */ /* 0x000fe20003f44070 */
[----:B------:R-:W-:Y:S01]  /*d130*/  @!P3 IMAD.IADD R7, R7, 0x1, -R3 ;  /* 0x000000010707b824 */ /* 0x000fe200078e0a03 */
[----:B------:R-:W-:Y:S01]  /*d140*/  ISETP.GE.AND P0, PT, R17, RZ, PT ;  /* 0x000000ff1100720c */ /* 0x000fe20003f06270 */
[----:B------:R-:W-:Y:S01]  /*d150*/  IMAD.MOV R13, RZ, RZ, -R13 ;  /* 0x000000ffff0d7224 */ /* 0x000fe200078e0a0d */
[----:B------:R-:W-:Y:S01]  /*d160*/  ISETP.GE.AND P3, PT, R12, RZ, PT ;  /* 0x000000ff0c00720c */ /* 0x000fe20003f66270 */
[----:B0-----:R-:W-:Y:S02]  /*d170*/  IMAD.MOV.U32 R2, RZ, RZ, R11 ;  /* 0x000000ffff027224 */ /* 0x001fe400078e000b */
[----:B------:R-:W-:Y:S02]  /*d180*/  IMAD R14, R3, R13, R14 ;  /* 0x0000000d030e7224 */ /* 0x000fe400078e020e */
[----:B------:R-:W-:Y:S02]  /*d190*/  @!P4 IMAD.MOV R2, RZ, RZ, -R2 ;  /* 0x000000ffff02c224 */ /* 0x000fe400078e0a02 */
[----:B------:R-:W-:-:S02]  /*d1a0*/  VIADD R5, R27, 0x2e ;  /* 0x0000002e1b057836 */ /* 0x000fc40000000000 */
[--C-:B------:R-:W-:Y:S01]  /*d1b0*/  @!P6 IMAD.IADD R9, R9, 0x1, -R3.reuse ;  /* 0x000000010909e824 */ /* 0x100fe200078e0a03 */
[----:B------:R0:W-:Y:S01]  /*d1c0*/  STL [R1+0x64], R2 ;  /* 0x0000640201007387 */ /* 0x0001e20000100800 */
[--C-:B------:R-:W-:Y:S01]  /*d1d0*/  @!P5 IMAD.IADD R8, R8, 0x1, -R3.reuse ;  /* 0x000000010808d824 */ /* 0x100fe200078e0a03 */
[----:B------:R-:W-:Y:S01]  /*d1e0*/  ISETP.GE.AND P5, PT, R6, RZ, PT ;  /* 0x000000ff0600720c */ /* 0x000fe20003fa6270 */
[----:B------:R-:W-:Y:S01]  /*d1f0*/  @!P2 IMAD.IADD R0, R0, 0x1, -R3 ;  /* 0x000000010000a824 */ /* 0x000fe200078e0a03 */
[----:B------:R-:W-:Y:S01]  /*d200*/  IABS R6, R5 ;  /* 0x0000000500067213 */ /* 0x000fe20000000000 */
[----:B------:R-:W-:Y:S01]  /*d210*/  IMAD.MOV.U32 R4, RZ, RZ, R8 ;  /* 0x000000ffff047224 */ /* 0x000fe200078e0008 */
[----:B------:R-:W-:Y:S01]  /*d220*/  ISETP.GT.U32.AND P2, PT, R3, R9, PT ;  /* 0x000000090300720c */ /* 0x000fe20003f44070 */
[C---:B------:R-:W-:Y:S01]  /*d230*/  VIADD R8, R27.reuse, 0x2a ;  /* 0x0000002a1b087836 */ /* 0x040fe20000000000 */
[----:B------:R-:W-:Y:S01]  /*d240*/  ISETP.GE.AND P6, PT, R10, RZ, PT ;  /* 0x000000ff0a00720c */ /* 0x000fe20003fc6270 */
        /* <DEDUP_REMOVED lines=8> */
[----:B------:R-:W-:Y:S02]  /*d2d0*/  IMAD.MOV R11, RZ, RZ, -R11 ;  /* 0x000000ffff0b7224 */ /* 0x000fe400078e0a0b */
[----:B------:R-:W-:Y:S01]  /*d2e0*/  @!P0 IMAD.MOV R4, RZ, RZ, -R4 ;  /* 0x000000ffff048224 */ /* 0x000fe200078e0a04 */
[----:B------:R-:W-:Y:S01]  /*d2f0*/  ISETP.GE.AND P0, PT, R5, RZ, PT ;  /* 0x000000ff0500720c */ /* 0x000fe20003f06270 */
[----:B------:R-:W-:Y:S01]  /*d300*/  IMAD R5, R3, R11, R6 ;  /* 0x0000000b03057224 */ /* 0x000fe200078e0206 */
[----:B------:R-:W-:Y:S01]  /*d310*/  IABS R11, R24 ;  /* 0x00000018000b7213 */ /* 0x000fe20000000000 */
[--C-:B------:R-:W-:Y:S01]  /*d320*/  @!P2 IMAD.IADD R9, R9, 0x1, -R3.reuse ;  /* 0x000000010909a824 */ /* 0x100fe200078e0a03 */
[----:B------:R-:W-:Y:S01]  /*d330*/  STL [R1+0x6c], R4 ;  /* 0x00006c0401007387 */ /* 0x000fe20000100800 */
[----:B------:R-:W-:Y:S01]  /*d340*/  IMAD.HI.U32 R6, R22, R13, RZ ;  /* 0x0000000d16067227 */ /* 0x000fe200078e00ff */
[----:B------:R-:W0:Y:S01]  /*d350*/  I2F.RP R7, R11 ;  /* 0x0000000b00077306 */ /* 0x000e220000209400 */
[----:B------:R-:W-:Y:S01]  /*d360*/  ISETP.GE.AND P2, PT, R10, RZ, PT ;  /* 0x000000ff0a00720c */ /* 0x000fe20003f46270 */
[----:B------:R2:W-:Y:S01]  /*d370*/  STL [R1+0x74], R2 ;  /* 0x0000740201007387 */ /* 0x0005e20000100800 */
[----:B------:R-:W-:-:S02]  /*d380*/  @!P1 IMAD.IADD R14, R14, 0x1, -R3 ;  /* 0x000000010e0e9824 */ /* 0x000fc400078e0a03 */
[----:B------:R-:W-:Y:S01]  /*d390*/  @!P4 IMAD.IADD R0, R0, 0x1, -R3 ;  /* 0x000000010000c824 */ /* 0x000fe200078e0a03 */
[C---:B------:R-:W-:Y:S01]  /*d3a0*/  ISETP.GT.U32.AND P4, PT, R3.reuse, R5, PT ;  /* 0x000000050300720c */ /* 0x040fe20003f84070 */
[----:B------:R-:W-:Y:S01]  /*d3b0*/  IMAD.MOV R6, RZ, RZ, -R6 ;  /* 0x000000ffff067224 */ /* 0x000fe200078e0a06 */
[----:B------:R-:W-:Y:S01]  /*d3c0*/  ISETP.GT.U32.AND P1, PT, R3, R14, PT ;  /* 0x0000000e0300720c */ /* 0x000fe20003f24070 */
[----:B------:R-:W-:Y:S02]  /*d3d0*/  VIADD R12, R27, 0x24 ;  /* 0x000000241b0c7836 */ /* 0x000fe40000000000 */
[----:B------:R-:W-:Y:S02]  /*d3e0*/  IMAD R13, R3, R6, R13 ;  /* 0x00000006030d7224 */ /* 0x000fe400078e020d */
[----:B--2---:R-:W-:Y:S01]  /*d3f0*/  IMAD.MOV.U32 R2, RZ, RZ, R9 ;  /* 0x000000ffff027224 */ /* 0x004fe200078e0009 */
[----:B------:R-:W-:Y:S01]  /*d400*/  IABS R10, R12 ;  /* 0x0000000c000a7213 */ /* 0x000fe20000000000 */
[----:B0-----:R-:W0:Y:S01]  /*d410*/  MUFU.RCP R7, R7 ;  /* 0x0000000700077308 */ /* 0x001e220000001000 */
[----:B------:R-:W-:-:S02]  /*d420*/  VIADD R9, R27, 0x26 ;  /* 0x000000261b097836 */ /* 0x000fc40000000000 */
[----:B------:R-:W-:Y:S01]  /*d430*/  @!P5 IMAD.MOV R2, RZ, RZ, -R2 ;  /* 0x000000ffff02d224 */ /* 0x000fe200078e0a02 */
[----:B------:R-:W-:Y:S01]  /*d440*/  ISETP.GE.AND P5, PT, R8, RZ, PT ;  /* 0x000000ff0800720c */ /* 0x000fe20003fa6270 */
[--C-:B------:R-:W-:Y:S02]  /*d450*/  @!P4 IMAD.IADD R5, R5, 0x1, -R3.reuse ;  /* 0x000000010505c824 */ /* 0x100fe400078e0a03 */
[----:B------:R-:W-:Y:S01]  /*d460*/  @!P1 IMAD.IADD R14, R14, 0x1, -R3 ;  /* 0x000000010e0e9824 */ /* 0x000fe200078e0a03 */
[----:B------:R2:W-:Y:S01]  /*d470*/  STL [R1+0x80], R2 ;  /* 0x0000800201007387 */ /* 0x0005e20000100800 */
[----:B------:R-:W-:Y:S01]  /*d480*/  ISETP.GT.U32.AND P1, PT, R3, R13, PT ;  /* 0x0000000d0300720c */ /* 0x000fe20003f24070 */
[----:B------:R-:W-:Y:S01]  /*d490*/  VIADD R8, R27, 0x28 ;  /* 0x000000281b087836 */ /* 0x000fe20000000000 */
[----:B------:R-:W-:Y:S01]  /*d4a0*/  ISETP.GT.U32.AND P4, PT, R3, R5, PT ;  /* 0x000000050300720c */ /* 0x000fe20003f84070 */
[----:B------:R-:W-:-:S04]  /*d4b0*/  IMAD.HI.U32 R6, R22, R10, RZ ;  /* 0x0000000a16067227 */ /* 0x000fc800078e00ff */
[----:B------:R-:W-:Y:S02]  /*d4c0*/  VIADD R15, R27, 0x22 ;  /* 0x000000221b0f7836 */ /* 0x000fe40000000000 */
[----:B--2---:R-:W-:Y:S02]  /*d4d0*/  IMAD.MOV.U32 R2, RZ, RZ, R0 ;  /* 0x000000ffff027224 */ /* 0x004fe400078e0000 */
[----:B------:R-:W-:Y:S01]  /*d4e0*/  IMAD.HI.U32 R0, R22, R16, RZ ;  /* 0x0000001016007227 */ /* 0x000fe200078e00ff */
[----:B------:R-:W-:-:S03]  /*d4f0*/  IABS R17, R15 ;  /* 0x0000000f00117213 */ /* 0x000fc60000000000 */
[----:B------:R-:W-:Y:S02]  /*d500*/  IMAD.MOV R0, RZ, RZ, -R0 ;  /* 0x000000ffff007224 */ /* 0x000fe400078e0a00 */
[--C-:B------:R-:W-:Y:S02]  /*d510*/  @!P1 IMAD.IADD R13, R13, 0x1, -R3.reuse ;  /* 0x000000010d0d9824 */ /* 0x100fe400078e0a03 */
[----:B------:R-:W-:Y:S02]  /*d520*/  IMAD R16, R3, R0, R16 ;  /* 0x0000000003107224 */ /* 0x000fe400078e0210 */
[----:B------:R-:W-:Y:S01]  /*d530*/  @!P3 IMAD.MOV R2, RZ, RZ, -R2 ;  /* 0x000000ffff02b224 */ /* 0x000fe200078e0a02 */
[----:B------:R-:W-:Y:S01]  /*d540*/  ISETP.GE.AND P3, PT, R8, RZ, PT ;  /* 0x000000ff0800720c */ /* 0x000fe20003f66270 */
[----:B------:R-:W-:Y:S01]  /*d550*/  @!P4 IMAD.IADD R5, R5, 0x1, -R3 ;  /* 0x000000010505c824 */ /* 0x000fe200078e0a03 */
[----:B------:R-:W-:Y:S01]  /*d560*/  ISETP.GT.U32.AND P1, PT, R3, R16, PT ;  /* 0x000000100300720c */ /* 0x000fe20003f24070 */
[----:B0-----:R-:W-:Y:S01]  /*d570*/  VIADD R7, R7, 0xffffffe ;  /* 0x0ffffffe07077836 */ /* 0x001fe20000000000 */
[----:B------:R0:W-:Y:S01]  /*d580*/  STL [R1+0x7c], R2 ;  /* 0x00007c0201007387 */ /* 0x0001e20000100800 */
[----:B------:R-:W-:Y:S01]  /*d590*/  ISETP.GE.AND P4, PT, R9, RZ, PT ;  /* 0x000000ff0900720c */ /* 0x000fe20003f86270 */
[----:B------:R-:W-:Y:S01]  /*d5a0*/  IMAD.MOV R6, RZ, RZ, -R6 ;  /* 0x000000ffff067224 */ /* 0x000fe200078e0a06 */
[----:B------:R-:W-:Y:S01]  /*d5b0*/  IABS R9, R9 ;  /* 0x0000000900097213 */ /* 0x000fe20000000000 */
[----:B------:R-:W-:Y:S01]  /*d5c0*/  @!P0 IMAD.MOV R5, RZ, RZ, -R5 ;  /* 0x000000ffff058224 */ /* 0x000fe200078e0a05 */
[----:B------:R-:W-:Y:S01]  /*d5d0*/  IABS R8, R8 ;  /* 0x0000000800087213 */ /* 0x000fe20000000000 */
[----:B------:R-:W2:Y:S01]  /*d5e0*/  F2I.FTZ.U32.TRUNC.NTZ R7, R7 ;  /* 0x0000000700077305 */ /* 0x000ea2000021f000 */
[----:B------:R-:W-:-:S02]  /*d5f0*/  IMAD R10, R3, R6, R10 ;  /* 0x00000006030a7224 */ /* 0x000fc400078e020a */
        /* <DEDUP_REMOVED lines=9> */
[----:B------:R-:W-:Y:S01]  /*d690*/  IMAD.MOV R0, RZ, RZ, -R0 ;  /* 0x000000ffff007224 */ /* 0x000fe200078e0a00 */
[----:B------:R-:W-:Y:S01]  /*d6a0*/  STL [R1+0x16a4], R5 ;  /* 0x0016a40501007387 */ /* 0x000fe20000100800 */
[C---:B------:R-:W-:Y:S01]  /*d6b0*/  IMAD R9, R3.reuse, R18, R9 ;  /* 0x0000001203097224 */ /* 0x040fe200078e0209 */
[----:B------:R-:W-:Y:S01]  /*d6c0*/  IABS R18, R26 ;  /* 0x0000001a00127213 */ /* 0x000fe20000000000 */
[----:B------:R-:W-:Y:S02]  /*d6d0*/  IMAD R8, R3, R0, R8 ;  /* 0x0000000003087224 */ /* 0x000fe400078e0208 */
[--C-:B------:R-:W-:Y:S01]  /*d6e0*/  @!P6 IMAD.IADD R13, R13, 0x1, -R3.reuse ;  /* 0x000000010d0de824 */ /* 0x100fe200078e0a03 */
[C---:B------:R-:W-:Y:S01]  /*d6f0*/  ISETP.GT.U32.AND P6, PT, R3.reuse, R9, PT ;  /* 0x000000090300720c */ /* 0x040fe20003fc4070 */
[----:B------:R-:W-:Y:S01]  /*d700*/  @!P1 IMAD.IADD R16, R16, 0x1, -R3 ;  /* 0x0000000110109824 */ /* 0x000fe200078e0a03 */
[C---:B------:R-:W-:Y:S01]  /*d710*/  ISETP.GT.U32.AND P0, PT, R3.reuse, R8, PT ;  /* 0x000000080300720c */ /* 0x040fe20003f04070 */
[----:B------:R-:W-:Y:S01]  /*d720*/  IMAD.HI.U32 R0, R22, R17, RZ ;  /* 0x0000001116007227 */ /* 0x000fe200078e00ff */
[----:B------:R-:W-:-:S03]  /*d730*/  ISETP.GT.U32.AND P1, PT, R3, R10, PT ;  /* 0x0000000a0300720c */ /* 0x000fc60003f24070 */
[----:B--2---:R-:W-:Y:S02]  /*d740*/  IMAD.MOV R6, RZ, RZ, -R7 ;  /* 0x000000ffff067224 */ /* 0x004fe400078e0a07 */
[----:B------:R-:W-:Y:S02]  /*d750*/  IMAD.MOV R0, RZ, RZ, -R0 ;  /* 0x000000ffff007224 */ /* 0x000fe400078e0a00 */
[----:B0-----:R-:W-:Y:S02]  /*d760*/  VIADD R2, R27, 0x20 ;  /* 0x000000201b027836 */ /* 0x001fe40000000000 */
[----:B------:R-:W-:Y:S02]  /*d770*/  IMAD R14, R6, R11, RZ ;  /* 0x0000000b060e7224 */ /* 0x000fe400078e02ff */
[----:B------:R-:W-:Y:S01]  /*d780*/  IMAD R17, R3, R0, R17 ;  /* 0x0000000003117224 */ /* 0x000fe200078e0211 */
[----:B------:R-:W-:Y:S01]  /*d790*/  IABS R0, R2 ;  /* 0x0000000200007213 */ /* 0x000fe20000000000 */
[----:B------:R-:W-:Y:S01]  /*d7a0*/  IMAD.MOV.U32 R6, RZ, RZ, RZ ;  /* 0x000000ffff067224 */ /* 0x000fe200078e00ff */
[----:B------:R0:W-:Y:S01]  /*d7b0*/  STL [R1+0x68], R2 ;  /* 0x0000680201007387 */ /* 0x0001e20000100800 */
[----:B------:R-:W-:-:S02]  /*d7c0*/  @!P6 IMAD.IADD R9, R9, 0x1, -R3 ;  /* 0x000000010909e824 */ /* 0x000fc400078e0a03 */
[----:B------:R-:W-:Y:S01]  /*d7d0*/  @!P0 IMAD.IADD R8, R8, 0x1, -R3 ;  /* 0x0000000108088824 */ /* 0x000fe200078e0a03 */
[----:B------:R-:W-:Y:S01]  /*d7e0*/  ISETP.GT.U32.AND P0, PT, R3, R17, PT ;  /* 0x000000110300720c */ /* 0x000fe20003f04070 */
[----:B------:R-:W-:-:S03]  /*d7f0*/  IMAD.HI.U32 R14, R7, R14, R6 ;  /* 0x0000000e070e7227 */ /* 0x000fc600078e0006 */
[C---:B------:R-:W-:Y:S01]  /*d800*/  ISETP.GT.U32.AND P6, PT, R3.reuse, R8, PT ;  /* 0x000000080300720c */ /* 0x040fe20003fc4070 */
[----:B------:R-:W-:Y:S01]  /*d810*/  @!P1 IMAD.IADD R10, R10, 0x1, -R3 ;  /* 0x000000010a0a9824 */ /* 0x000fe200078e0a03 */
[----:B------:R-:W-:Y:S01]  /*d820*/  ISETP.GT.U32.AND P1, PT, R3, R9, PT ;  /* 0x000000090300720c */ /* 0x000fe20003f24070 */
[----:B------:R-:W-:Y:S02]  /*d830*/  IMAD.MOV.U32 R7, RZ, RZ, R18 ;  /* 0x000000ffff077224 */ /* 0x000fe400078e0012 */
[----:B------:R-:W-:-:S04]  /*d840*/  IMAD.HI.U32 R18, R22, R0, RZ ;  /* 0x0000000016127227 */ /* 0x000fc800078e00ff */
[----:B------:R-:W-:Y:S02]  /*d850*/  IMAD.MOV R18, RZ, RZ, -R18 ;  /* 0x000000ffff127224 */ /* 0x000fe400078e0a12 */
[----:B------:R-:W-:-:S04]  /*d860*/  IMAD.HI.U32 R14, R14, R7, RZ ;  /* 0x000000070e0e7227 */ /* 0x000fc800078e00ff */
[----:B------:R-:W-:Y:S01]  /*d870*/  IMAD R0, R3, R18, R0 ;  /* 0x0000001203007224 */ /* 0x000fe200078e0200 */
[----:B------:R-:W-:Y:S01]  /*d880*/  IABS R18, R25 ;  /* 0x0000001900127213 */ /* 0x000fe20000000000 */
[----:B------:R-:W-:Y:S02]  /*d890*/  IMAD.MOV.U32 R6, RZ, RZ, R13 ;  /* 0x000000ffff067224 */ /* 0x000fe400078e000d */
[----:B------:R-:W-:Y:S01]  /*d8a0*/  @!P1 IMAD.IADD R9, R9, 0x1, -R3 ;  /* 0x0000000109099824 */ /* 0x000fe200078e0a03 */
[----:B------:R-:W-:Y:S01]  /*d8b0*/  ISETP.GT.U32.AND P1, PT, R3, R0, PT ;  /* 0x000000000300720c */ /* 0x000fe20003f24070 */
[----:B------:R-:W-:Y:S02]  /*d8c0*/  IMAD.MOV R14, RZ, RZ, -R14 ;  /* 0x000000ffff0e7224 */ /* 0x000fe400078e0a0e */
[----:B------:R-:W-:-:S04]  /*d8d0*/  IMAD.HI.U32 R13, R22, R19, RZ ;  /* 0x00000013160d7227 */ /* 0x000fc800078e00ff */
[----:B------:R-:W-:Y:S01]  /*d8e0*/  @!P6 IMAD.IADD R8, R8, 0x1, -R3 ;  /* 0x000000010808e824 */ /* 0x000fe200078e0a03 */
[----:B------:R-:W-:Y:S01]  /*d8f0*/  ISETP.GE.AND P6, PT, R12, RZ, PT ;  /* 0x000000ff0c00720c */ /* 0x000fe20003fc6270 */
[----:B------:R-:W-:Y:S01]  /*d900*/  @!P2 IMAD.MOV R6, RZ, RZ, -R6 ;  /* 0x000000ffff06a224 */ /* 0x000fe200078e0a06 */
[----:B------:R-:W-:Y:S01]  /*d910*/  ISETP.GT.U32.AND P2, PT, R3, R10, PT ;  /* 0x0000000a0300720c */ /* 0x000fe20003f44070 */
[----:B------:R-:W-:Y:S02]  /*d920*/  IMAD R12, R11, R14, R7 ;  /* 0x0000000e0b0c7224 */ /* 0x000fe400078e0207 */
[----:B------:R-:W-:Y:S01]  /*d930*/  IMAD.MOV R7, RZ, RZ, -R13 ;  /* 0x000000ffff077224 */ /* 0x000fe200078e0a0d */
[----:B------:R-:W-:Y:S01]  /*d940*/  STL [R1+0x16a8], R6 ;  /* 0x0016a80601007387 */ /* 0x000fe20000100800 */
[----:B------:R-:W-:Y:S02]  /*d950*/  @!P0 IMAD.IADD R17, R17, 0x1, -R3 ;  /* 0x0000000111118824 */ /* 0x000fe400078e0a03 */
[----:B------:R-:W-:-:S02]  /*d960*/  IMAD R19, R3, R7, R19 ;  /* 0x0000000703137224 */ /* 0x000fc400078e0213 */
[--C-:B------:R-:W-:Y:S01]  /*d970*/  @!P1 IMAD.IADD R0, R0, 0x1, -R3.reuse ;  /* 0x0000000100009824 */ /* 0x100fe200078e0a03 */
[----:B------:R-:W-:Y:S01]  /*d980*/  ISETP.GT.U32.AND P0, PT, R3, R17, PT ;  /* 0x000000110300720c */ /* 0x000fe20003f04070 */
[----:B------:R-:W-:Y:S01]  /*d990*/  VIADD R13, R27, 0x1c ;  /* 0x0000001c1b0d7836 */ /* 0x000fe20000000000 */
[----:B------:R-:W-:Y:S01]  /*d9a0*/  ISETP.GT.U32.AND P1, PT, R3, R19, PT ;  /* 0x000000130300720c */ /* 0x000fe20003f24070 */
[----:B------:R-:W-:Y:S01]  /*d9b0*/  @!P2 IMAD.IADD R10, R10, 0x1, -R3 ;  /* 0x000000010a0aa824 */ /* 0x000fe200078e0a03 */
[----:B------:R-:W-:Y:S01]  /*d9c0*/  ISETP.GT.U32.AND P2, PT, R11, R12, PT ;  /* 0x0000000c0b00720c */ /* 0x000fe20003f44070 */
[----:B------:R-:W-:Y:S01]  /*d9d0*/  VIADD R14, R27, 0x1e ;  /* 0x0000001e1b0e7836 */ /* 0x000fe20000000000 */
[----:B------:R-:W-:Y:S01]  /*d9e0*/  IABS R7, R13 ;  /* 0x0000000d00077213 */ /* 0x000fe20000000000 */
[----:B------:R-:W-:Y:S02]  /*d9f0*/  @!P4 IMAD.MOV R9, RZ, RZ, -R9 ;  /* 0x000000ffff09c224 */ /* 0x000fe400078e0a09 */
[----:B------:R-:W-:Y:S01]  /*da00*/  @!P3 IMAD.MOV R8, RZ, RZ, -R8 ;  /* 0x000000ffff08b224 */ /* 0x000fe200078e0a08 */
[----:B------:R-:W-:Y:S01]  /*da10*/  IABS R20, R14 ;  /* 0x0000000e00147213 */ /* 0x000fe20000000000 */
[----:B------:R-:W-:-:S02]  /*da20*/  @!P6 IMAD.MOV R10, RZ, RZ, -R10 ;  /* 0x000000ffff0ae224 */ /* 0x000fc400078e0a0a */
[----:B------:R-:W-:Y:S01]  /*da30*/  @!P0 IMAD.IADD R17, R17, 0x1, -R3 ;  /* 0x0000000111118824 */ /* 0x000fe200078e0a03 */
[----:B------:R-:W-:Y:S01]  /*da40*/  ISETP.GE.AND P0, PT, R15, RZ, PT ;  /* 0x000000ff0f00720c */ /* 0x000fe20003f06270 */
[----:B------:R-:W-:Y:S02]  /*da50*/  IMAD.MOV.U32 R15, RZ, RZ, R7 ;  /* 0x000000ffff0f7224 */ /* 0x000fe400078e0007 */
[----:B------:R-:W-:Y:S02]  /*da60*/  IMAD.MOV.U32 R7, RZ, RZ, R16 ;  /* 0x000000ffff077224 */ /* 0x000fe400078e0010 */
[----:B------:R-:W-:Y:S01]  /*da70*/  @!P1 IMAD.IADD R19, R19, 0x1, -R3 ;  /* 0x0000000113139824 */ /* 0x000fe200078e0a03 */
[----:B------:R-:W-:Y:S01]  /*da80*/  ISETP.GE.AND P1, PT, R13, RZ, PT ;  /* 0x000000ff0d00720c */ /* 0x000fe20003f26270 */
[----:B------:R-:W-:Y:S01]  /*da90*/  @!P2 IMAD.IADD R12, R12, 0x1, -R11 ;  /* 0x000000010c0ca824 */ /* 0x000fe200078e0a0b */
[C---:B------:R-:W-:Y:S01]  /*daa0*/  ISETP.GT.U32.AND P2, PT, R3.reuse, R0, PT ;  /* 0x000000000300720c */ /* 0x040fe20003f44070 */
[----:B------:R-:W-:Y:S01]  /*dab0*/  @!P5 IMAD.MOV R7, RZ, RZ, -R7 ;  /* 0x000000ffff07d224 */ /* 0x000fe200078e0a07 */
[----:B------:R-:W-:Y:S01]  /*dac0*/  ISETP.GE.AND P5, PT, R14, RZ, PT ;  /* 0x000000ff0e00720c */ /* 0x000fe20003fa6270 */
[----:B------:R-:W-:Y:S01]  /*dad0*/  IMAD.HI.U32 R14, R22, R15, RZ ;  /* 0x0000000f160e7227 */ /* 0x000fe200078e00ff */
[----:B------:R-:W-:-:S02]  /*dae0*/  ISETP.GT.U32.AND P4, PT, R3, R19, PT ;  /* 0x000000130300720c */ /* 0x000fc40003f84070 */
[----:B------:R-:W-:Y:S01]  /*daf0*/  ISETP.GT.U32.AND P3, PT, R11, R12, PT ;  /* 0x0000000c0b00720c */ /* 0x000fe20003f64070 */
[----:B------:R-:W-:Y:S01]  /*db00*/  IMAD.MOV R14, RZ, RZ, -R14 ;  /* 0x000000ffff0e7224 */ /* 0x000fe200078e0a0e */
[----:B------:R-:W-:Y:S01]  /*db10*/  STL [R1+0x16ac], R7 ;  /* 0x0016ac0701007387 */ /* 0x000fe20000100800 */
[----:B------:R-:W-:-:S03]  /*db20*/  IMAD.HI.U32 R16, R22, R20, RZ ;  /* 0x0000001416107227 */ /* 0x000fc600078e00ff */
[----:B------:R-:W-:Y:S01]  /*db30*/  STL [R1+0x16b0], R8 ;  /* 0x0016b00801007387 */ /* 0x000fe20000100800 */
[----:B------:R-:W-:Y:S02]  /*db40*/  IMAD R15, R3, R14, R15 ;  /* 0x0000000e030f7224 */ /* 0x000fe400078e020f */
[----:B------:R-:W-:Y:S01]  /*db50*/  IMAD.MOV R16, RZ, RZ, -R16 ;  /* 0x000000ffff107224 */ /* 0x000fe200078e0a10 */
[----:B------:R-:W-:Y:S01]  /*db60*/  STL [R1+0x16b4], R9 ;  /* 0x0016b40901007387 */ /* 0x000fe20000100800 */
[--C-:B------:R-:W-:Y:S01]  /*db70*/  @!P2 IMAD.IADD R0, R0, 0x1, -R3.reuse ;  /* 0x000000010000a824 */ /* 0x100fe200078e0a03 */
[----:B------:R-:W-:Y:S01]  /*db80*/  ISETP.GE.AND P2, PT, R26, RZ, PT ;  /* 0x000000ff1a00720c */ /* 0x000fe20003f46270 */
[----:B------:R-:W-:Y:S01]  /*db90*/  @!P4 IMAD.IADD R19, R19, 0x1, -R3 ;  /* 0x000000011313c824 */ /* 0x000fe200078e0a03 */
[C---:B------:R-:W-:Y:S01]  /*dba0*/  ISETP.GT.U32.AND P4, PT, R3.reuse, R15, PT ;  /* 0x0000000f0300720c */ /* 0x040fe20003f84070 */
[----:B------:R-:W-:Y:S01]  /*dbb0*/  IMAD R20, R3, R16, R20 ;  /* 0x0000001003147224 */ /* 0x000fe200078e0214 */
[----:B------:R2:W-:Y:S01]  /*dbc0*/  STL [R1+0x1760], R0 ;  /* 0x0017600001007387 */ /* 0x0005e20000100800 */
[----:B------:R-:W-:-:S02]  /*dbd0*/  VIADD R13, R27, 0x1a ;  /* 0x0000001a1b0d7836 */ /* 0x000fc40000000000 */
[----:B------:R-:W-:Y:S01]  /*dbe0*/  @!P3 IMAD.IADD R12, R12, 0x1, -R11 ;  /* 0x000000010c0cb824 */ /* 0x000fe200078e0a0b */
[----:B------:R-:W-:Y:S01]  /*dbf0*/  ISETP.GT.U32.AND P6, PT, R3, R20, PT ;  /* 0x000000140300720c */ /* 0x000fe20003fc4070 */
[----:B------:R-:W-:Y:S01]  /*dc00*/  STL [R1+0x16b8], R10 ;  /* 0x0016b80a01007387 */ /* 0x000fe20000100800 */
[----:B------:R-:W-:Y:S01]  /*dc10*/  IABS R23, R13 ;  /* 0x0000000d00177213 */ /* 0x000fe20000000000 */
[----:B0-----:R-:W-:Y:S01]  /*dc20*/  IMAD.MOV.U32 R2, RZ, RZ, R12 ;  /* 0x000000ffff027224 */ /* 0x001fe200078e000c */
[----:B------:R-:W-:Y:S01]  /*dc30*/  ISETP.GE.AND P3, PT, R13, RZ, PT ;  /* 0x000000ff0d00720c */ /* 0x000fe20003f66270 */
[----:B------:R-:W-:Y:S01]  /*dc40*/  VIADD R13, R27, 0x18 ;  /* 0x000000181b0d7836 */ /* 0x000fe20000000000 */
[----:B------:R-:W-:Y:S01]  /*dc50*/  IABS R11, R29 ;  /* 0x0000001d000b7213 */ /* 0x000fe20000000000 */
[----:B------:R-:W-:Y:S01]  /*dc60*/  @!P2 IMAD.MOV R2, RZ, RZ, -R2 ;  /* 0x000000ffff02a224 */ /* 0x000fe200078e0a02 */
[----:B------:R-:W-:Y:S01]  /*dc70*/  ISETP.NE.AND P2, PT, R24, RZ, PT ;  /* 0x000000ff1800720c */ /* 0x000fe20003f45270 */
[--C-:B------:R-:W-:Y:S01]  /*dc80*/  @!P4 IMAD.IADD R15, R15, 0x1, -R3.reuse ;  /* 0x000000010f0fc824 */ /* 0x100fe200078e0a03 */
[----:B---3--:R-:W-:Y:S01]  /*dc90*/  IABS R26, R13 ;  /* 0x0000000d001a7213 */ /* 0x008fe20000000000 */
[----:B------:R-:W-:Y:S01]  /*dca0*/  IMAD.HI.U32 R12, R22, R23, RZ ;  /* 0x00000017160c7227 */ /* 0x000fe200078e00ff */
[----:B------:R-:W-:Y:S02]  /*dcb0*/  STL [R1+0x1764], R19 ;  /* 0x0017641301007387 */ /* 0x000fe40000100800 */
[----:B------:R-:W-:Y:S01]  /*dcc0*/  ISETP.GT.U32.AND P4, PT, R3, R15, PT ;  /* 0x0000000f0300720c */ /* 0x000fe20003f84070 */
[----:B------:R-:W-:-:S02]  /*dcd0*/  @!P6 IMAD.IADD R20, R20, 0x1, -R3 ;  /* 0x000000011414e824 */ /* 0x000fc400078e0a03 */
[----:B------:R-:W-:Y:S02]  /*dce0*/  IMAD.MOV R12, RZ, RZ, -R12 ;  /* 0x000000ffff0c7224 */ /* 0x000fe400078e0a0c */
[----:B------:R-:W-:Y:S01]  /*dcf0*/  IMAD.HI.U32 R16, R22, R26, RZ ;  /* 0x0000001a16107227 */ /* 0x000fe200078e00ff */
[C---:B------:R-:W-:Y:S02]  /*dd00*/  ISETP.GT.U32.AND P6, PT, R3.reuse, R20, PT ;  /* 0x000000140300720c */ /* 0x040fe40003fc4070 */
[----:B------:R-:W-:Y:S01]  /*dd10*/  @!P2 LOP3.LUT R2, RZ, R24, RZ, 0x33, !PT ;  /* 0x00000018ff02a212 */ /* 0x000fe200078e33ff */
[----:B------:R-:W-:Y:S02]  /*dd20*/  IMAD R23, R3, R12, R23 ;  /* 0x0000000c03177224 */ /* 0x000fe400078e0217 */
[----:B------:R-:W-:Y:S02]  /*dd30*/  IMAD.MOV R16, RZ, RZ, -R16 ;  /* 0x000000ffff107224 */ /* 0x000fe400078e0a10 */
[----:B--2---:R-:W-:Y:S01]  /*dd40*/  VIADD R0, R27, 0x14 ;  /* 0x000000141b007836 */ /* 0x004fe20000000000 */
[C---:B------:R-:W-:Y:S01]  /*dd50*/  ISETP.GT.U32.AND P2, PT, R3.reuse, R23, PT ;  /* 0x000000170300720c */ /* 0x040fe20003f44070 */
[----:B------:R-:W-:-:S02]  /*dd60*/  IMAD R26, R3, R16, R26 ;  /* 0x00000010031a7224 */ /* 0x000fc400078e021a */
[----:B------:R-:W-:Y:S01]  /*dd70*/  IMAD.HI.U32 R14, R22, R11, RZ ;  /* 0x0000000b160e7227 */ /* 0x000fe200078e00ff */
[----:B------:R0:W-:Y:S01]  /*dd80*/  STL [R1+0x60], R0 ;  /* 0x0000600001007387 */ /* 0x0001e20000100800 */
[----:B------:R-:W-:Y:S02]  /*dd90*/  IABS R12, R0 ;  /* 0x00000000000c7213 */ /* 0x000fe40000000000 */
[--C-:B------:R-:W-:Y:S01]  /*dda0*/  @!P4 IMAD.IADD R15, R15, 0x1, -R3.reuse ;  /* 0x000000010f0fc824 */ /* 0x100fe200078e0a03 */
[----:B------:R-:W-:Y:S01]  /*ddb0*/  ISETP.GT.U32.AND P4, PT, R3, R26, PT ;  /* 0x0000001a0300720c */ /* 0x000fe20003f84070 */
[----:B------:R-:W-:Y:S01]  /*ddc0*/  IMAD.MOV R14, RZ, RZ, -R14 ;  /* 0x000000ffff0e7224 */ /* 0x000fe200078e0a0e */
[----:B------:R-:W-:Y:S01]  /*ddd0*/  STL [R1+0x1658], R2 ;  /* 0x0016580201007387 */ /* 0x000fe20000100800 */
[----:B------:R-:W-:Y:S01]  /*dde0*/  @!P6 IMAD.IADD R20, R20, 0x1, -R3 ;  /* 0x000000011414e824 */ /* 0x000fe200078e0a03 */
[----:B------:R-:W-:Y:S01]  /*ddf0*/  ISETP.GE.AND P6, PT, R13, RZ, PT ;  /* 0x000000ff0d00720c */ /* 0x000fe20003fc6270 */
[----:B------:R-:W-:-:S02]  /*de00*/  IMAD R11, R3, R14, R11 ;  /* 0x0000000e030b7224 */ /* 0x000fc400078e020b */
[----:B0-----:R-:W-:Y:S01]  /*de10*/  VIADD R0, R27, 0x12 ;  /* 0x000000121b007836 */ /* 0x001fe20000000000 */
[----:B------:R-:W-:Y:S01]  /*de20*/  STL [R1+0x1768], R20 ;  /* 0x0017681401007387 */ /* 0x000fe20000100800 */
[----:B------:R-:W-:-:S03]  /*de30*/  IMAD.HI.U32 R13, R22, R12, RZ ;  /* 0x0000000c160d7227 */ /* 0x000fc600078e00ff */
[----:B------:R-:W-:Y:S01]  /*de40*/  IABS R14, R0 ;  /* 0x00000000000e7213 */ /* 0x000fe20000000000 */
[----:B------:R-:W-:Y:S01]  /*de50*/  @!P2 IMAD.IADD R23, R23, 0x1, -R3 ;  /* 0x000000011717a824 */ /* 0x000fe200078e0a03 */
[C---:B------:R-:W-:Y:S01]  /*de60*/  ISETP.GT.U32.AND P2, PT, R3.reuse, R11, PT ;  /* 0x0000000b0300720c */ /* 0x040fe20003f44070 */
[----:B------:R-:W-:Y:S01]  /*de70*/  IMAD.MOV R16, RZ, RZ, -R13 ;  /* 0x000000ffff107224 */ /* 0x000fe200078e0a0d */
[----:B------:R0:W-:Y:S01]  /*de80*/  STL [R1+0x58], R0 ;  /* 0x0000580001007387 */ /* 0x0001e20000100800 */
[----:B------:R-:W-:Y:S02]  /*de90*/  IMAD.MOV.U32 R13, RZ, RZ, R14 ;  /* 0x000000ffff0d7224 */ /* 0x000fe400078e000e */
[----:B------:R-:W-:Y:S01]  /*dea0*/  @!P4 IMAD.IADD R26, R26, 0x1, -R3 ;  /* 0x000000011a1ac824 */ /* 0x000fe200078e0a03 */
[----:B------:R-:W-:Y:S01]  /*deb0*/  ISETP.GT.U32.AND P4, PT, R3, R23, PT ;  /* 0x000000170300720c */ /* 0x000fe20003f84070 */
[----:B------:R-:W-:-:S04]  /*dec0*/  IMAD.HI.U32 R21, R22, R13, RZ ;  /* 0x0000000d16157227 */ /* 0x000fc800078e00ff */
[----:B------:R-:W-:Y:S02]  /*ded0*/  IMAD.MOV R21, RZ, RZ, -R21 ;  /* 0x000000ffff157224 */ /* 0x000fe400078e0a15 */
[----:B0-----:R-:W-:Y:S02]  /*dee0*/  VIADD R0, R27, 0x10 ;  /* 0x000000101b007836 */ /* 0x001fe40000000000 */
[C---:B------:R-:W-:Y:S02]  /*def0*/  IMAD R12, R3.reuse, R16, R12 ;  /* 0x00000010030c7224 */ /* 0x040fe400078e020c */
[----:B------:R-:W-:Y:S01]  /*df00*/  IMAD R13, R3, R21, R13 ;  /* 0x00000015030d7224 */ /* 0x000fe200078e020d */
[----:B------:R-:W-:Y:S01]  /*df10*/  IABS R14, R0 ;  /* 0x00000000000e7213 */ /* 0x000fe20000000000 */
[----:B------:R-:W-:-:S04]  /*df20*/  IMAD.HI.U32 R21, R22, R18, RZ ;  /* 0x0000001216157227 */ /* 0x000fc800078e00ff */
[----:B------:R-:W-:Y:S02]  /*df30*/  VIADD R4, R27, 0xe ;  /* 0x0000000e1b047836 */ /* 0x000fe40000000000 */
[--C-:B------:R-:W-:Y:S01]  /*df40*/  @!P2 IMAD.IADD R11, R11, 0x1, -R3.reuse ;  /* 0x000000010b0ba824 */ /* 0x100fe200078e0a03 */
[----:B------:R-:W-:Y:S01]  /*df50*/  ISETP.GT.U32.AND P2, PT, R3, R26, PT ;  /* 0x0000001a0300720c */ /* 0x000fe20003f44070 */
[----:B------:R-:W-:Y:S01]  /*df60*/  @!P4 IMAD.IADD R23, R23, 0x1, -R3 ;  /* 0x000000011717c824 */ /* 0x000fe200078e0a03 */
[----:B------:R-:W-:Y:S01]  /*df70*/  ISETP.GT.U32.AND P4, PT, R3, R12, PT ;  /* 0x0000000c0300720c */ /* 0x000fe20003f84070 */
[----:B------:R-:W-:Y:S01]  /*df80*/  IMAD.MOV R21, RZ, RZ, -R21 ;  /* 0x000000ffff157224 */ /* 0x000fe200078e0a15 */
[----:B------:R-:W-:Y:S01]  /*df90*/  IABS R16, R4 ;  /* 0x0000000400107213 */ /* 0x000fe20000000000 */
[----:B------:R-:W-:Y:S02]  /*dfa0*/  VIADD R10, R27, 0xa ;  /* 0x0000000a1b0a7836 */ /* 0x000fe40000000000 */
[----:B------:R-:W-:-:S04]  /*dfb0*/  IMAD.HI.U32 R28, R22, R14, RZ ;  /* 0x0000000e161c7227 */ /* 0x000fc800078e00ff */
[----:B------:R-:W-:Y:S01]  /*dfc0*/  @!P0 IMAD.MOV R17, RZ, RZ, -R17 ;  /* 0x000000ffff118224 */ /* 0x000fe200078e0a11 */
[C---:B------:R-:W-:Y:S01]  /*dfd0*/  ISETP.GT.U32.AND P0, PT, R3.reuse, R11, PT ;  /* 0x0000000b0300720c */ /* 0x040fe20003f04070 */
[----:B------:R-:W-:Y:S01]  /*dfe0*/  IMAD R18, R3, R21, R18 ;  /* 0x0000001503127224 */ /* 0x000fe200078e0212 */
[----:B------:R-:W-:Y:S01]  /*dff0*/  IABS R21, R10 ;  /* 0x0000000a00157213 */ /* 0x000fe20000000000 */
[----:B------:R-:W-:Y:S01]  /*e000*/  IMAD.MOV R28, RZ, RZ, -R28 ;  /* 0x000000ffff1c7224 */ /* 0x000fe200078e0a1c */
[----:B------:R0:W-:Y:S01]  /*e010*/  STL [R1+0x16bc], R17 ;  /* 0x0016bc1101007387 */ /* 0x0001e20000100800 */
[----:B------:R-:W-:-:S04]  /*e020*/  IMAD.HI.U32 R24, R22, R16, RZ ;  /* 0x0000001016187227 */ /* 0x000fc800078e00ff */
[----:B------:R-:W-:Y:S02]  /*e030*/  IMAD R14, R3, R28, R14 ;  /* 0x0000001c030e7224 */ /* 0x000fe400078e020e */
[C---:B------:R-:W-:Y:S02]  /*e040*/  VIADD R6, R27.reuse, 0x2 ;  /* 0x000000021b067836 */ /* 0x040fe40000000000 */
[----:B------:R-:W-:Y:S02]  /*e050*/  VIADD R8, R27, 0x6 ;  /* 0x000000061b087836 */ /* 0x000fe40000000000 */
[----:B------:R-:W-:Y:S01]  /*e060*/  IMAD.HI.U32 R28, R22, R21, RZ ;  /* 0x00000015161c7227 */ /* 0x000fe200078e00ff */
[----:B------:R-:W-:-:S03]  /*e070*/  IABS R2, R6 ;  /* 0x0000000600027213 */ /* 0x000fc60000000000 */
[----:B------:R-:W-:Y:S02]  /*e080*/  IMAD.MOV R24, RZ, RZ, -R24 ;  /* 0x000000ffff187224 */ /* 0x000fe400078e0a18 */
[C---:B------:R-:W-:Y:S02]  /*e090*/  VIADD R7, R27.reuse, 0x4 ;  /* 0x000000041b077836 */ /* 0x040fe40000000000 */
[--C-:B------:R-:W-:Y:S01]  /*e0a0*/  @!P4 IMAD.IADD R12, R12, 0x1, -R3.reuse ;  /* 0x000000010c0cc824 */ /* 0x100fe200078e0a03 */
[C---:B------:R-:W-:Y:S01]  /*e0b0*/  ISETP.GE.AND P4, PT, R27.reuse, RZ, PT ;  /* 0x000000ff1b00720c */ /* 0x040fe20003f86270 */
[----:B------:R-:W-:Y:S01]  /*e0c0*/  VIADD R9, R27, 0x8 ;  /* 0x000000081b097836 */ /* 0x000fe20000000000 */
[----:B------:R-:W-:Y:S01]  /*e0d0*/  IABS R27, R8 ;  /* 0x00000008001b7213 */ /* 0x000fe20000000000 */
[----:B------:R-:W-:Y:S02]  /*e0e0*/  IMAD.MOV R28, RZ, RZ, -R28 ;  /* 0x000000ffff1c7224 */ /* 0x000fe400078e0a1c */
[----:B------:R-:W-:Y:S01]  /*e0f0*/  IMAD R16, R3, R24, R16 ;  /* 0x0000001803107224 */ /* 0x000fe200078e0210 */
[----:B------:R-:W-:Y:S01]  /*e100*/  IABS R24, R7 ;  /* 0x0000000700187213 */ /* 0x000fe20000000000 */
[----:B------:R-:W-:Y:S01]  /*e110*/  @!P0 IMAD.IADD R11, R11, 0x1, -R3 ;  /* 0x000000010b0b8824 */ /* 0x000fe200078e0a03 */
[----:B------:R-:W-:Y:S01]  /*e120*/  ISETP.GE.AND P0, PT, R29, RZ, PT ;  /* 0x000000ff1d00720c */ /* 0x000fe20003f06270 */
[----:B------:R-:W-:Y:S01]  /*e130*/  IMAD R21, R3, R28, R21 ;  /* 0x0000001c03157224 */ /* 0x000fe200078e0215 */
[----:B------:R-:W-:Y:S01]  /*e140*/  IABS R29, R9 ;  /* 0x00000009001d7213 */ /* 0x000fe20000000000 */
[----:B------:R-:W-:-:S02]  /*e150*/  IMAD.MOV.U32 R28, RZ, RZ, R2 ;  /* 0x000000ffff1c7224 */ /* 0x000fc400078e0002 */
[----:B------:R-:W-:-:S04]  /*e160*/  IMAD.HI.U32 R19, R22, R27, RZ ;  /* 0x0000001b16137227 */ /* 0x000fc800078e00ff */
[----:B------:R-:W-:-:S04]  /*e170*/  IMAD.HI.U32 R2, R22, R24, RZ ;  /* 0x0000001816027227 */ /* 0x000fc800078e00ff */
[----:B------:R-:W-:-:S04]  /*e180*/  IMAD.HI.U32 R5, R22, R29, RZ ;  /* 0x0000001d16057227 */ /* 0x000fc800078e00ff */
[----:B------:R-:W-:-:S04]  /*e190*/  IMAD.HI.U32 R20, R22, R28, RZ ;  /* 0x0000001c16147227 */ /* 0x000fc800078e00ff */
[----:B------:R-:W-:Y:S02]  /*e1a0*/  IMAD.MOV R22, RZ, RZ, -R19 ;  /* 0x000000ffff167224 */ /* 0x000fe400078e0a13 */
[----:B------:R-:W-:Y:S02]  /*e1b0*/  IMAD.MOV R19, RZ, RZ, -R2 ;  /* 0x000000ffff137224 */ /* 0x000fe400078e0a02 */
[C---:B------:R-:W-:Y:S02]  /*e1c0*/  IMAD R22, R3.reuse, R22, R27 ;  /* 0x0000001603167224 */ /* 0x040fe400078e021b */
[----:B------:R-:W-:Y:S02]  /*e1d0*/  IMAD.MOV R27, RZ, RZ, -R20 ;  /* 0x000000ffff1b7224 */ /* 0x000fe400078e0a14 */
[----:B------:R-:W2:Y:S01]  /*e1e0*/  LDL.LU R20, [R1+0x1768] ;  /* 0x0017680001147983 */ /* 0x000ea20000300800 */
[----:B------:R-:W-:Y:S02]  /*e1f0*/  IMAD R24, R3, R19, R24 ;  /* 0x0000001303187224 */ /* 0x000fe400078e0218 */
[----:B------:R-:W-:Y:S01]  /*e200*/  @!P1 IMAD.MOV R15, RZ, RZ, -R15 ;  /* 0x000000ffff0f9224 */ /* 0x000fe200078e0a0f */
[----:B------:R-:W3:Y:S01]  /*e210*/  LDL.LU R19, [R1+0x1764] ;  /* 0x0017640001137983 */ /* 0x000ee20000300800 */
[----:B------:R-:W-:-:S02]  /*e220*/  @!P3 IMAD.MOV R23, RZ, RZ, -R23 ;  /* 0x000000ffff17b224 */ /* 0x000fc400078e0a17 */
[----:B------:R-:W-:Y:S01]  /*e230*/  @!P2 IMAD.IADD R26, R26, 0x1, -R3 ;  /* 0x000000011a1aa824 */ /* 0x000fe200078e0a03 */
[C---:B------:R-:W-:Y:S01]  /*e240*/  ISETP.GT.U32.AND P2, PT, R3.reuse, R13, PT ;  /* 0x0000000d0300720c */ /* 0x040fe20003f44070 */
[----:B0-----:R-:W-:Y:S02]  /*e250*/  IMAD.MOV R17, RZ, RZ, -R5 ;  /* 0x000000ffff117224 */ /* 0x001fe400078e0a05 */
[----:B------:R-:W0:Y:S02]  /*e260*/  S2R R5, SR_TID.X ;  /* 0x0000000000057919 */ /* 0x000e240000002100 */
[----:B------:R-:W-:-:S08]  /*e270*/  IMAD R29, R3, R17, R29 ;  /* 0x00000011031d7224 */ /* 0x000fd000078e021d */
[----:B------:R-:W-:Y:S01]  /*e280*/  @!P2 IMAD.IADD R13, R13, 0x1, -R3 ;  /* 0x000000010d0da824 */ /* 0x000fe200078e0a03 */
[----:B------:R-:W-:-:S13]  /*e290*/  ISETP.GT.U32.AND P2, PT, R3, R14, PT ;  /* 0x0000000e0300720c */ /* 0x000fda0003f44070 */
[----:B------:R-:W-:Y:S01]  /*e2a0*/  @!P2 IMAD.IADD R14, R14, 0x1, -R3 ;  /* 0x000000010e0ea824 */ /* 0x000fe200078e0a03 */
[----:B------:R-:W-:Y:S01]  /*e2b0*/  ISETP.GT.U32.AND P2, PT, R3, R16, PT ;  /* 0x000000100300720c */ /* 0x000fe20003f44070 */
[----:B--2---:R-:W-:Y:S01]  /*e2c0*/  @!P5 IMAD.MOV R20, RZ, RZ, -R20 ;  /* 0x000000ffff14d224 */ /* 0x004fe200078e0a14 */
[----:B0-----:R-:W-:-:S11]  /*e2d0*/  LOP3.LUT R2, R5, 0x7, RZ, 0xc0, !PT ;  /* 0x0000000705027812 */ /* 0x001fd600078ec0ff */
[----:B------:R-:W-:Y:S01]  /*e2e0*/  @!P2 IMAD.IADD R16, R16, 0x1, -R3 ;  /* 0x000000011010a824 */ /* 0x000fe200078e0a03 */
[C---:B------:R-:W-:Y:S01]  /*e2f0*/  ISETP.GT.U32.AND P2, PT, R3.reuse, R18, PT ;  /* 0x000000120300720c */ /* 0x040fe20003f44070 */
[----:B---3--:R-:W-:Y:S02]  /*e300*/  @!P4 IMAD.MOV R19, RZ, RZ, -R19 ;  /* 0x000000ffff13c224 */ /* 0x008fe400078e0a13 */
[----:B------:R-:W-:Y:S02]  /*e310*/  @!P6 IMAD.MOV R26, RZ, RZ, -R26 ;  /* 0x000000ffff1ae224 */ /* 0x000fe400078e0a1a */
[----:B------:R-:W-:Y:S01]  /*e320*/  @!P0 IMAD.MOV R11, RZ, RZ, -R11 ;  /* 0x000000ffff0b8224 */ /* 0x000fe200078e0a0b */
[----:B------:R0:W-:Y:S01]  /*e330*/  STL [R1+0x16c0], R19 ;  /* 0x0016c01301007387 */ /* 0x0001e20000100800 */
[----:B------:R-:W-:Y:S02]  /*e340*/  IMAD R27, R3, R27, R28 ;  /* 0x0000001b031b7224 */ /* 0x000fe400078e021c */
[----:B------:R-:W-:Y:S01]  /*e350*/  IMAD.SHL.U32 R17, R5, 0x8, RZ ;  /* 0x0000000805117824 */ /* 0x000fe200078e00ff */
[----:B0-----:R-:W2:Y:S01]  /*e360*/  LDL.LU R19, [R1+0x58] ;  /* 0x0000580001137983 */ /* 0x001ea20000300800 */
[----:B------:R-:W-:-:S02]  /*e370*/  ISETP.GT.U32.AND P4, PT, R3, R13, PT ;  /* 0x0000000d0300720c */ /* 0x000fc40003f84070 */
[--C-:B------:R-:W-:Y:S01]  /*e380*/  @!P2 IMAD.IADD R18, R18, 0x1, -R3.reuse ;  /* 0x000000011212a824 */ /* 0x100fe200078e0a03 */
[C---:B------:R-:W-:Y:S01]  /*e390*/  ISETP.GT.U32.AND P3, PT, R3.reuse, R16, PT ;  /* 0x000000100300720c */ /* 0x040fe20003f64070 */
[----:B------:R0:W-:Y:S01]  /*e3a0*/  STL [R1+0x16c4], R20 ;  /* 0x0016c41401007387 */ /* 0x0001e20000100800 */
[C---:B------:R-:W-:Y:S02]  /*e3b0*/  ISETP.GT.U32.AND P6, PT, R3.reuse, R21, PT ;  /* 0x000000150300720c */ /* 0x040fe40003fc4070 */
[C---:B------:R-:W-:Y:S02]  /*e3c0*/  ISETP.GT.U32.AND P0, PT, R3.reuse, R29, PT ;  /* 0x0000001d0300720c */ /* 0x040fe40003f04070 */
[----:B------:R-:W-:Y:S02]  /*e3d0*/  ISETP.GT.U32.AND P1, PT, R3, R14, PT ;  /* 0x0000000e0300720c */ /* 0x000fe40003f24070 */
[----:B------:R-:W-:Y:S01]  /*e3e0*/  LOP3.LUT R17, R17, 0x30, RZ, 0xc0, !PT ;  /* 0x0000003011117812 */ /* 0x000fe200078ec0ff */
[----:B0-----:R-:W3:Y:S04]  /*e3f0*/  LDL.LU R20, [R1+0x60] ;  /* 0x0000600001147983 */ /* 0x001ee80000300800 */
[----:B------:R-:W-:Y:S04]  /*e400*/  STL [R1+0x16c8], R15 ;  /* 0x0016c80f01007387 */ /* 0x000fe80000100800 */
[----:B------:R0:W-:Y:S04]  /*e410*/  STL [R1+0x16cc], R23 ;  /* 0x0016cc1701007387 */ /* 0x0001e80000100800 */
[----:B0-----:R-:W4:Y:S01]  /*e420*/  LDL.LU R23, [R1+0x68] ;  /* 0x0000680001177983 */ /* 0x001f220000300800 */
[----:B------:R-:W-:Y:S01]  /*e430*/  ISETP.GT.U32.AND P2, PT, R3, R12, PT ;  /* 0x0000000c0300720c */ /* 0x000fe20003f44070 */
[----:B------:R-:W-:Y:S01]  /*e440*/  @!P4 IMAD.IADD R13, R13, 0x1, -R3 ;  /* 0x000000010d0dc824 */ /* 0x000fe200078e0a03 */
[----:B------:R-:W-:-:S02]  /*e450*/  ISETP.GT.U32.AND P5, PT, R3, R18, PT ;  /* 0x000000120300720c */ /* 0x000fc40003fa4070 */
[----:B------:R-:W-:Y:S01]  /*e460*/  ISETP.GT.U32.AND P4, PT, R3, R24, PT ;  /* 0x000000180300720c */ /* 0x000fe20003f84070 */
[----:B------:R-:W-:-:S08]  /*e470*/  @!P3 IMAD.IADD R16, R16, 0x1, -R3 ;  /* 0x000000011010b824 */ /* 0x000fd000078e0a03 */
[--C-:B------:R-:W-:Y:S01]  /*e480*/  @!P2 IMAD.IADD R12, R12, 0x1, -R3.reuse ;  /* 0x000000010c0ca824 */ /* 0x100fe200078e0a03 */
[C---:B------:R-:W-:Y:S02]  /*e490*/  ISETP.GT.U32.AND P2, PT, R3.reuse, R22, PT ;  /* 0x000000160300720c */ /* 0x040fe40003f44070 */
[----:B------:R-:W-:Y:S01]  /*e4a0*/  ISETP.GT.U32.AND P3, PT, R3, R27, PT ;  /* 0x0000001b0300720c */ /* 0x000fe20003f64070 */
[--C-:B------:R-:W-:Y:S02]  /*e4b0*/  @!P5 IMAD.IADD R18, R18, 0x1, -R3.reuse ;  /* 0x000000011212d824 */ /* 0x100fe400078e0a03 */
[--C-:B------:R-:W-:Y:S02]  /*e4c0*/  @!P6 IMAD.IADD R21, R21, 0x1, -R3.reuse ;  /* 0x000000011515e824 */ /* 0x100fe400078e0a03 */
[--C-:B------:R-:W-:Y:S01]  /*e4d0*/  @!P4 IMAD.IADD R24, R24, 0x1, -R3.reuse ;  /* 0x000000011818c824 */ /* 0x100fe200078e0a03 */
[----:B------:R-:W-:Y:S01]  /*e4e0*/  ISETP.GE.AND P4, PT, R25, RZ, PT ;  /* 0x000000ff1900720c */ /* 0x000fe20003f86270 */
[----:B------:R-:W-:Y:S01]  /*e4f0*/  @!P0 IMAD.IADD R29, R29, 0x1, -R3 ;  /* 0x000000011d1d8824 */ /* 0x000fe200078e0a03 */
[----:B------:R-:W-:-:S02]  /*e500*/  LOP3.LUT R28, R5, 0x7, RZ, 0xc0, !PT ;  /* 0x00000007051c7812 */ /* 0x000fc400078ec0ff */
[----:B------:R-:W-:Y:S01]  /*e510*/  ISETP.GE.AND P0, PT, R0, RZ, PT ;  /* 0x000000ff0000720c */ /* 0x000fe20003f06270 */
[----:B------:R-:W-:Y:S01]  /*e520*/  @!P2 IMAD.IADD R22, R22, 0x1, -R3 ;  /* 0x000000011616a824 */ /* 0x000fe200078e0a03 */
[----:B------:R-:W-:Y:S01]  /*e530*/  ISETP.GE.AND P2, PT, R4, RZ, PT ;  /* 0x000000ff0400720c */ /* 0x000fe20003f46270 */
[----:B------:R-:W-:Y:S02]  /*e540*/  IMAD R2, R2, 0x40, R17 ;  /* 0x0000004002027824 */ /* 0x000fe400078e0211 */
[----:B------:R-:W-:Y:S02]  /*e550*/  IMAD.SHL.U32 R17, R5, 0x2, RZ ;  /* 0x0000000205117824 */ /* 0x000fe400078e00ff */
[----:B------:R-:W-:Y:S02]  /*e560*/  IMAD R28, R28, 0x90, RZ ;  /* 0x000000901c1c7824 */ /* 0x000fe400078e02ff */
[----:B------:R-:W-:Y:S01]  /*e570*/  @!P3 IMAD.IADD R27, R27, 0x1, -R3 ;  /* 0x000000011b1bb824 */ /* 0x000fe200078e0a03 */
[----:B------:R-:W-:Y:S01]  /*e580*/  ISETP.GT.U32.AND P3, PT, R3, R21, PT ;  /* 0x000000150300720c */ /* 0x000fe20003f64070 */
[----:B------:R-:W-:Y:S01]  /*e590*/  IMAD.SHL.U32 R15, R5, 0x40, RZ ;  /* 0x00000040050f7824 */ /* 0x000fe200078e00ff */
[----:B------:R-:W-:Y:S01]  /*e5a0*/  LOP3.LUT R28, R28, 0x10, R17, 0x78, !PT ;  /* 0x000000101c1c7812 */ /* 0x000fe200078e7811 */
[----:B------:R-:W-:Y:S01]  /*e5b0*/  @!P1 IMAD.IADD R14, R14, 0x1, -R3 ;  /* 0x000000010e0e9824 */ /* 0x000fe200078e0a03 */
[----:B------:R-:W-:Y:S01]  /*e5c0*/  STL [R1+0x16d0], R26 ;  /* 0x0016d01a01007387 */ /* 0x000fe20000100800 */
[----:B------:R-:W-:Y:S01]  /*e5d0*/  @!P4 IMAD.MOV R18, RZ, RZ, -R18 ;  /* 0x000000ffff12c224 */ /* 0x000fe200078e0a12 */
[----:B------:R-:W-:Y:S01]  /*e5e0*/  ISETP.GE.AND P4, PT, R10, RZ, PT ;  /* 0x000000ff0a00720c */ /* 0x000fe20003f86270 */
[----:B------:R-:W-:Y:S01]  /*e5f0*/  @!P0 IMAD.MOV R14, RZ, RZ, -R14 ;  /* 0x000000ffff0e8224 */ /* 0x000fe200078e0a0e */
[----:B------:R0:W-:Y:S01]  /*e600*/  STL [R1+0x16d4], R11 ;  /* 0x0016d40b01007387 */ /* 0x0001e20000100800 */
[----:B------:R-:W-:-:S03]  /*e610*/  @!P2 IMAD.MOV R16, RZ, RZ, -R16 ;  /* 0x000000ffff10a224 */ /* 0x000fc600078e0a10 */
[----:B------:R-:W4:Y:S04]  /*e620*/  LDL.LU R0, [R1+0x1760] ;  /* 0x0017600001007983 */ /* 0x000f280000300800 */
[----:B------:R-:W4:Y:S01]  /*e630*/  LDL.LU R4, [R1+0x175c] ;  /* 0x00175c0001047983 */ /* 0x000f220000300800 */
[----:B0-----:R-:W-:-:S03]  /*e640*/  LOP3.LUT R11, R28, 0x400, R15, 0xf8, !PT ;  /* 0x000004001c0b7812 */ /* 0x001fc600078ef80f */
[----:B------:R-:W4:Y:S01]  /*e650*/  LDL.LU R25, [R1+0x1758] ;  /* 0x0017580001197983 */ /* 0x000f220000300800 */
[----:B------:R-:W-:Y:S01]  /*e660*/  LOP3.LUT R28, R2, 0x30, R17, 0x78, !PT ;  /* 0x00000030021c7812 */ /* 0x000fe200078e7811 */
[----:B------:R-:W-:Y:S01]  /*e670*/  @!P3 IMAD.IADD R21, R21, 0x1, -R3 ;  /* 0x000000011515b824 */ /* 0x000fe200078e0a03 */
[C---:B------:R-:W-:Y:S02]  /*e680*/  ISETP.GT.U32.AND P0, PT, R3.reuse, R22, PT ;  /* 0x000000160300720c */ /* 0x040fe40003f04070 */
[----:B------:R-:W-:Y:S01]  /*e690*/  ISETP.GT.U32.AND P2, PT, R3, R27, PT ;  /* 0x0000001b0300720c */ /* 0x000fe20003f44070 */
[----:B------:R-:W-:Y:S01]  /*e6a0*/  @!P4 IMAD.MOV R21, RZ, RZ, -R21 ;  /* 0x000000ffff15c224 */ /* 0x000fe200078e0a15 */
[----:B------:R-:W-:-:S05]  /*e6b0*/  LOP3.LUT R5, R5, 0x1f, RZ, 0xc0, !PT ;  /* 0x0000001f05057812 */ /* 0x000fca00078ec0ff */
[----:B-1----:R-:W-:-:S04]  /*e6c0*/  IMAD R2, R5, UR7, RZ ;  /* 0x0000000705027c24 */ /* 0x002fc8000f8e02ff */
[--C-:B------:R-:W-:Y:S02]  /*e6d0*/  @!P0 IMAD.IADD R22, R22, 0x1, -R3.reuse ;  /* 0x0000000116168824 */ /* 0x100fe400078e0a03 */
[----:B------:R-:W-:Y:S01]  /*e6e0*/  @!P2 IMAD.IADD R27, R27, 0x1, -R3 ;  /* 0x000000011b1ba824 */ /* 0x000fe200078e0a03 */
[----:B------:R-:W-:Y:S02]  /*e6f0*/  ISETP.GE.AND P3, PT, R9, RZ, PT ;  /* 0x000000ff0900720c */ /* 0x000fe40003f66270 */
[----:B------:R-:W-:Y:S02]  /*e700*/  ISETP.GE.AND P0, PT, R7, RZ, PT ;  /* 0x000000ff0700720c */ /* 0x000fe40003f06270 */
[----:B--2---:R-:W-:Y:S02]  /*e710*/  ISETP.GE.AND P6, PT, R19, RZ, PT ;  /* 0x000000ff1300720c */ /* 0x004fe40003fc6270 */
[----:B---3--:R-:W-:-:S11]  /*e720*/  ISETP.GE.AND P5, PT, R20, RZ, PT ;  /* 0x000000ff1400720c */ /* 0x008fd60003fa6270 */
[----:B------:R-:W-:Y:S02]  /*e730*/  @!P6 IMAD.MOV R13, RZ, RZ, -R13 ;  /* 0x000000ffff0de224 */ /* 0x000fe400078e0a0d */
[----:B------:R-:W-:-:S05]  /*e740*/  @!P5 IMAD.MOV R12, RZ, RZ, -R12 ;  /* 0x000000ffff0cd224 */ /* 0x000fca00078e0a0c */
[----:B------:R-:W-:Y:S04]  /*e750*/  STL [R1+0x16d8], R12 ;  /* 0x0016d80c01007387 */ /* 0x000fe80000100800 */
[----:B------:R-:W-:Y:S04]  /*e760*/  STL [R1+0x16dc], R13 ;  /* 0x0016dc0d01007387 */ /* 0x000fe80000100800 */
[----:B------:R-:W-:Y:S04]  /*e770*/  STL [R1+0x16e0], R14 ;  /* 0x0016e00e01007387 */ /* 0x000fe80000100800 */
[----:B------:R-:W-:Y:S04]  /*e780*/  STL [R1+0x16e4], R16 ;  /* 0x0016e41001007387 */ /* 0x000fe80000100800 */
[----:B------:R-:W-:Y:S01]  /*e790*/  STL [R1+0x162c], R28 ;  /* 0x00162c1c01007387 */ /* 0x000fe20000100800 */
[----:B------:R-:W-:-:S03]  /*e7a0*/  ISETP.GT.U32.AND P5, PT, R3, R29, PT ;  /* 0x0000001d0300720c */ /* 0x000fc60003fa4070 */
[----:B------:R-:W-:Y:S01]  /*e7b0*/  STL [R1+0x16e8], R18 ;  /* 0x0016e81201007387 */ /* 0x000fe20000100800 */
[----:B------:R-:W-:-:S03]  /*e7c0*/  ISETP.GT.U32.AND P6, PT, R3, R24, PT ;  /* 0x000000180300720c */ /* 0x000fc60003fc4070 */
[----:B------:R-:W2:Y:S01]  /*e7d0*/  LDL.LU R11, [R1+0x10] ;  /* 0x00001000010b7983 */ /* 0x000ea20000300800 */
[----:B----4-:R-:W-:-:S03]  /*e7e0*/  ISETP.GE.AND P1, PT, R23, RZ, PT ;  /* 0x000000ff1700720c */ /* 0x010fc60003f26270 */
[----:B------:R-:W3:Y:S04]  /*e7f0*/  LDL.LU R26, [R1+0xc] ;  /* 0x00000c00011a7983 */ /* 0x000ee80000300800 */
[----:B------:R-:W4:Y:S04]  /*e800*/  LDL.LU R23, [R1] ;  /* 0x0000000001177983 */ /* 0x000f280000300800 */
[----:B------:R-:W-:Y:S04]  /*e810*/  STL [R1+0x16ec], R21 ;  /* 0x0016ec1501007387 */ /* 0x000fe80000100800 */
[----:B------:R-:W4:Y:S04]  /*e820*/  LDL.LU R15, [R1+0x70] ;  /* 0x00007000010f7983 */ /* 0x000f280000300800 */
[----:B------:R-:W4:Y:S01]  /*e830*/  LDL.LU R20, [R1+0x78] ;  /* 0x0000780001147983 */ /* 0x000f220000300800 */
[----:B------:R-:W-:-:S03]  /*e840*/  @!P5 IMAD.IADD R29, R29, 0x1, -R3 ;  /* 0x000000011d1dd824 */ /* 0x000fc600078e0a03 */
[----:B------:R-:W4:Y:S01]  /*e850*/  LDL.LU R19, [R1+0xa8] ;  /* 0x0000a80001137983 */ /* 0x000f220000300800 */
[----:B------:R-:W-:Y:S01]  /*e860*/  @!P6 IMAD.IADD R24, R24, 0x1, -R3 ;  /* 0x000000011818e824 */ /* 0x000fe200078e0a03 */
[----:B------:R-:W-:Y:S02]  /*e870*/  LEA R3, P4, R2, UR8, 0x1 ;  /* 0x0000000802037c11 */ /* 0x000fe4000f8808ff */
[----:B------:R-:W4:Y:S04]  /*e880*/  LDL.LU R17, [R1+0xb0] ;  /* 0x0000b00001117983 */ /* 0x000f280000300800 */
[----:B------:R-:W4:Y:S04]  /*e890*/  LDL.LU R2, [R1+0xb8] ;  /* 0x0000b80001027983 */ /* 0x000f280000300800 */
[----:B------:R-:W4:Y:S01]  /*e8a0*/  LDL.LU R10, [R1+0xbc] ;  /* 0x0000bc00010a7983 */ /* 0x000f220000300800 */
[----:B------:R-:W-:-:S03]  /*e8b0*/  ISETP.GE.AND P5, PT, R8, RZ, PT ;  /* 0x000000ff0800720c */ /* 0x000fc60003fa6270 */
[----:B------:R-:W4:Y:S04]  /*e8c0*/  LDL.LU R9, [R1+0xf8] ;  /* 0x0000f80001097983 */ /* 0x000f280000300800 */
[----:B------:R-:W4:Y:S04]  /*e8d0*/  LDL.LU R8, [R1+0x3d4] ;  /* 0x0003d40001087983 */ /* 0x000f280000300800 */
[----:B------:R-:W4:Y:S01]  /*e8e0*/  LDL.LU R7, [R1+0xfc] ;  /* 0x0000fc0001077983 */ /* 0x000f220000300800 */
[----:B------:R-:W-:Y:S01]  /*e8f0*/  ISETP.GE.AND P6, PT, R6, RZ, PT ;  /* 0x000000ff0600720c */ /* 0x000fe20003fc6270 */
[----:B------:R-:W-:Y:S01]  /*e900*/  @!P3 IMAD.MOV R29, RZ, RZ, -R29 ;  /* 0x000000ffff1db224 */ /* 0x000fe200078e0a1d */
[----:B------:R-:W-:Y:S01]  /*e910*/  ISETP.NE.AND P2, PT, R25, RZ, PT ;  /* 0x000000ff1900720c */ /* 0x000fe20003f45270 */
[----:B------:R-:W-:Y:S01]  /*e920*/  @!P5 IMAD.MOV R22, RZ, RZ, -R22 ;  /* 0x000000ffff16d224 */ /* 0x000fe200078e0a16 */
[----:B------:R-:W-:Y:S01]  /*e930*/  LOP3.LUT R25, RZ, R25, RZ, 0x33, !PT ;  /* 0x00000019ff197212 */ /* 0x000fe200078e33ff */
[----:B------:R-:W4:Y:S01]  /*e940*/  LDL.LU R6, [R1+0x3cc] ;  /* 0x0003cc0001067983 */ /* 0x000f220000300800 */
[----:B------:R-:W-:-:S02]  /*e950*/  @!P0 IMAD.MOV R24, RZ, RZ, -R24 ;  /* 0x000000ffff188224 */ /* 0x000fc400078e0a18 */
[----:B------:R-:W-:Y:S01]  /*e960*/  @!P1 IMAD.MOV R0, RZ, RZ, -R0 ;  /* 0x000000ffff009224 */ /* 0x000fe200078e0a00 */
[----:B------:R-:W4:Y:S04]  /*e970*/  LDL.LU R5, [R1+0x3d0] ;  /* 0x0003d00001057983 */ /* 0x000f280000300800 */
[----:B------:R-:W-:Y:S01]  /*e980*/  @!P6 IMAD.MOV R27, RZ, RZ, -R27 ;  /* 0x000000ffff1be224 */ /* 0x000fe200078e0a1b */
[----:B------:R2:W-:Y:S04]  /*e990*/  STL [R1+0x1638], R3 ;  /* 0x0016380301007387 */ /* 0x0005e80000100800 */
[----:B------:R-:W-:Y:S04]  /*e9a0*/  STL [R1+0x16f0], R29 ;  /* 0x0016f01d01007387 */ /* 0x000fe80000100800 */
[----:B------:R-:W-:Y:S04]  /*e9b0*/  STL [R1+0x16f4], R22 ;  /* 0x0016f41601007387 */ /* 0x000fe80000100800 */
[----:B------:R-:W-:Y:S04]  /*e9c0*/  STL [R1+0x16f8], R24 ;  /* 0x0016f81801007387 */ /* 0x000fe80000100800 */
[----:B------:R-:W-:Y:S04]  /*e9d0*/  STL [R1+0x16fc], R27 ;  /* 0x0016fc1b01007387 */ /* 0x000fe80000100800 */
[----:B------:R4:W-:Y:S01]  /*e9e0*/  STL [R1+0x1700], R0 ;  /* 0x0017000001007387 */ /* 0x0009e20000100800 */
[----:B--2---:R-:W-:-:S02]  /*e9f0*/  SEL R3, R25, R11, !P2 ;  /* 0x0000000b19037207 */ /* 0x004fc40005000000 */
[----:B---3--:R-:W-:-:S03]  /*ea00*/  SEL R11, R25, R26, !P2 ;  /* 0x0000001a190b7207 */ /* 0x008fc60005000000 */
[----:B------:R0:W-:Y:S01]  /*ea10*/  STL [R1+0x18], R3 ;  /* 0x0000180301007387 */ /* 0x0001e20000100800 */
[----:B----4-:R-:W-:-:S03]  /*ea20*/  SEL R0, R25, R23, !P2 ;  /* 0x0000001719007207 */ /* 0x010fc60005000000 */
[----:B------:R-:W-:Y:S01]  /*ea30*/  STL [R1+0x14], R11 ;  /* 0x0000140b01007387 */ /* 0x000fe20000100800 */
[----:B0-----:R-:W-:-:S03]  /*ea40*/  SEL R3, R25, R4, !P2 ;  /* 0x0000000419037207 */ /* 0x001fc60005000000 */
[----:B------:R0:W-:Y:S01]  /*ea50*/  STL [R1+0x10], R0 ;  /* 0x0000100001007387 */ /* 0x0001e20000100800 */
[----:B------:R-:W-:-:S03]  /*ea60*/  SEL R4, R25, R15, !P2 ;  /* 0x0000000f19047207 */ /* 0x000fc60005000000 */
[----:B------:R1:W-:Y:S01]  /*ea70*/  STL [R1+0xc], R3 ;  /* 0x00000c0301007387 */ /* 0x0003e20000100800 */
[----:B0-----:R-:W-:-:S03]  /*ea80*/  SEL R0, R25, R20, !P2 ;  /* 0x0000001419007207 */ /* 0x001fc60005000000 */
[----:B------:R0:W-:Y:S01]  /*ea90*/  STL [R1+0x24], R4 ;  /* 0x0000240401007387 */ /* 0x0001e20000100800 */
[----:B-1----:R-:W-:-:S03]  /*eaa0*/  SEL R3, R25, R19, !P2 ;  /* 0x0000001319037207 */ /* 0x002fc60005000000 */
[----:B------:R1:W-:Y:S04]  /*eab0*/  STL [R1+0x2c], R0 ;  /* 0x00002c0001007387 */ /* 0x0003e80000100800 */
[----:B------:R2:W-:Y:S01]  /*eac0*/  STL [R1+0x38], R3 ;  /* 0x0000380301007387 */ /* 0x0005e20000100800 */
[C---:B0-----:R-:W-:Y:S02]  /*ead0*/  SEL R4, R25.reuse, R17, !P2 ;  /* 0x0000001119047207 */ /* 0x041fe40005000000 */
[----:B-1----:R-:W-:-:S03]  /*eae0*/  SEL R0, R25, R2, !P2 ;  /* 0x0000000219007207 */ /* 0x002fc60005000000 */
[----:B------:R-:W-:Y:S01]  /*eaf0*/  STL [R1+0x44], R4 ;  /* 0x0000440401007387 */ /* 0x000fe20000100800 */
[----:B--2---:R-:W-:-:S03]  /*eb00*/  SEL R3, R25, R10, !P2 ;  /* 0x0000000a19037207 */ /* 0x004fc60005000000 */
[----:B------:R0:W-:Y:S01]  /*eb10*/  STL [R1+0x4c], R0 ;  /* 0x00004c0001007387 */ /* 0x0001e20000100800 */
[----:B------:R-:W-:-:S03]  /*eb20*/  SEL R2, R25, R9, !P2 ;  /* 0x0000000919027207 */ /* 0x000fc60005000000 */
[----:B------:R1:W-:Y:S01]  /*eb30*/  STL [R1+0x58], R3 ;  /* 0x0000580301007387 */ /* 0x0003e20000100800 */
[----:B0-----:R-:W-:-:S03]  /*eb40*/  SEL R0, R25, R8, !P2 ;  /* 0x0000000819007207 */ /* 0x001fc60005000000 */
[----:B------:R0:W-:Y:S01]  /*eb50*/  STL [R1+0x60], R2 ;  /* 0x0000600201007387 */ /* 0x0001e20000100800 */
[----:B-1----:R-:W-:-:S03]  /*eb60*/  SEL R3, R25, R7, !P2 ;  /* 0x0000000719037207 */ /* 0x002fc60005000000 */
[----:B------:R1:W-:Y:S04]  /*eb70*/  STL [R1+0x68], R0 ;  /* 0x0000680001007387 */ /* 0x0003e80000100800 */
[----:B------:R-:W-:Y:S04]  /*eb80*/  STL [R1+0x70], R3 ;  /* 0x0000700301007387 */ /* 0x000fe80000100800 */
[----:B------:R-:W2:Y:S01]  /*eb90*/  LDL.LU R4, [R1+0x3c0] ;  /* 0x0003c00001047983 */ /* 0x000ea20000300800 */
[C---:B0-----:R-:W-:Y:S02]  /*eba0*/  SEL R2, R25.reuse, R6, !P2 ;  /* 0x0000000619027207 */ /* 0x041fe40005000000 */
[----:B-1----:R-:W-:-:S03]  /*ebb0*/  SEL R0, R25, R5, !P2 ;  /* 0x0000000519007207 */ /* 0x002fc60005000000 */
[----:B------:R-:W-:Y:S04]  /*ebc0*/  STL [R1+0x78], R2 ;  /* 0x0000780201007387 */ /* 0x000fe80000100800 */
[----:B--2---:R0:W-:Y:S04]  /*ebd0*/  STL [R1+0x174c], R4 ;  /* 0x00174c0401007387 */ /* 0x0041e80000100800 */
[----:B------:R-:W-:Y:S04]  /*ebe0*/  STL [R1+0xa8], R0 ;  /* 0x0000a80001007387 */ /* 0x000fe80000100800 */
[----:B0-----:R-:W2:Y:S04]  /*ebf0*/  LDL.LU R4, [R1+0x3ac] ;  /* 0x0003ac0001047983 */ /* 0x001ea80000300800 */
[----:B--2---:R0:W-:Y:S04]  /*ec00*/  STL [R1+0x1750], R4 ;  /* 0x0017500401007387 */ /* 0x0041e80000100800 */
[----:B0-----:R-:W2:Y:S04]  /*ec10*/  LDL.LU R4, [R1+0x3c8] ;  /* 0x0003c80001047983 */ /* 0x001ea80000300800 */
[----:B--2---:R0:W-:Y:S04]  /*ec20*/  STL [R1+0x1754], R4 ;  /* 0x0017540401007387 */ /* 0x0041e80000100800 */
[----:B0-----:R-:W2:Y:S04]  /*ec30*/  LDL.LU R4, [R1+0x3c4] ;  /* 0x0003c40001047983 */ /* 0x001ea80000300800 */
[----:B------:R-:W3:Y:S04]  /*ec40*/  LDL.LU R0, [R1+0x3a8] ;  /* 0x0003a80001007983 */ /* 0x000ee80000300800 */
[----:B------:R-:W4:Y:S04]  /*ec50*/  LDL.LU R27, [R1+0x100] ;  /* 0x00010000011b7983 */ /* 0x000f280000300800 */
[----:B------:R-:W3:Y:S04]  /*ec60*/  LDL.LU R24, [R1+0x104] ;  /* 0x0001040001187983 */ /* 0x000ee80000300800 */
        /* <DEDUP_REMOVED lines=23> */
[----:B------:R-:W3:Y:S01]  /*ede0*/  LDL.LU R5, [R1+0x1bc] ;  /* 0x0001bc0001057983 */ /* 0x000ee20000300800 */
[----:B--2---:R-:W-:-:S05]  /*edf0*/  SEL R4, R25, R4, !P2 ;  /* 0x0000000419047207 */ /* 0x004fca0005000000 */
[----:B------:R0:W-:Y:S04]  /*ee00*/  STL [R1+0xb0], R4 ;  /* 0x0000b00401007387 */ /* 0x0001e80000100800 */
[----:B0-----:R-:W2:Y:S02]  /*ee10*/  LDL.LU R4, [R1+0x1754] ;  /* 0x0017540001047983 */ /* 0x001ea40000300800 */
[----:B--2---:R-:W-:-:S05]  /*ee20*/  SEL R4, R25, R4, !P2 ;  /* 0x0000000419047207 */ /* 0x004fca0005000000 */
[----:B------:R0:W-:Y:S04]  /*ee30*/  STL [R1+0xb8], R4 ;  /* 0x0000b80401007387 */ /* 0x0001e80000100800 */
[----:B0-----:R-:W2:Y:S02]  /*ee40*/  LDL.LU R4, [R1+0x1750] ;  /* 0x0017500001047983 */ /* 0x001ea40000300800 */
[----:B--2---:R-:W-:-:S05]  /*ee50*/  SEL R4, R25, R4, !P2 ;  /* 0x0000000419047207 */ /* 0x004fca0005000000 */
[----:B------:R0:W-:Y:S04]  /*ee60*/  STL [R1+0xbc], R4 ;  /* 0x0000bc0401007387 */ /* 0x0001e80000100800 */
[----:B0-----:R-:W2:Y:S01]  /*ee70*/  LDL.LU R4, [R1+0x174c] ;  /* 0x00174c0001047983 */ /* 0x001ea20000300800 */
[C---:B---3--:R-:W-:Y:S02]  /*ee80*/  SEL R0, R25.reuse, R0, !P2 ;  /* 0x0000000019007207 */ /* 0x048fe40005000000 */
[C---:B------:R-:W-:Y:S02]  /*ee90*/  SEL R22, R25.reuse, R22, !P2 ;  /* 0x0000001619167207 */ /* 0x040fe40005000000 */
[----:B--2---:R-:W-:-:S05]  /*eea0*/  SEL R4, R25, R4, !P2 ;  /* 0x0000000419047207 */ /* 0x004fca0005000000 */
[----:B------:R4:W-:Y:S04]  /*eeb0*/  STL [R1+0xf8], R4 ;  /* 0x0000f80401007387 */ /* 0x0009e80000100800 */
[----:B------:R0:W-:Y:S01]  /*eec0*/  STL [R1+0xfc], R0 ;  /* 0x0000fc0001007387 */ /* 0x0001e20000100800 */
[C---:B----4-:R-:W-:Y:S02]  /*eed0*/  SEL R4, R25.reuse, R27, !P2 ;  /* 0x0000001b19047207 */ /* 0x050fe40005000000 */
[----:B0-----:R-:W-:-:S03]  /*eee0*/  SEL R0, R25, R24, !P2 ;  /* 0x0000001819007207 */ /* 0x001fc60005000000 */
[----:B------:R0:W-:Y:S04]  /*eef0*/  STL [R1+0x100], R4 ;  /* 0x0001000401007387 */ /* 0x0001e80000100800 */
[----:B------:R1:W-:Y:S01]  /*ef00*/  STL [R1+0x104], R0 ;  /* 0x0001040001007387 */ /* 0x0003e20000100800 */
[----:B0-----:R-:W-:-:S03]  /*ef10*/  SEL R4, R25, R29, !P2 ;  /* 0x0000001d19047207 */ /* 0x001fc60005000000 */
[----:B------:R-:W-:Y:S01]  /*ef20*/  STL [R1+0x108], R22 ;  /* 0x0001081601007387 */ /* 0x000fe20000100800 */
[C---:B-1----:R-:W-:Y:S02]  /*ef30*/  SEL R0, R25.reuse, R3, !P2 ;  /* 0x0000000319007207 */ /* 0x042fe40005000000 */
[C---:B------:R-:W-:Y:S01]  /*ef40*/  SEL R3, R25.reuse, R21, !P2 ;  /* 0x0000001519037207 */ /* 0x040fe20005000000 */
[----:B------:R0:W-:Y:S04]  /*ef50*/  STL [R1+0x10c], R4 ;  /* 0x00010c0401007387 */ /* 0x0001e80000100800 */
[----:B------:R1:W-:Y:S04]  /*ef60*/  STL [R1+0x110], R0 ;  /* 0x0001100001007387 */ /* 0x0003e80000100800 */
[----:B------:R2:W-:Y:S01]  /*ef70*/  STL [R1+0x114], R3 ;  /* 0x0001140301007387 */ /* 0x0005e20000100800 */
[----:B0-----:R-:W-:-:S02]  /*ef80*/  SEL R4, R25, R18, !P2 ;  /* 0x0000001219047207 */ /* 0x001fc40005000000 */
[----:B-1----:R-:W-:-:S03]  /*ef90*/  SEL R0, R25, R28, !P2 ;  /* 0x0000001c19007207 */ /* 0x002fc60005000000 */
[----:B------:R0:W-:Y:S01]  /*efa0*/  STL [R1+0x118], R4 ;  /* 0x0001180401007387 */ /* 0x0001e20000100800 */
[----:B--2---:R-:W-:-:S03]  /*efb0*/  SEL R3, R25, R16, !P2 ;  /* 0x0000001019037207 */ /* 0x004fc60005000000 */
[----:B------:R1:W-:Y:S04]  /*efc0*/  STL [R1+0x13c], R0 ;  /* 0x00013c0001007387 */ /* 0x0003e80000100800 */
[----:B------:R2:W-:Y:S01]  /*efd0*/  STL [R1+0x170], R3 ;  /* 0x0001700301007387 */ /* 0x0005e20000100800 */
[C---:B0-----:R-:W-:Y:S02]  /*efe0*/  SEL R4, R25.reuse, R14, !P2 ;  /* 0x0000000e19047207 */ /* 0x041fe40005000000 */
        /* <DEDUP_REMOVED lines=473> */
[C---:B----4-:R-:W-:Y:S02]  /*10d80*/  SEL R27, R25.reuse, R27, !P2 ;  /* 0x0000001b191b7207 */ /* 0x050fe40005000000 */
[C---:B------:R-:W-:Y:S02]  /*10d90*/  SEL R2, R25.reuse, R2, !P2 ;  /* 0x0000000219027207 */ /* 0x040fe40005000000 */
[----:B--2---:R-:W-:-:S05]  /*10da0*/  SEL R4, R25, R4, !P2 ;  /* 0x0000000419047207 */ /* 0x004fca0005000000 */
[----:B------:R0:W-:Y:S04]  /*10db0*/  STL [R1+0x21c], R4 ;  /* 0x00021c0401007387 */ /* 0x0001e80000100800 */
[----:B------:R1:W-:Y:S01]  /*10dc0*/  STL [R1+0x218], R0 ;  /* 0x0002180001007387 */ /* 0x0003e20000100800 */
[----:B0-----:R-:W-:-:S03]  /*10dd0*/  SEL R4, R25, R24, !P2 ;  /* 0x0000001819047207 */ /* 0x001fc60005000000 */
[----:B------:R-:W-:Y:S01]  /*10de0*/  STL [R1+0x214], R27 ;  /* 0x0002141b01007387 */ /* 0x000fe20000100800 */
[----:B-1----:R-:W-:-:S03]  /*10df0*/  SEL R0, R25, R22, !P2 ;  /* 0x0000001619007207 */ /* 0x002fc60005000000 */
[----:B------:R0:W-:Y:S01]  /*10e00*/  STL [R1+0x210], R4 ;  /* 0x0002100401007387 */ /* 0x0001e20000100800 */
[----:B------:R-:W-:-:S03]  /*10e10*/  SEL R22, R25, R29, !P2 ;  /* 0x0000001d19167207 */ /* 0x000fc60005000000 */
        /* <DEDUP_REMOVED lines=28> */
[----:B------:R-:W-:Y:S04]  /*10fe0*/  STL [R1+0x160], R4 ;  /* 0x0001600401007387 */ /* 0x000fe80000100800 */
[----:B------:R1:W-:Y:S01]  /*10ff0*/  STL [R1+0x15c], R0 ;  /* 0x00015c0001007387 */ /* 0x0003e20000100800 */
[----:B0-----:R-:W-:-:S05]  /*11000*/  SEL R3, R25, R17, !P2 ;  /* 0x0000001119037207 */ /* 0x001fca0005000000 */
        /* <DEDUP_REMOVED lines=8> */
[----:B------:R-:W-:Y:S04]  /*11090*/  STL [R1+0x148], R2 ;  /* 0x0001480201007387 */ /* 0x000fe80000100800 */
[----:B------:R0:W-:Y:S04]  /*110a0*/  STL [R1+0x144], R0 ;  /* 0x0001440001007387 */ /* 0x0001e80000100800 */
[----:B0-----:R-:W2:Y:S01]  /*110b0*/  LDL.LU R0, [R1+0xe0] ;  /* 0x0000e00001007983 */ /* 0x001ea20000300800 */
[C---:B------:R-:W-:Y:S02]  /*110c0*/  SEL R3, R25.reuse, R6, !P2 ;  /* 0x0000000619037207 */ /* 0x040fe40005000000 */
[----:B------:R-:W-:-:S03]  /*110d0*/  SEL R2, R25, R5, !P2 ;  /* 0x0000000519027207 */ /* 0x000fc60005000000 */
        /* <DEDUP_REMOVED lines=47> */
[----:B------:R-:W-:-:S02]  /*113d0*/  SEL R29, R25, R29, !P2 ;  /* 0x0000001d191d7207 */ /* 0x000fc40005000000 */
[C---:B------:R-:W-:Y:S02]  /*113e0*/  SEL R21, R25.reuse, R21, !P2 ;  /* 0x0000001519157207 */ /* 0x040fe40005000000 */
[C---:B------:R-:W-:Y:S02]  /*113f0*/  SEL R18, R25.reuse, R18, !P2 ;  /* 0x0000001219127207 */ /* 0x040fe40005000000 */
[C---:B------:R-:W-:Y:S02]  /*11400*/  SEL R16, R25.reuse, R16, !P2 ;  /* 0x0000001019107207 */ /* 0x040fe40005000000 */
[C---:B------:R-:W-:Y:S02]  /*11410*/  SEL R14, R25.reuse, R14, !P2 ;  /* 0x0000000e190e7207 */ /* 0x040fe40005000000 */
        /* <DEDUP_REMOVED lines=15> */
[----:B--2---:R-:W-:-:S05]  /*11510*/  SEL R0, R25, R0, !P2 ;  /* 0x0000000019007207 */ /* 0x004fca0005000000 */
[----:B------:R0:W-:Y:S04]  /*11520*/  STL [R1+0x128], R0 ;  /* 0x0001280001007387 */ /* 0x0001e80000100800 */
[----:B0-----:R-:W2:Y:S04]  /*11530*/  LDL.LU R0, [R1+0x1700] ;  /* 0x0017000001007983 */ /* 0x001ea80000300800 */
[----:B------:R0:W-:Y:S04]  /*11540*/  STL [R1+0x124], R27 ;  /* 0x0001241b01007387 */ /* 0x0001e80000100800 */
[----:B0-----:R-:W3:Y:S04]  /*11550*/  LDL.LU R27, [R1+0x16fc] ;  /* 0x0016fc00011b7983 */ /* 0x001ee80000300800 */
[----:B------:R0:W-:Y:S04]  /*11560*/  STL [R1+0x120], R24 ;  /* 0x0001201801007387 */ /* 0x0001e80000100800 */
[----:B0-----:R-:W4:Y:S04]  /*11570*/  LDL.LU R24, [R1+0x16f8] ;  /* 0x0016f80001187983 */ /* 0x001f280000300800 */
[----:B------:R0:W-:Y:S04]  /*11580*/  STL [R1+0x11c], R22 ;  /* 0x00011c1601007387 */ /* 0x0001e80000100800 */
[----:B0-----:R-:W2:Y:S04]  /*11590*/  LDL.LU R22, [R1+0x16f4] ;  /* 0x0016f40001167983 */ /* 0x001ea80000300800 */
        /* <DEDUP_REMOVED lines=37> */
[----:B0-----:R-:W3:Y:S04]  /*117f0*/  LDL.LU R6, [R1+0x16a8] ;  /* 0x0016a80001067983 */ /* 0x001ee80000300800 */
[----:B------:R0:W-:Y:S04]  /*11800*/  STL [R1+0x98], R5 ;  /* 0x0000980501007387 */ /* 0x0001e80000100800 */
[----:B0-----:R-:W4:Y:S01]  /*11810*/  LDL.LU R5, [R1+0x16a4] ;  /* 0x0016a40001057983 */ /* 0x001f220000300800 */
[----:B------:R-:W-:-:S02]  /*11820*/  SEL R4, R25, R4, !P2 ;  /* 0x0000000419047207 */ /* 0x000fc40005000000 */
[C---:B------:R-:W-:Y:S02]  /*11830*/  SEL R3, R25.reuse, R3, !P2 ;  /* 0x0000000319037207 */ /* 0x040fe40005000000 */
[C---:B------:R-:W-:Y:S01]  /*11840*/  SEL R28, R25.reuse, R28, !P2 ;  /* 0x0000001c191c7207 */ /* 0x040fe20005000000 */
[----:B------:R0:W-:Y:S04]  /*11850*/  STL [R1+0x94], R4 ;  /* 0x0000940401007387 */ /* 0x0001e80000100800 */
[----:B------:R-:W-:Y:S01]  /*11860*/  STL [R1+0x90], R3 ;  /* 0x0000900301007387 */ /* 0x000fe20000100800 */
[----:B0-----:R-:W-:-:S03]  /*11870*/  SEL R4, R25, R2, !P2 ;  /* 0x0000000219047207 */ /* 0x001fc60005000000 */
[----:B------:R-:W-:Y:S04]  /*11880*/  STL [R1+0x8c], R28 ;  /* 0x00008c1c01007387 */ /* 0x000fe80000100800 */
[----:B------:R2:W-:Y:S02]  /*11890*/  STL [R1+0x88], R4 ;  /* 0x0000880401007387 */ /* 0x0005e40000100800 */
[C---:B--2---:R-:W-:Y:S02]  /*118a0*/  SEL R4, R25.reuse, R7, !P2 ;  /* 0x0000000719047207 */ /* 0x044fe40005000000 */
[C---:B---3--:R-:W-:Y:S02]  /*118b0*/  SEL R2, R25.reuse, R6, !P2 ;  /* 0x0000000619027207 */ /* 0x048fe40005000000 */
[----:B----4-:R-:W-:-:S05]  /*118c0*/  SEL R3, R25, R5, !P2 ;  /* 0x0000000519037207 */ /* 0x010fca0005000000 */
[----:B------:R0:W-:Y:S04]  /*118d0*/  STL [R1+0x84], R3 ;  /* 0x0000840301007387 */ /* 0x0001e80000100800 */
[----:B------:R1:W-:Y:S01]  /*118e0*/  STL [R1+0x80], R2 ;  /* 0x0000800201007387 */ /* 0x0003e20000100800 */
[----:B0-----:R-:W-:-:S03]  /*118f0*/  SEL R3, R25, R8, !P2 ;  /* 0x0000000819037207 */ /* 0x001fc60005000000 */
[----:B------:R0:W-:Y:S01]  /*11900*/  STL [R1+0x7c], R4 ;  /* 0x00007c0401007387 */ /* 0x0001e20000100800 */
[----:B-1----:R-:W-:-:S03]  /*11910*/  SEL R2, R25, R9, !P2 ;  /* 0x0000000919027207 */ /* 0x002fc60005000000 */
[----:B------:R-:W-:Y:S04]  /*11920*/  STL [R1+0x74], R3 ;  /* 0x0000740301007387 */ /* 0x000fe80000100800 */
[----:B------:R1:W-:Y:S01]  /*11930*/  STL [R1+0x6c], R2 ;  /* 0x00006c0201007387 */ /* 0x0003e20000100800 */
[C---:B0-----:R-:W-:Y:S02]  /*11940*/  SEL R4, R25.reuse, R10, !P2 ;  /* 0x0000000a19047207 */ /* 0x041fe40005000000 */
[----:B-1----:R-:W-:-:S03]  /*11950*/  SEL R2, R25, R19, !P2 ;  /* 0x0000001319027207 */ /* 0x002fc60005000000 */
[----:B------:R0:W-:Y:S01]  /*11960*/  STL [R1+0x64], R4 ;  /* 0x0000640401007387 */ /* 0x0001e20000100800 */
[----:B------:R-:W-:-:S03]  /*11970*/  SEL R3, R25, R17, !P2 ;  /* 0x0000001119037207 */ /* 0x000fc60005000000 */
[----:B------:R1:W-:Y:S04]  /*11980*/  STL [R1+0x165c], R2 ;  /* 0x00165c0201007387 */ /* 0x0003e80000100800 */
[----:B------:R2:W-:Y:S01]  /*11990*/  STL [R1+0x5c], R3 ;  /* 0x00005c0301007387 */ /* 0x0005e20000100800 */
[C---:B0-----:R-:W-:Y:S02]  /*119a0*/  SEL R4, R25.reuse, R15, !P2 ;  /* 0x0000000f19047207 */ /* 0x041fe40005000000 */
[C---:B-1----:R-:W-:Y:S02]  /*119b0*/  SEL R2, R25.reuse, R20, !P2 ;  /* 0x0000001419027207 */ /* 0x042fe40005000000 */
[----:B--2---:R-:W-:-:S03]  /*119c0*/  SEL R3, R25, R23, !P2 ;  /* 0x0000001719037207 */ /* 0x004fc60005000000 */
[----:B------:R0:W-:Y:S04]  /*119d0*/  STL [R1+0x50], R2 ;  /* 0x0000500201007387 */ /* 0x0001e80000100800 */
[----:B------:R-:W-:Y:S04]  /*119e0*/  STL [R1+0x48], R4 ;  /* 0x0000480401007387 */ /* 0x000fe80000100800 */
[----:B------:R-:W2:Y:S01]  /*119f0*/  LDL.LU R5, [R1+0x18] ;  /* 0x0000180001057983 */ /* 0x000ea20000300800 */
[----:B0-----:R-:W-:-:S03]  /*11a00*/  SEL R2, R25, R26, !P2 ;  /* 0x0000001a19027207 */ /* 0x001fc60005000000 */
[----:B------:R0:W-:Y:S04]  /*11a10*/  STL [R1+0x40], R3 ;  /* 0x0000400301007387 */ /* 0x0001e80000100800 */
[----:B------:R1:W-:Y:S04]  /*11a20*/  STL [R1+0x34], R2 ;  /* 0x0000340201007387 */ /* 0x0003e80000100800 */
[----:B------:R-:W3:Y:S01]  /*11a30*/  LDL.LU R6, [R1+0x14] ;  /* 0x0000140001067983 */ /* 0x000ee20000300800 */
[C---:B0-----:R-:W-:Y:S01]  /*11a40*/  SEL R3, R25.reuse, R11, !P2 ;  /* 0x0000000b19037207 */ /* 0x041fe20005000000 */
[----:B------:R-:W0:Y:S01]  /*11a50*/  S2R R4, SR_TID.X ;  /* 0x0000000000047919 */ /* 0x000e220000002100 */
[----:B-1----:R-:W-:-:S03]  /*11a60*/  SEL R2, R25, R12, !P2 ;  /* 0x0000000c19027207 */ /* 0x002fc60005000000 */
[----:B------:R1:W-:Y:S04]  /*11a70*/  STL [R1+0x30], R3 ;  /* 0x0000300301007387 */ /* 0x0003e80000100800 */
[----:B------:R-:W4:Y:S01]  /*11a80*/  LDL.LU R7, [R1+0x10] ;  /* 0x0000100001077983 */ /* 0x000f220000300800 */
[----:B-1----:R-:W-:-:S03]  /*11a90*/  SEL R3, R25, R13, !P2 ;  /* 0x0000000d19037207 */ /* 0x002fc60005000000 */
[----:B------:R1:W-:Y:S04]  /*11aa0*/  STL [R1+0x28], R2 ;  /* 0x0000280201007387 */ /* 0x0003e80000100800 */
[----:B------:R-:W4:Y:S04]  /*11ab0*/  LDL.LU R8, [R1+0xc] ;  /* 0x00000c0001087983 */ /* 0x000f280000300800 */
[----:B------:R0:W-:Y:S01]  /*11ac0*/  STL [R1+0x20], R3 ;  /* 0x0000200301007387 */ /* 0x0001e20000100800 */
[----:B-1----:R-:W-:-:S03]  /*11ad0*/  SEL R2, R25, R14, !P2 ;  /* 0x0000000e19027207 */ /* 0x002fc60005000000 */
[----:B------:R-:W4:Y:S01]  /*11ae0*/  LDL.LU R9, [R1+0x24] ;  /* 0x0000240001097983 */ /* 0x000f220000300800 */
[----:B0-----:R-:W-:-:S03]  /*11af0*/  SEL R3, R25, R16, !P2 ;  /* 0x0000001019037207 */ /* 0x001fc60005000000 */
[----:B------:R0:W-:Y:S04]  /*11b00*/  STL [R1+0x1c], R2 ;  /* 0x00001c0201007387 */ /* 0x0001e80000100800 */
[----:B------:R-:W-:Y:S04]  /*11b10*/  STL [R1+0x163c], R3 ;  /* 0x00163c0301007387 */ /* 0x000fe80000100800 */
[----:B------:R-:W4:Y:S01]  /*11b20*/  LDL.LU R10, [R1+0x2c] ;  /* 0x00002c00010a7983 */ /* 0x000f220000300800 */
[C---:B------:R-:W-:Y:S02]  /*11b30*/  SEL R28, R25.reuse, R21, !P2 ;  /* 0x00000015191c7207 */ /* 0x040fe40005000000 */
[C---:B0-----:R-:W-:Y:S01]  /*11b40*/  SEL R2, R25.reuse, R18, !P2 ;  /* 0x0000001219027207 */ /* 0x041fe20005000000 */
[----:B------:R-:W4:Y:S01]  /*11b50*/  LDL.LU R20, [R1+0x38] ;  /* 0x0000380001147983 */ /* 0x000f220000300800 */
[----:B------:R-:W-:-:S02]  /*11b60*/  SEL R29, R25, R29, !P2 ;  /* 0x0000001d191d7207 */ /* 0x000fc40005000000 */
[C---:B------:R-:W-:Y:S01]  /*11b70*/  SEL R22, R25.reuse, R22, !P2 ;  /* 0x0000001619167207 */ /* 0x040fe20005000000 */
[----:B------:R0:W-:Y:S01]  /*11b80*/  STL [R1+0x4], R2 ;  /* 0x0000040201007387 */ /* 0x0001e20000100800 */
[C---:B------:R-:W-:Y:S02]  /*11b90*/  SEL R24, R25.reuse, R24, !P2 ;  /* 0x0000001819187207 */ /* 0x040fe40005000000 */
[C---:B------:R-:W-:Y:S01]  /*11ba0*/  SEL R27, R25.reuse, R27, !P2 ;  /* 0x0000001b191b7207 */ /* 0x040fe20005000000 */
[----:B------:R-:W-:Y:S01]  /*11bb0*/  STL [R1+0x1640], R28 ;  /* 0x0016401c01007387 */ /* 0x000fe20000100800 */
[----:B------:R-:W-:-:S03]  /*11bc0*/  SEL R0, R25, R0, !P2 ;  /* 0x0000000019007207 */ /* 0x000fc60005000000 */
[----:B------:R-:W-:Y:S04]  /*11bd0*/  STL [R1+0x1644], R29 ;  /* 0x0016441d01007387 */ /* 0x000fe80000100800 */
[----:B------:R-:W-:Y:S04]  /*11be0*/  STL [R1+0x1648], R22 ;  /* 0x0016481601007387 */ /* 0x000fe80000100800 */
[----:B------:R-:W-:Y:S04]  /*11bf0*/  STL [R1+0x164c], R24 ;  /* 0x00164c1801007387 */ /* 0x000fe80000100800 */
[----:B------:R1:W-:Y:S01]  /*11c00*/  STL [R1+0x1650], R27 ;  /* 0x0016501b01007387 */ /* 0x0003e20000100800 */
[----:B------:R-:W-:-:S03]  /*11c10*/  LOP3.LUT R4, R4, 0x1f, RZ, 0xc0, !PT ;  /* 0x0000001f04047812 */ /* 0x000fc600078ec0ff */
[----:B------:R-:W-:Y:S04]  /*11c20*/  STL [R1+0x1654], R0 ;  /* 0x0016540001007387 */ /* 0x000fe80000100800 */
[----:B------:R-:W4:Y:S01]  /*11c30*/  LDL.LU R12, [R1+0x44] ;  /* 0x00004400010c7983 */ /* 0x000f220000300800 */
[----:B------:R-:W-:-:S03]  /*11c40*/  IMAD R4, R4, UR7, RZ ;  /* 0x0000000704047c24 */ /* 0x000fc6000f8e02ff */
[----:B------:R-:W4:Y:S02]  /*11c50*/  LDL.LU R13, [R1+0x4c] ;  /* 0x00004c00010d7983 */ /* 0x000f240000300800 */
[----:B------:R-:W-:Y:S01]  /*11c60*/  LEA.HI.X.SX32 R4, R4, UR9, 0x1, P4 ;  /* 0x0000000904047c11 */ /* 0x000fe2000a0f0eff */
[----:B------:R-:W0:Y:S04]  /*11c70*/  LDCU.64 UR8, c[0x0][0x380] ;  /* 0x00007000ff0877ac */ /* 0x000e280008000a00 */
[----:B------:R-:W-:Y:S01]  /*11c80*/  STL [R1+0x1660], R4 ;  /* 0x0016600401007387 */ /* 0x000fe20000100800 */
[----:B--2---:R-:W-:-:S05]  /*11c90*/  IMAD R5, R5, UR12, RZ ;  /* 0x0000000c05057c24 */ /* 0x004fca000f8e02ff */
[----:B------:R-:W-:Y:S01]  /*11ca0*/  STL [R1+0x1664], R5 ;  /* 0x0016640501007387 */ /* 0x000fe20000100800 */
[----:B---3--:R-:W-:-:S05]  /*11cb0*/  IMAD R6, R6, UR12, RZ ;  /* 0x0000000c06067c24 */ /* 0x008fca000f8e02ff */
[----:B------:R2:W-:Y:S04]  /*11cc0*/  STL [R1+0x1668], R6 ;  /* 0x0016680601007387 */ /* 0x0005e80000100800 */
[----:B0-----:R-:W3:Y:S01]  /*11cd0*/  LDL.LU R2, [R1+0x58] ;  /* 0x0000580001027983 */ /* 0x001ee20000300800 */
[----:B----4-:R-:W-:-:S05]  /*11ce0*/  IMAD R7, R7, UR12, RZ ;  /* 0x0000000c07077c24 */ /* 0x010fca000f8e02ff */
[----:B------:R-:W-:Y:S04]  /*11cf0*/  STL [R1+0x166c], R7 ;  /* 0x00166c0701007387 */ /* 0x000fe80000100800 */
[----:B------:R-:W4:Y:S01]  /*11d00*/  LDL.LU R15, [R1+0x60] ;  /* 0x00006000010f7983 */ /* 0x000f220000300800 */
[----:B------:R-:W-:-:S05]  /*11d10*/  IMAD R8, R8, UR12, RZ ;  /* 0x0000000c08087c24 */ /* 0x000fca000f8e02ff */
[----:B------:R0:W-:Y:S01]  /*11d20*/  STL [R1+0x1670], R8 ;  /* 0x0016700801007387 */ /* 0x0001e20000100800 */
[----:B------:R-:W-:-:S03]  /*11d30*/  IMAD R9, R9, UR12, RZ ;  /* 0x0000000c09097c24 */ /* 0x000fc6000f8e02ff */
[----:B------:R-:W4:Y:S04]  /*11d40*/  LDL.LU R16, [R1+0x68] ;  /* 0x0000680001107983 */ /* 0x000f280000300800 */
[----:B------:R-:W4:Y:S04]  /*11d50*/  LDL.LU R17, [R1+0x70] ;  /* 0x0000700001117983 */ /* 0x000f280000300800 */
[----:B------:R-:W-:Y:S04]  /*11d60*/  STL [R1+0x1674], R9 ;  /* 0x0016740901007387 */ /* 0x000fe80000100800 */
[----:B------:R-:W4:Y:S01]  /*11d70*/  LDL.LU R18, [R1+0x78] ;  /* 0x0000780001127983 */ /* 0x000f220000300800 */
[----:B------:R-:W-:-:S03]  /*11d80*/  IMAD R10, R10, UR12, RZ ;  /* 0x0000000c0a0a7c24 */ /* 0x000fc6000f8e02ff */
[----:B------:R-:W4:Y:S01]  /*11d90*/  LDL.LU R19, [R1+0xa8] ;  /* 0x0000a80001137983 */ /* 0x000f220000300800 */
[----:B------:R-:W-:-:S03]  /*11da0*/  IMAD R11, R20, UR12, RZ ;  /* 0x0000000c140b7c24 */ /* 0x000fc6000f8e02ff */
[----:B------:R-:W-:Y:S04]  /*11db0*/  STL [R1+0x1678], R10 ;  /* 0x0016780a01007387 */ /* 0x000fe80000100800 */
[----:B------:R-:W4:Y:S04]  /*11dc0*/  LDL.LU R20, [R1+0xb0] ;  /* 0x0000b00001147983 */ /* 0x000f280000300800 */
[----:B------:R-:W4:Y:S04]  /*11dd0*/  LDL.LU R21, [R1+0xb8] ;  /* 0x0000b80001157983 */ /* 0x000f280000300800 */
[----:B------:R-:W4:Y:S04]  /*11de0*/  LDL.LU R23, [R1+0xbc] ;  /* 0x0000bc0001177983 */ /* 0x000f280000300800 */
[----:B-1----:R-:W4:Y:S04]  /*11df0*/  LDL.LU R27, [R1+0xf8] ;  /* 0x0000f800011b7983 */ /* 0x002f280000300800 */
[----:B------:R-:W4:Y:S04]  /*11e00*/  LDL.LU R26, [R1+0xfc] ;  /* 0x0000fc00011a7983 */ /* 0x000f280000300800 */
[----:B------:R-:W0:Y:S04]  /*11e10*/  LDL.LU R22, [R1+0x100] ;  /* 0x0001000001167983 */ /* 0x000e280000300800 */
[----:B------:R-:W4:Y:S01]  /*11e20*/  LDL.LU R29, [R1+0x104] ;  /* 0x00010400011d7983 */ /* 0x000f220000300800 */
[----:B------:R-:W-:-:S03]  /*11e30*/  IMAD R12, R12, UR12, RZ ;  /* 0x0000000c0c0c7c24 */ /* 0x000fc6000f8e02ff */
[----:B------:R-:W-:Y:S04]  /*11e40*/  STL [R1+0x167c], R11 ;  /* 0x00167c0b01007387 */ /* 0x000fe80000100800 */
[----:B------:R-:W-:Y:S04]  /*11e50*/  STL [R1+0x1680], R12 ;  /* 0x0016800c01007387 */ /* 0x000fe80000100800 */
[----:B--2---:R-:W2:Y:S04]  /*11e60*/  LDL.LU R6, [R1+0x108] ;  /* 0x0001080001067983 */ /* 0x004ea80000300800 */
[----:B------:R-:W2:Y:S04]  /*11e70*/  LDL.LU R5, [R1+0x10c] ;  /* 0x00010c0001057983 */ /* 0x000ea80000300800 */
[----:B------:R-:W2:Y:S01]  /*11e80*/  LDL.LU R4, [R1+0x110] ;  /* 0x0001100001047983 */ /* 0x000ea20000300800 */
[----:B------:R-:W-:-:S03]  /*11e90*/  IMAD R13, R13, UR12, RZ ;  /* 0x0000000c0d0d7c24 */ /* 0x000fc6000f8e02ff */
[----:B------:R-:W2:Y:S04]  /*11ea0*/  LDL.LU R28, [R1+0x114] ;  /* 0x00011400011c7983 */ /* 0x000ea80000300800 */
[----:B------:R-:W2:Y:S04]  /*11eb0*/  LDL.LU R3, [R1+0x118] ;  /* 0x0001180001037983 */ /* 0x000ea80000300800 */
[----:B------:R-:W-:Y:S04]  /*11ec0*/  STL [R1+0x1684], R13 ;  /* 0x0016840d01007387 */ /* 0x000fe80000100800 */
[----:B------:R-:W2:Y:S01]  /*11ed0*/  LDL.LU R24, [R1+0x13c] ;  /* 0x00013c0001187983 */ /* 0x000ea20000300800 */
[----:B---3--:R-:W-:-:S03]  /*11ee0*/  IMAD R14, R2, UR12, RZ ;  /* 0x0000000c020e7c24 */ /* 0x008fc6000f8e02ff */
[----:B------:R-:W3:Y:S04]  /*11ef0*/  LDL.LU R2, [R1+0x170] ;  /* 0x0001700001027983 */ /* 0x000ee80000300800 */
[----:B------:R-:W-:Y:S01]  /*11f00*/  STL [R1+0x1688], R14 ;  /* 0x0016880e01007387 */ /* 0x000fe20000100800 */
[----:B----4-:R-:W-:-:S05]  /*11f10*/  IMAD R15, R15, UR12, RZ ;  /* 0x0000000c0f0f7c24 */ /* 0x010fca000f8e02ff */
[----:B------:R-:W-:Y:S01]  /*11f20*/  STL [R1+0x168c], R15 ;  /* 0x00168c0f01007387 */ /* 0x000fe20000100800 */
[----:B------:R-:W-:Y:S02]  /*11f30*/  IMAD R16, R16, UR12, RZ ;  /* 0x0000000c10107c24 */ /* 0x000fe4000f8e02ff */
[----:B------:R-:W-:-:S03]  /*11f40*/  IMAD R17, R17, UR12, RZ ;  /* 0x0000000c11117c24 */ /* 0x000fc6000f8e02ff */
[----:B------:R-:W-:Y:S01]  /*11f50*/  STL [R1+0x1690], R16 ;  /* 0x0016901001007387 */ /* 0x000fe20000100800 */
[----:B------:R-:W-:-:S03]  /*11f60*/  IMAD R18, R18, UR12, RZ ;  /* 0x0000000c12127c24 */ /* 0x000fc6000f8e02ff */
[----:B------:R-:W-:Y:S01]  /*11f70*/  STL [R1+0x1694], R17 ;  /* 0x0016941101007387 */ /* 0x000fe20000100800 */
[----:B------:R-:W-:-:S03]  /*11f80*/  IMAD R19, R19, UR12, RZ ;  /* 0x0000000c13137c24 */ /* 0x000fc6000f8e02ff */
[----:B------:R-:W-:Y:S01]  /*11f90*/  STL [R1+0x1698], R18 ;  /* 0x0016981201007387 */ /* 0x000fe20000100800 */
[----:B------:R-:W-:-:S03]  /*11fa0*/  IMAD R20, R20, UR12, RZ ;  /* 0x0000000c14147c24 */ /* 0x000fc6000f8e02ff */
[----:B------:R-:W-:Y:S04]  /*11fb0*/  STL [R1+0x169c], R19 ;  /* 0x00169c1301007387 */ /* 0x000fe80000100800 */
[----:B------:R-:W-:Y:S04]  /*11fc0*/  STL [R1+0x16a0], R20 ;  /* 0x0016a01401007387 */ /* 0x000fe80000100800 */
[----:B------:R-:W4:Y:S01]  /*11fd0*/  LDL.LU R0, [R1+0x174] ;  /* 0x0001740001007983 */ /* 0x000f220000300800 */
[----:B------:R-:W-:Y:S02]  /*11fe0*/  IMAD R25, R27, UR12, RZ ;  /* 0x0000000c1b197c24 */ /* 0x000fe4000f8e02ff */
[----:B0-----:R-:W-:-:S02]  /*11ff0*/  IMAD R8, R22, UR12, RZ ;  /* 0x0000000c16087c24 */ /* 0x001fc4000f8e02ff */
[----:B------:R-:W-:-:S03]  /*12000*/  IMAD R7, R29, UR12, RZ ;  /* 0x0000000c1d077c24 */ /* 0x000fc6000f8e02ff */
[----:B------:R2:W-:Y:S04]  /*12010*/  STL [R1+0xc], R8 ;  /* 0x00000c0801007387 */ /* 0x0005e80000100800 */
[----:B------:R-:W4:Y:S04]  /*12020*/  LDL.LU R27, [R1+0x178] ;  /* 0x00017800011b7983 */ /* 0x000f280000300800 */
[----:B------:R0:W-:Y:S04]  /*12030*/  STL [R1+0x10], R7 ;  /* 0x0000100701007387 */ /* 0x0001e80000100800 */
[----:B------:R-:W4:Y:S01]  /*12040*/  LDL.LU R22, [R1+0x17c] ;  /* 0x00017c0001167983 */ /* 0x000f220000300800 */
[----:B--2---:R-:W-:-:S03]  /*12050*/  IMAD R8, R6, UR12, RZ ;  /* 0x0000000c06087c24 */ /* 0x004fc6000f8e02ff */
[----:B------:R-:W2:Y:S01]  /*12060*/  LDL.LU R29, [R1+0x180] ;  /* 0x00018000011d7983 */ /* 0x000ea20000300800 */
[----:B0-----:R-:W-:Y:S02]  /*12070*/  IMAD R7, R5, UR12, RZ ;  /* 0x0000000c05077c24 */ /* 0x001fe4000f8e02ff */
[----:B------:R-:W-:Y:S01]  /*12080*/  IMAD R6, R4, UR12, RZ ;  /* 0x0000000c04067c24 */ /* 0x000fe2000f8e02ff */
[----:B------:R-:W-:Y:S01]  /*12090*/  STL [R1+0x14], R8 ;  /* 0x0000140801007387 */ /* 0x000fe20000100800 */
[----:B------:R-:W-:-:S03]  /*120a0*/  IMAD R5, R28, UR12, RZ ;  /* 0x0000000c1c057c24 */ /* 0x000fc6000f8e02ff */
[----:B------:R-:W-:Y:S01]  /*120b0*/  STL [R1+0x18], R7 ;  /* 0x0000180701007387 */ /* 0x000fe20000100800 */
[----:B------:R-:W-:-:S03]  /*120c0*/  IMAD R4, R3, UR12, RZ ;  /* 0x0000000c03047c24 */ /* 0x000fc6000f8e02ff */
[----:B------:R-:W-:Y:S04]  /*120d0*/  STL [R1+0x24], R6 ;  /* 0x0000240601007387 */ /* 0x000fe80000100800 */
[----:B------:R-:W2:Y:S04]  /*120e0*/  LDL.LU R28, [R1+0x184] ;  /* 0x00018400011c7983 */ /* 0x000ea80000300800 */
[----:B------:R-:W-:Y:S04]  /*120f0*/  STL [R1+0x2c], R5 ;  /* 0x00002c0501007387 */ /* 0x000fe80000100800 */
[----:B------:R-:W2:Y:S04]  /*12100*/  LDL.LU R3, [R1+0x188] ;  /* 0x0001880001037983 */ /* 0x000ea80000300800 */
[----:B------:R0:W-:Y:S04]  /*12110*/  STL [R1+0x38], R4 ;  /* 0x0000380401007387 */ /* 0x0001e80000100800 */
[----:B------:R-:W2:Y:S01]  /*12120*/  LDL.LU R20, [R1+0x18c] ;  /* 0x00018c0001147983 */ /* 0x000ea20000300800 */
[----:B0-----:R-:W-:-:S05]  /*12130*/  IMAD R4, R24, UR12, RZ ;  /* 0x0000000c18047c24 */ /* 0x001fca000f8e02ff */
[----:B------:R0:W-:Y:S04]  /*12140*/  STL [R1+0x44], R4 ;  /* 0x0000440401007387 */ /* 0x0001e80000100800 */
[----:B------:R-:W2:Y:S01]  /*12150*/  LDL.LU R19, [R1+0x194] ;  /* 0x0001940001137983 */ /* 0x000ea20000300800 */
[----:B---3--:R-:W-:-:S05]  /*12160*/  IMAD R2, R2, UR12, RZ ;  /* 0x0000000c02027c24 */ /* 0x008fca000f8e02ff */
[----:B------:R1:W-:Y:S04]  /*12170*/  STL [R1+0x4c], R2 ;  /* 0x00004c0201007387 */ /* 0x0003e80000100800 */
        /* <DEDUP_REMOVED lines=13> */
[----:B0-----:R-:W3:Y:S04]  /*12250*/  LDL.LU R4, [R1+0x1d0] ;  /* 0x0001d00001047983 */ /* 0x001ee80000300800 */
[----:B------:R-:W3:Y:S04]  /*12260*/  LDL.LU R24, [R1+0x1d4] ;  /* 0x0001d40001187983 */ /* 0x000ee80000300800 */
[----:B-1----:R-:W3:Y:S01]  /*12270*/  LDL.LU R2, [R1+0x1d8] ;  /* 0x0001d80001027983 */ /* 0x002ee20000300800 */
[----:B----4-:R-:W-:-:S02]  /*12280*/  IMAD R0, R0, UR12, RZ ;  /* 0x0000000c00007c24 */ /* 0x010fc4000f8e02ff */
[----:B------:R-:W-:-:S03]  /*12290*/  IMAD R6, R27, UR12, RZ ;  /* 0x0000000c1b067c24 */ /* 0x000fc6000f8e02ff */
[----:B------:R0:W-:Y:S04]  /*122a0*/  STL [R1+0x58], R0 ;  /* 0x0000580001007387 */ /* 0x0001e80000100800 */
[----:B------:R1:W-:Y:S01]  /*122b0*/  STL [R1+0x60], R6 ;  /* 0x0000600601007387 */ /* 0x0003e20000100800 */
[----:B0-----:R-:W-:Y:S02]  /*122c0*/  IMAD R0, R22, UR12, RZ ;  /* 0x0000000c16007c24 */ /* 0x001fe4000f8e02ff */
[----:B--2---:R-:W-:Y:S01]  /*122d0*/  IMAD R22, R29, UR12, RZ ;  /* 0x0000000c1d167c24 */ /* 0x004fe2000f8e02ff */
[----:B-1----:R-:W2:Y:S04]  /*122e0*/  LDL.LU R6, [R1+0x1e0] ;  /* 0x0001e00001067983 */ /* 0x002ea80000300800 */
[----:B------:R0:W-:Y:S04]  /*122f0*/  STL [R1+0x68], R0 ;  /* 0x0000680001007387 */ /* 0x0001e80000100800 */
[----:B0-----:R-:W4:Y:S04]  /*12300*/  LDL.LU R0, [R1+0x1e4] ;  /* 0x0001e40001007983 */ /* 0x001f280000300800 */
[----:B------:R0:W-:Y:S01]  /*12310*/  STL [R1+0x70], R22 ;  /* 0x0000701601007387 */ /* 0x0001e20000100800 */
[----:B------:R-:W-:-:S03]  /*12320*/  IMAD R28, R28, UR12, RZ ;  /* 0x0000000c1c1c7c24 */ /* 0x000fc6000f8e02ff */
[----:B------:R-:W4:Y:S01]  /*12330*/  LDL.LU R27, [R1+0x1f8] ;  /* 0x0001f800011b7983 */ /* 0x000f220000300800 */
[----:B------:R-:W-:-:S03]  /*12340*/  IMAD R3, R3, UR12, RZ ;  /* 0x0000000c03037c24 */ /* 0x000fc6000f8e02ff */
[----:B0-----:R-:W4:Y:S04]  /*12350*/  LDL.LU R22, [R1+0x208] ;  /* 0x0002080001167983 */ /* 0x001f280000300800 */
[----:B------:R-:W4:Y:S01]  /*12360*/  LDL.LU R29, [R1+0x264] ;  /* 0x00026400011d7983 */ /* 0x000f220000300800 */
[----:B------:R-:W-:-:S03]  /*12370*/  IMAD R20, R20, UR12, RZ ;  /* 0x0000000c14147c24 */ /* 0x000fc6000f8e02ff */
[----:B------:R0:W-:Y:S04]  /*12380*/  STL [R1+0x78], R28 ;  /* 0x0000781c01007387 */ /* 0x0001e80000100800 */
[----:B0-----:R-:W4:Y:S04]  /*12390*/  LDL.LU R28, [R1+0x268] ;  /* 0x00026800011c7983 */ /* 0x001f280000300800 */
[----:B------:R0:W-:Y:S04]  /*123a0*/  STL [R1+0xa8], R3 ;  /* 0x0000a80301007387 */ /* 0x0001e80000100800 */
[----:B0-----:R-:W4:Y:S04]  /*123b0*/  LDL.LU R3, [R1+0x26c] ;  /* 0x00026c0001037983 */ /* 0x001f280000300800 */
[----:B------:R0:W-:Y:S02]  /*123c0*/  STL [R1+0xb0], R20 ;  /* 0x0000b01401007387 */ /* 0x0001e40000100800 */
[----:B0-----:R-:W-:-:S05]  /*123d0*/  IMAD R20, R19, UR12, RZ ;  /* 0x0000000c13147c24 */ /* 0x001fca000f8e02ff */
[----:B------:R-:W-:Y:S01]  /*123e0*/  STL [R1+0xb8], R20 ;  /* 0x0000b81401007387 */ /* 0x000fe20000100800 */
[----:B---3--:R-:W-:Y:S02]  /*123f0*/  IMAD R19, R18, UR12, RZ ;  /* 0x0000000c12137c24 */ /* 0x008fe4000f8e02ff */
[----:B------:R-:W-:-:S03]  /*12400*/  IMAD R18, R17, UR12, RZ ;  /* 0x0000000c11127c24 */ /* 0x000fc6000f8e02ff */
[----:B------:R-:W-:Y:S01]  /*12410*/  STL [R1+0xbc], R19 ;  /* 0x0000bc1301007387 */ /* 0x000fe20000100800 */
        /* <DEDUP_REMOVED lines=25> */
[----:B------:R0:W-:Y:S01]  /*125b0*/  STL [R1+0x178], R5 ;  /* 0x0001780501007387 */ /* 0x0001e20000100800 */
[----:B------:R-:W-:-:S03]  /*125c0*/  IMAD R2, R2, UR12, RZ ;  /* 0x0000000c02027c24 */ /* 0x000fc6000f8e02ff */
[----:B0-----:R-:W3:Y:S04]  /*125d0*/  LDL.LU R5, [R1+0x270] ;  /* 0x0002700001057983 */ /* 0x001ee80000300800 */
[----:B------:R0:W-:Y:S04]  /*125e0*/  STL [R1+0x17c], R4 ;  /* 0x00017c0401007387 */ /* 0x0001e80000100800 */
[----:B0-----:R-:W3:Y:S04]  /*125f0*/  LDL.LU R4, [R1+0x278] ;  /* 0x0002780001047983 */ /* 0x001ee80000300800 */
[----:B------:R0:W-:Y:S04]  /*12600*/  STL [R1+0x180], R2 ;  /* 0x0001800201007387 */ /* 0x0001e80000100800 */
[----:B------:R-:W3:Y:S04]  /*12610*/  LDL.LU R24, [R1+0x27c] ;  /* 0x00027c0001187983 */ /* 0x000ee80000300800 */
[----:B0-----:R-:W3:Y:S01]  /*12620*/  LDL.LU R2, [R1+0x280] ;  /* 0x0002800001027983 */ /* 0x001ee20000300800 */
[----:B--2---:R-:W-:-:S02]  /*12630*/  IMAD R6, R6, UR12, RZ ;  /* 0x0000000c06067c24 */ /* 0x004fc4000f8e02ff */
[----:B----4-:R-:W-:-:S03]  /*12640*/  IMAD R0, R0, UR12, RZ ;  /* 0x0000000c00007c24 */ /* 0x010fc6000f8e02ff */
[----:B------:R0:W-:Y:S01]  /*12650*/  STL [R1+0x184], R6 ;  /* 0x0001840601007387 */ /* 0x0001e20000100800 */
[----:B------:R-:W-:-:S03]  /*12660*/  IMAD R7, R27, UR12, RZ ;  /* 0x0000000c1b077c24 */ /* 0x000fc6000f8e02ff */
[----:B------:R1:W-:Y:S01]  /*12670*/  STL [R1+0x188], R0 ;  /* 0x0001880001007387 */ /* 0x0003e20000100800 */
[----:B0-----:R-:W-:-:S03]  /*12680*/  IMAD R6, R22, UR12, RZ ;  /* 0x0000000c16067c24 */ /* 0x001fc6000f8e02ff */
[----:B------:R-:W-:Y:S01]  /*12690*/  STL [R1+0x18c], R7 ;  /* 0x00018c0701007387 */ /* 0x000fe20000100800 */
[----:B-1----:R-:W-:-:S03]  /*126a0*/  IMAD R0, R29, UR12, RZ ;  /* 0x0000000c1d007c24 */ /* 0x002fc6000f8e02ff */
[----:B------:R-:W2:Y:S04]  /*126b0*/  LDL.LU R22, [R1+0x284] ;  /* 0x0002840001167983 */ /* 0x000ea80000300800 */
[----:B------:R0:W-:Y:S04]  /*126c0*/  STL [R1+0x194], R6 ;  /* 0x0001940601007387 */ /* 0x0001e80000100800 */
[----:B------:R-:W4:Y:S04]  /*126d0*/  LDL.LU R29, [R1+0x288] ;  /* 0x00028800011d7983 */ /* 0x000f280000300800 */
[----:B------:R1:W-:Y:S01]  /*126e0*/  STL [R1+0x198], R0 ;  /* 0x0001980001007387 */ /* 0x0003e20000100800 */
[----:B0-----:R-:W-:-:S03]  /*126f0*/  IMAD R6, R28, UR12, RZ ;  /* 0x0000000c1c067c24 */ /* 0x001fc6000f8e02ff */
[----:B------:R-:W4:Y:S04]  /*12700*/  LDL.LU R20, [R1+0x28c] ;  /* 0x00028c0001147983 */ /* 0x000f280000300800 */
[----:B------:R-:W-:Y:S01]  /*12710*/  STL [R1+0x19c], R6 ;  /* 0x00019c0601007387 */ /* 0x000fe20000100800 */
[----:B-1----:R-:W-:-:S03]  /*12720*/  IMAD R0, R3, UR12, RZ ;  /* 0x0000000c03007c24 */ /* 0x002fc6000f8e02ff */
[----:B------:R-:W4:Y:S04]  /*12730*/  LDL.LU R19, [R1+0x290] ;  /* 0x0002900001137983 */ /* 0x000f280000300800 */
[----:B------:R0:W-:Y:S04]  /*12740*/  STL [R1+0x1a0], R0 ;  /* 0x0001a00001007387 */ /* 0x0001e80000100800 */
[----:B------:R-:W4:Y:S04]  /*12750*/  LDL.LU R18, [R1+0x294] ;  /* 0x0002940001127983 */ /* 0x000f280000300800 */
        /* <DEDUP_REMOVED lines=11> */
[----:B0-----:R-:W4:Y:S04]  /*12810*/  LDL.LU R0, [R1+0x310] ;  /* 0x0003100001007983 */ /* 0x001f280000300800 */
[----:B------:R-:W4:Y:S04]  /*12820*/  LDL.LU R27, [R1+0x30c] ;  /* 0x00030c00011b7983 */ /* 0x000f280000300800 */
[----:B------:R-:W4:Y:S04]  /*12830*/  LDL.LU R28, [R1+0x308] ;  /* 0x00030800011c7983 */ /* 0x000f280000300800 */
[----:B------:R-:W4:Y:S01]  /*12840*/  LDL.LU R3, [R1+0x318] ;  /* 0x0003180001037983 */ /* 0x000f220000300800 */
[----:B---3--:R-:W-:-:S05]  /*12850*/  IMAD R6, R5, UR12, RZ ;  /* 0x0000000c05067c24 */ /* 0x008fca000f8e02ff */
[----:B------:R0:W-:Y:S01]  /*12860*/  STL [R1+0x1a4], R6 ;  /* 0x0001a40601007387 */ /* 0x0001e20000100800 */
[----:B------:R-:W-:-:S05]  /*12870*/  IMAD R5, R4, UR12, RZ ;  /* 0x0000000c04057c24 */ /* 0x000fca000f8e02ff */
[----:B------:R1:W-:Y:S01]  /*12880*/  STL [R1+0x1a8], R5 ;  /* 0x0001a80501007387 */ /* 0x0003e20000100800 */
[----:B------:R-:W-:-:S03]  /*12890*/  IMAD R4, R24, UR12, RZ ;  /* 0x0000000c18047c24 */ /* 0x000fc6000f8e02ff */
[----:B0-----:R-:W3:Y:S01]  /*128a0*/  LDL.LU R6, [R1+0x34c] ;  /* 0x00034c0001067983 */ /* 0x001ee20000300800 */
[----:B------:R-:W-:-:S03]  /*128b0*/  IMAD R2, R2, UR12, RZ ;  /* 0x0000000c02027c24 */ /* 0x000fc6000f8e02ff */
[----:B------:R0:W-:Y:S04]  /*128c0*/  STL [R1+0x1ac], R4 ;  /* 0x0001ac0401007387 */ /* 0x0001e80000100800 */
[----:B-1----:R-:W3:Y:S04]  /*128d0*/  LDL.LU R5, [R1+0x35c] ;  /* 0x00035c0001057983 */ /* 0x002ee80000300800 */
[----:B------:R1:W-:Y:S04]  /*128e0*/  STL [R1+0x1b4], R2 ;  /* 0x0001b40201007387 */ /* 0x0003e80000100800 */
[----:B0-----:R-:W3:Y:S04]  /*128f0*/  LDL.LU R4, [R1+0x358] ;  /* 0x0003580001047983 */ /* 0x001ee80000300800 */
[----:B------:R-:W3:Y:S04]  /*12900*/  LDL.LU R24, [R1+0x37c] ;  /* 0x00037c0001187983 */ /* 0x000ee80000300800 */
[----:B-1----:R-:W3:Y:S01]  /*12910*/  LDL.LU R2, [R1+0x384] ;  /* 0x0003840001027983 */ /* 0x002ee20000300800 */
[----:B--2---:R-:W-:-:S02]  /*12920*/  IMAD R22, R22, UR12, RZ ;  /* 0x0000000c16167c24 */ /* 0x004fc4000f8e02ff */
[----:B----4-:R-:W-:-:S03]  /*12930*/  IMAD R29, R29, UR12, RZ ;  /* 0x0000000c1d1d7c24 */ /* 0x010fc6000f8e02ff */
[----:B------:R0:W-:Y:S01]  /*12940*/  STL [R1+0x1b8], R22 ;  /* 0x0001b81601007387 */ /* 0x0001e20000100800 */
[----:B------:R-:W-:-:S03]  /*12950*/  IMAD R20, R20, UR12, RZ ;  /* 0x0000000c14147c24 */ /* 0x000fc6000f8e02ff */
[----:B0-----:R-:W2:Y:S04]  /*12960*/  LDL.LU R22, [R1+0x380] ;  /* 0x0003800001167983 */ /* 0x001ea80000300800 */
[----:B------:R0:W-:Y:S04]  /*12970*/  STL [R1+0x1bc], R29 ;  /* 0x0001bc1d01007387 */ /* 0x0001e80000100800 */
[----:B0-----:R-:W4:Y:S04]  /*12980*/  LDL.LU R29, [R1+0x378] ;  /* 0x00037800011d7983 */ /* 0x001f280000300800 */
[----:B------:R0:W-:Y:S02]  /*12990*/  STL [R1+0x1c0], R20 ;  /* 0x0001c01401007387 */ /* 0x0001e40000100800 */
[----:B0-----:R-:W-:-:S02]  /*129a0*/  IMAD R20, R19, UR12, RZ ;  /* 0x0000000c13147c24 */ /* 0x001fc4000f8e02ff */
[----:B------:R-:W-:Y:S02]  /*129b0*/  IMAD R19, R18, UR12, RZ ;  /* 0x0000000c12137c24 */ /* 0x000fe4000f8e02ff */
[----:B------:R-:W-:Y:S02]  /*129c0*/  IMAD R18, R17, UR12, RZ ;  /* 0x0000000c11127c24 */ /* 0x000fe4000f8e02ff */
[----:B------:R-:W-:Y:S01]  /*129d0*/  IMAD R17, R16, UR12, RZ ;  /* 0x0000000c10117c24 */ /* 0x000fe2000f8e02ff */
[----:B------:R-:W-:Y:S01]  /*129e0*/  STL [R1+0x1c4], R20 ;  /* 0x0001c41401007387 */ /* 0x000fe20000100800 */
[----:B------:R-:W-:Y:S02]  /*129f0*/  IMAD R16, R15, UR12, RZ ;  /* 0x0000000c0f107c24 */ /* 0x000fe4000f8e02ff */
[----:B------:R-:W-:Y:S01]  /*12a00*/  IMAD R15, R14, UR12, RZ ;  /* 0x0000000c0e0f7c24 */ /* 0x000fe2000f8e02ff */
[----:B------:R-:W-:Y:S01]  /*12a10*/  STL [R1+0x1c8], R19 ;  /* 0x0001c81301007387 */ /* 0x000fe20000100800 */
[----:B------:R-:W-:-:S02]  /*12a20*/  IMAD R14, R13, UR12, RZ ;  /* 0x0000000c0d0e7c24 */ /* 0x000fc4000f8e02ff */
[----:B------:R-:W-:Y:S01]  /*12a30*/  IMAD R13, R12, UR12, RZ ;  /* 0x0000000c0c0d7c24 */ /* 0x000fe2000f8e02ff */
[----:B------:R-:W-:Y:S01]  /*12a40*/  STL [R1+0x1cc], R18 ;  /* 0x0001cc1201007387 */ /* 0x000fe20000100800 */
[----:B------:R-:W-:Y:S02]  /*12a50*/  IMAD R12, R11, UR12, RZ ;  /* 0x0000000c0b0c7c24 */ /* 0x000fe4000f8e02ff */
[----:B------:R-:W-:Y:S01]  /*12a60*/  IMAD R11, R10, UR12, RZ ;  /* 0x0000000c0a0b7c24 */ /* 0x000fe2000f8e02ff */
        /* <DEDUP_REMOVED lines=12> */
[----:B------:R-:W-:Y:S04]  /*12b30*/  STL [R1+0x264], R10 ;  /* 0x0002640a01007387 */ /* 0x000fe80000100800 */
[----:B------:R-:W-:Y:S01]  /*12b40*/  STL [R1+0x268], R9 ;  /* 0x0002680901007387 */ /* 0x000fe20000100800 */
[----:B------:R-:W-:-:S03]  /*12b50*/  IMAD R3, R3, UR12, RZ ;  /* 0x0000000c03037c24 */ /* 0x000fc6000f8e02ff */
[----:B------:R0:W-:Y:S04]  /*12b60*/  STL [R1+0x26c], R7 ;  /* 0x00026c0701007387 */ /* 0x0001e80000100800 */
[----:B------:R-:W-:Y:S04]  /*12b70*/  STL [R1+0x270], R8 ;  /* 0x0002700801007387 */ /* 0x000fe80000100800 */
[----:B------:R1:W-:Y:S01]  /*12b80*/  STL [R1+0x278], R0 ;  /* 0x0002780001007387 */ /* 0x0003e20000100800 */
[----:B0-----:R-:W-:-:S03]  /*12b90*/  IMAD R7, R28, UR12, RZ ;  /* 0x0000000c1c077c24 */ /* 0x001fc6000f8e02ff */
[----:B-1----:R-:W4:Y:S04]  /*12ba0*/  LDL.LU R0, [R1+0x374] ;  /* 0x0003740001007983 */ /* 0x002f280000300800 */
[----:B------:R-:W-:Y:S04]  /*12bb0*/  STL [R1+0x27c], R7 ;  /* 0x00027c0701007387 */ /* 0x000fe80000100800 */
[----:B------:R-:W4:Y:S04]  /*12bc0*/  LDL.LU R27, [R1+0x39c] ;  /* 0x00039c00011b7983 */ /* 0x000f280000300800 */
[----:B------:R0:W-:Y:S04]  /*12bd0*/  STL [R1+0x280], R3 ;  /* 0x0002800301007387 */ /* 0x0001e80000100800 */
[----:B------:R-:W4:Y:S04]  /*12be0*/  LDL.LU R28, [R1+0x3ac] ;  /* 0x0003ac00011c7983 */ /* 0x000f280000300800 */
[----:B0-----:R-:W4:Y:S01]  /*12bf0*/  LDL.LU R3, [R1+0x3a8] ;  /* 0x0003a80001037983 */ /* 0x001f220000300800 */
[----:B---3--:R-:W-:-:S05]  /*12c00*/  IMAD R8, R6, UR12, RZ ;  /* 0x0000000c06087c24 */ /* 0x008fca000f8e02ff */
[----:B------:R-:W-:Y:S01]  /*12c10*/  STL [R1+0x284], R8 ;  /* 0x0002840801007387 */ /* 0x000fe20000100800 */
[----:B------:R-:W-:Y:S02]  /*12c20*/  IMAD R7, R5, UR12, RZ ;  /* 0x0000000c05077c24 */ /* 0x000fe4000f8e02ff */
[----:B------:R-:W-:-:S03]  /*12c30*/  IMAD R6, R4, UR12, RZ ;  /* 0x0000000c04067c24 */ /* 0x000fc6000f8e02ff */
[----:B------:R-:W-:Y:S01]  /*12c40*/  STL [R1+0x288], R7 ;  /* 0x0002880701007387 */ /* 0x000fe20000100800 */
[----:B------:R-:W-:-:S03]  /*12c50*/  IMAD R5, R24, UR12, RZ ;  /* 0x0000000c18057c24 */ /* 0x000fc6000f8e02ff */
[----:B------:R-:W-:Y:S01]  /*12c60*/  STL [R1+0x28c], R6 ;  /* 0x00028c0601007387 */ /* 0x000fe20000100800 */
[----:B------:R-:W-:-:S03]  /*12c70*/  IMAD R4, R2, UR12, RZ ;  /* 0x0000000c02047c24 */ /* 0x000fc6000f8e02ff */
[----:B------:R-:W3:Y:S04]  /*12c80*/  LDL.LU R24, [R1+0x3c8] ;  /* 0x0003c80001187983 */ /* 0x000ee80000300800 */
[----:B------:R2:W-:Y:S04]  /*12c90*/  STL [R1+0x290], R5 ;  /* 0x0002900501007387 */ /* 0x0005e80000100800 */
[----:B------:R-:W3:Y:S04]  /*12ca0*/  LDL.LU R2, [R1+0x3ec] ;  /* 0x0003ec0001027983 */ /* 0x000ee80000300800 */
[----:B------:R4:W-:Y:S04]  /*12cb0*/  STL [R1+0x294], R4 ;  /* 0x0002940401007387 */ /* 0x0009e80000100800 */
[----:B------:R-:W3:Y:S01]  /*12cc0*/  LDL.LU R20, [R1+0x3e8] ;  /* 0x0003e80001147983 */ /* 0x000ee20000300800 */
[----:B--2---:R-:W-:-:S05]  /*12cd0*/  IMAD R5, R22, UR12, RZ ;  /* 0x0000000c16057c24 */ /* 0x004fca000f8e02ff */
[----:B------:R0:W-:Y:S04]  /*12ce0*/  STL [R1+0x298], R5 ;  /* 0x0002980501007387 */ /* 0x0001e80000100800 */
[----:B------:R-:W2:Y:S01]  /*12cf0*/  LDL.LU R19, [R1+0x3e4] ;  /* 0x0003e40001137983 */ /* 0x000ea20000300800 */
[----:B----4-:R-:W-:-:S05]  /*12d00*/  IMAD R4, R29, UR12, RZ ;  /* 0x0000000c1d047c24 */ /* 0x010fca000f8e02ff */
[----:B------:R1:W-:Y:S04]  /*12d10*/  STL [R1+0x2b4], R4 ;  /* 0x0002b40401007387 */ /* 0x0003e80000100800 */
[----:B------:R-:W4:Y:S04]  /*12d20*/  LDL.LU R18, [R1+0x3e0] ;  /* 0x0003e00001127983 */ /* 0x000f280000300800 */
[----:B------:R-:W2:Y:S04]  /*12d30*/  LDL.LU R17, [R1+0x3dc] ;  /* 0x0003dc0001117983 */ /* 0x000ea80000300800 */
        /* <DEDUP_REMOVED lines=11> */
[----:B-1----:R-:W4:Y:S04]  /*12df0*/  LDL.LU R4, [R1+0x3a0] ;  /* 0x0003a00001047983 */ /* 0x002f280000300800 */
[----:B------:R-:W4:Y:S04]  /*12e00*/  LDL.LU R22, [R1+0x398] ;  /* 0x0003980001167983 */ /* 0x000f280000300800 */
[----:B------:R-:W4:Y:S01]  /*12e10*/  LDL.LU R29, [R1+0x394] ;  /* 0x00039400011d7983 */ /* 0x000f220000300800 */
[----:B------:R-:W-:-:S05]  /*12e20*/  IMAD R0, R0, UR12, RZ ;  /* 0x0000000c00007c24 */ /* 0x000fca000f8e02ff */
[----:B------:R0:W-:Y:S01]  /*12e30*/  STL [R1+0x2b8], R0 ;  /* 0x0002b80001007387 */ /* 0x0001e20000100800 */
[----:B------:R-:W-:-:S05]  /*12e40*/  IMAD R6, R27, UR12, RZ ;  /* 0x0000000c1b067c24 */ /* 0x000fca000f8e02ff */
[----:B------:R1:W-:Y:S01]  /*12e50*/  STL [R1+0x2d4], R6 ;  /* 0x0002d40601007387 */ /* 0x0003e20000100800 */
[----:B0-----:R-:W-:Y:S02]  /*12e60*/  IMAD R0, R28, UR12, RZ ;  /* 0x0000000c1c007c24 */ /* 0x001fe4000f8e02ff */
[----:B------:R-:W-:Y:S01]  /*12e70*/  IMAD R3, R3, UR12, RZ ;  /* 0x0000000c03037c24 */ /* 0x000fe2000f8e02ff */
[----:B-1----:R-:W4:Y:S04]  /*12e80*/  LDL.LU R6, [R1+0x390] ;  /* 0x0003900001067983 */ /* 0x002f280000300800 */
[----:B------:R0:W-:Y:S04]  /*12e90*/  STL [R1+0x2d8], R0 ;  /* 0x0002d80001007387 */ /* 0x0001e80000100800 */
[----:B0-----:R-:W4:Y:S04]  /*12ea0*/  LDL.LU R0, [R1+0x38c] ;  /* 0x00038c0001007983 */ /* 0x001f280000300800 */
[----:B------:R0:W-:Y:S04]  /*12eb0*/  STL [R1+0x2dc], R3 ;  /* 0x0002dc0301007387 */ /* 0x0001e80000100800 */
[----:B------:R-:W4:Y:S04]  /*12ec0*/  LDL.LU R27, [R1+0x388] ;  /* 0x00038800011b7983 */ /* 0x000f280000300800 */
[----:B------:R-:W4:Y:S04]  /*12ed0*/  LDL.LU R28, [R1+0x370] ;  /* 0x00037000011c7983 */ /* 0x000f280000300800 */
[----:B0-----:R-:W4:Y:S01]  /*12ee0*/  LDL.LU R3, [R1+0x36c] ;  /* 0x00036c0001037983 */ /* 0x001f220000300800 */
[----:B---3--:R-:W-:-:S05]  /*12ef0*/  IMAD R24, R24, UR12, RZ ;  /* 0x0000000c18187c24 */ /* 0x008fca000f8e02ff */
[----:B------:R0:W-:Y:S01]  /*12f00*/  STL [R1+0x2e0], R24 ;  /* 0x0002e01801007387 */ /* 0x0001e20000100800 */
[----:B------:R-:W-:-:S03]  /*12f10*/  IMAD R2, R2, UR12, RZ ;  /* 0x0000000c02027c24 */ /* 0x000fc6000f8e02ff */
[----:B0-----:R-:W3:Y:S04]  /*12f20*/  LDL.LU R24, [R1+0x368] ;  /* 0x0003680001187983 */ /* 0x001ee80000300800 */
[----:B------:R0:W-:Y:S04]  /*12f30*/  STL [R1+0x2e4], R2 ;  /* 0x0002e40201007387 */ /* 0x0001e80000100800 */
[----:B0-----:R-:W3:Y:S01]  /*12f40*/  LDL.LU R2, [R1+0x364] ;  /* 0x0003640001027983 */ /* 0x001ee20000300800 */
[----:B------:R-:W-:-:S05]  /*12f50*/  IMAD R20, R20, UR12, RZ ;  /* 0x0000000c14147c24 */ /* 0x000fca000f8e02ff */
[----:B------:R2:W-:Y:S02]  /*12f60*/  STL [R1+0x2e8], R20 ;  /* 0x0002e81401007387 */ /* 0x0005e40000100800 */
[----:B--2---:R-:W-:Y:S02]  /*12f70*/  IMAD R20, R19, UR12, RZ ;  /* 0x0000000c13147c24 */ /* 0x004fe4000f8e02ff */
[----:B----4-:R-:W-:Y:S02]  /*12f80*/  IMAD R19, R18, UR12, RZ ;  /* 0x0000000c12137c24 */ /* 0x010fe4000f8e02ff */
        /* <DEDUP_REMOVED lines=27> */
[----:B------:R0:W-:Y:S04]  /*13140*/  STL [R1+0x384], R7 ;  /* 0x0003840701007387 */ /* 0x0001e80000100800 */
[----:B------:R1:W-:Y:S01]  /*13150*/  STL [R1+0x39c], R5 ;  /* 0x00039c0501007387 */ /* 0x0003e20000100800 */
[----:B0-----:R-:W-:-:S03]  /*13160*/  IMAD R7, R29, UR12, RZ ;  /* 0x0000000c1d077c24 */ /* 0x001fc6000f8e02ff */
[----:B-1----:R-:W2:Y:S04]  /*13170*/  LDL.LU R5, [R1+0x360] ;  /* 0x0003600001057983 */ /* 0x002ea80000300800 */
[----:B------:R0:W-:Y:S04]  /*13180*/  STL [R1+0x398], R4 ;  /* 0x0003980401007387 */ /* 0x0001e80000100800 */
[----:B0-----:R-:W4:Y:S04]  /*13190*/  LDL.LU R4, [R1+0x354] ;  /* 0x0003540001047983 */ /* 0x001f280000300800 */
[----:B------:R0:W-:Y:S04]  /*131a0*/  STL [R1+0x394], R7 ;  /* 0x0003940701007387 */ /* 0x0001e80000100800 */
[----:B------:R-:W4:Y:S01]  /*131b0*/  LDL.LU R22, [R1+0x350] ;  /* 0x0003500001167983 */ /* 0x000f220000300800 */
[----:B------:R-:W-:-:S03]  /*131c0*/  IMAD R6, R6, UR12, RZ ;  /* 0x0000000c06067c24 */ /* 0x000fc6000f8e02ff */
[----:B------:R-:W4:Y:S04]  /*131d0*/  LDL.LU R29, [R1+0x348] ;  /* 0x00034800011d7983 */ /* 0x000f280000300800 */
[----:B------:R1:W-:Y:S01]  /*131e0*/  STL [R1+0x390], R6 ;  /* 0x0003900601007387 */ /* 0x0003e20000100800 */
[----:B------:R-:W-:-:S05]  /*131f0*/  IMAD R0, R0, UR12, RZ ;  /* 0x0000000c00007c24 */ /* 0x000fca000f8e02ff */
[----:B------:R1:W-:Y:S01]  /*13200*/  STL [R1+0x38c], R0 ;  /* 0x00038c0001007387 */ /* 0x0003e20000100800 */
[----:B0-----:R-:W-:Y:S02]  /*13210*/  IMAD R7, R27, UR12, RZ ;  /* 0x0000000c1b077c24 */ /* 0x001fe4000f8e02ff */
[----:B-1----:R-:W-:-:S03]  /*13220*/  IMAD R6, R28, UR12, RZ ;  /* 0x0000000c1c067c24 */ /* 0x002fc6000f8e02ff */
[----:B------:R-:W-:Y:S01]  /*13230*/  STL [R1+0x388], R7 ;  /* 0x0003880701007387 */ /* 0x000fe20000100800 */
[----:B------:R-:W-:-:S03]  /*13240*/  IMAD R0, R3, UR12, RZ ;  /* 0x0000000c03007c24 */ /* 0x000fc6000f8e02ff */
[----:B------:R-:W4:Y:S04]  /*13250*/  LDL.LU R28, [R1+0x344] ;  /* 0x00034400011c7983 */ /* 0x000f280000300800 */
[----:B------:R3:W-:Y:S04]  /*13260*/  STL [R1+0x370], R6 ;  /* 0x0003700601007387 */ /* 0x0007e80000100800 */
[----:B------:R-:W4:Y:S04]  /*13270*/  LDL.LU R3, [R1+0x340] ;  /* 0x0003400001037983 */ /* 0x000f280000300800 */
[----:B------:R0:W-:Y:S04]  /*13280*/  STL [R1+0x36c], R0 ;  /* 0x00036c0001007387 */ /* 0x0001e80000100800 */
[----:B------:R-:W4:Y:S01]  /*13290*/  LDL.LU R20, [R1+0x33c] ;  /* 0x00033c0001147983 */ /* 0x000f220000300800 */
[----:B---3--:R-:W-:-:S05]  /*132a0*/  IMAD R6, R24, UR12, RZ ;  /* 0x0000000c18067c24 */ /* 0x008fca000f8e02ff */
[----:B------:R-:W-:Y:S04]  /*132b0*/  STL [R1+0x368], R6 ;  /* 0x0003680601007387 */ /* 0x000fe80000100800 */
[----:B------:R-:W3:Y:S01]  /*132c0*/  LDL.LU R19, [R1+0x338] ;  /* 0x0003380001137983 */ /* 0x000ee20000300800 */
[----:B0-----:R-:W-:-:S05]  /*132d0*/  IMAD R0, R2, UR12, RZ ;  /* 0x0000000c02007c24 */ /* 0x001fca000f8e02ff */
        /* <DEDUP_REMOVED lines=15> */
[----:B------:R-:W3:Y:S04]  /*133d0*/  LDL.LU R24, [R1+0x2cc] ;  /* 0x0002cc0001187983 */ /* 0x000ee80000300800 */
[----:B------:R-:W3:Y:S01]  /*133e0*/  LDL.LU R2, [R1+0x2c8] ;  /* 0x0002c80001027983 */ /* 0x000ee20000300800 */
[----:B--2---:R-:W-:-:S05]  /*133f0*/  IMAD R5, R5, UR12, RZ ;  /* 0x0000000c05057c24 */ /* 0x004fca000f8e02ff */
[----:B------:R0:W-:Y:S01]  /*13400*/  STL [R1+0x360], R5 ;  /* 0x0003600501007387 */ /* 0x0001e20000100800 */
[----:B----4-:R-:W-:-:S05]  /*13410*/  IMAD R6, R4, UR12, RZ ;  /* 0x0000000c04067c24 */ /* 0x010fca000f8e02ff */
[----:B------:R1:W-:Y:S01]  /*13420*/  STL [R1+0x354], R6 ;  /* 0x0003540601007387 */ /* 0x0003e20000100800 */
[----:B0-----:R-:W-:Y:S02]  /*13430*/  IMAD R5, R22, UR12, RZ ;  /* 0x0000000c16057c24 */ /* 0x001fe4000f8e02ff */
[----:B------:R-:W-:Y:S01]  /*13440*/  IMAD R4, R29, UR12, RZ ;  /* 0x0000000c1d047c24 */ /* 0x000fe2000f8e02ff */
[----:B-1----:R-:W2:Y:S04]  /*13450*/  LDL.LU R6, [R1+0x2c4] ;  /* 0x0002c40001067983 */ /* 0x002ea80000300800 */
[----:B------:R0:W-:Y:S04]  /*13460*/  STL [R1+0x350], R5 ;  /* 0x0003500501007387 */ /* 0x0001e80000100800 */
[----:B0-----:R-:W4:Y:S04]  /*13470*/  LDL.LU R5, [R1+0x2c0] ;  /* 0x0002c00001057983 */ /* 0x001f280000300800 */
[----:B------:R0:W-:Y:S04]  /*13480*/  STL [R1+0x348], R4 ;  /* 0x0003480401007387 */ /* 0x0001e80000100800 */
[----:B0-----:R-:W4:Y:S01]  /*13490*/  LDL.LU R4, [R1+0x2bc] ;  /* 0x0002bc0001047983 */ /* 0x001f220000300800 */
[----:B------:R-:W-:-:S03]  /*134a0*/  IMAD R28, R28, UR12, RZ ;  /* 0x0000000c1c1c7c24 */ /* 0x000fc6000f8e02ff */
[----:B------:R-:W4:Y:S01]  /*134b0*/  LDL.LU R22, [R1+0x2b0] ;  /* 0x0002b00001167983 */ /* 0x000f220000300800 */
[----:B------:R-:W-:-:S03]  /*134c0*/  IMAD R3, R3, UR12, RZ ;  /* 0x0000000c03037c24 */ /* 0x000fc6000f8e02ff */
[----:B------:R-:W4:Y:S04]  /*134d0*/  LDL.LU R29, [R1+0x2ac] ;  /* 0x0002ac00011d7983 */ /* 0x000f280000300800 */
[----:B------:R0:W-:Y:S01]  /*134e0*/  STL [R1+0x344], R28 ;  /* 0x0003441c01007387 */ /* 0x0001e20000100800 */
[----:B------:R-:W-:-:S03]  /*134f0*/  IMAD R20, R20, UR12, RZ ;  /* 0x0000000c14147c24 */ /* 0x000fc6000f8e02ff */
[----:B0-----:R-:W4:Y:S04]  /*13500*/  LDL.LU R28, [R1+0x2a8] ;  /* 0x0002a800011c7983 */ /* 0x001f280000300800 */
[----:B------:R0:W-:Y:S04]  /*13510*/  STL [R1+0x340], R3 ;  /* 0x0003400301007387 */ /* 0x0001e80000100800 */
[----:B0-----:R-:W4:Y:S04]  /*13520*/  LDL.LU R3, [R1+0x2a4] ;  /* 0x0002a40001037983 */ /* 0x001f280000300800 */
[----:B------:R3:W-:Y:S02]  /*13530*/  STL [R1+0x33c], R20 ;  /* 0x00033c1401007387 */ /* 0x0007e40000100800 */
        /* <DEDUP_REMOVED lines=28> */
[----:B------:R-:W-:Y:S04]  /*13700*/  STL [R1+0x2f0], R8 ;  /* 0x0002f00801007387 */ /* 0x000fe80000100800 */
[----:B------:R1:W-:Y:S01]  /*13710*/  STL [R1+0x2d0], R0 ;  /* 0x0002d00001007387 */ /* 0x0003e20000100800 */
[----:B0-----:R-:W-:Y:S02]  /*13720*/  IMAD R7, R24, UR12, RZ ;  /* 0x0000000c18077c24 */ /* 0x001fe4000f8e02ff */
[----:B------:R-:W-:Y:S01]  /*13730*/  IMAD R2, R2, UR12, RZ ;  /* 0x0000000c02027c24 */ /* 0x000fe2000f8e02ff */
[----:B-1----:R-:W3:Y:S04]  /*13740*/  LDL.LU R0, [R1+0x2a0] ;  /* 0x0002a00001007983 */ /* 0x002ee80000300800 */
[----:B------:R-:W-:Y:S04]  /*13750*/  STL [R1+0x2cc], R7 ;  /* 0x0002cc0701007387 */ /* 0x000fe80000100800 */
[----:B------:R-:W3:Y:S04]  /*13760*/  LDL.LU R27, [R1+0x29c] ;  /* 0x00029c00011b7983 */ /* 0x000ee80000300800 */
[----:B------:R0:W-:Y:S04]  /*13770*/  STL [R1+0x2c8], R2 ;  /* 0x0002c80201007387 */ /* 0x0001e80000100800 */
[----:B------:R-:W3:Y:S04]  /*13780*/  LDL.LU R24, [R1+0x274] ;  /* 0x0002740001187983 */ /* 0x000ee80000300800 */
[----:B0-----:R-:W3:Y:S01]  /*13790*/  LDL.LU R2, [R1+0x260] ;  /* 0x0002600001027983 */ /* 0x001ee20000300800 */
[----:B--2---:R-:W-:-:S05]  /*137a0*/  IMAD R8, R6, UR12, RZ ;  /* 0x0000000c06087c24 */ /* 0x004fca000f8e02ff */
[----:B------:R-:W-:Y:S01]  /*137b0*/  STL [R1+0x2c4], R8 ;  /* 0x0002c40801007387 */ /* 0x000fe20000100800 */
[----:B----4-:R-:W-:-:S05]  /*137c0*/  IMAD R7, R5, UR12, RZ ;  /* 0x0000000c05077c24 */ /* 0x010fca000f8e02ff */
[----:B------:R-:W-:Y:S01]  /*137d0*/  STL [R1+0x2c0], R7 ;  /* 0x0002c00701007387 */ /* 0x000fe20000100800 */
[----:B------:R-:W-:Y:S02]  /*137e0*/  IMAD R6, R4, UR12, RZ ;  /* 0x0000000c04067c24 */ /* 0x000fe4000f8e02ff */
[----:B------:R-:W-:-:S03]  /*137f0*/  IMAD R5, R22, UR12, RZ ;  /* 0x0000000c16057c24 */ /* 0x000fc6000f8e02ff */
[----:B------:R-:W-:Y:S01]  /*13800*/  STL [R1+0x2bc], R6 ;  /* 0x0002bc0601007387 */ /* 0x000fe20000100800 */
[----:B------:R-:W-:-:S03]  /*13810*/  IMAD R4, R29, UR12, RZ ;  /* 0x0000000c1d047c24 */ /* 0x000fc6000f8e02ff */
[----:B------:R-:W2:Y:S04]  /*13820*/  LDL.LU R22, [R1+0x25c] ;  /* 0x00025c0001167983 */ /* 0x000ea80000300800 */
[----:B------:R-:W-:Y:S04]  /*13830*/  STL [R1+0x2b0], R5 ;  /* 0x0002b00501007387 */ /* 0x000fe80000100800 */
[----:B------:R-:W4:Y:S04]  /*13840*/  LDL.LU R29, [R1+0x258] ;  /* 0x00025800011d7983 */ /* 0x000f280000300800 */
[----:B------:R0:W-:Y:S04]  /*13850*/  STL [R1+0x2ac], R4 ;  /* 0x0002ac0401007387 */ /* 0x0001e80000100800 */
[----:B------:R-:W4:Y:S01]  /*13860*/  LDL.LU R20, [R1+0x254] ;  /* 0x0002540001147983 */ /* 0x000f220000300800 */
[----:B0-----:R-:W-:-:S02]  /*13870*/  IMAD R4, R28, UR12, RZ ;  /* 0x0000000c1c047c24 */ /* 0x001fc4000f8e02ff */
[----:B------:R-:W-:-:S03]  /*13880*/  IMAD R3, R3, UR12, RZ ;  /* 0x0000000c03037c24 */ /* 0x000fc6000f8e02ff */
[----:B------:R0:W-:Y:S04]  /*13890*/  STL [R1+0x2a8], R4 ;  /* 0x0002a80401007387 */ /* 0x0001e80000100800 */
        /* <DEDUP_REMOVED lines=17> */
[----:B-1----:R-:W4:Y:S01]  /*139b0*/  LDL.LU R3, [R1+0x210] ;  /* 0x0002100001037983 */ /* 0x002f220000300800 */
[----:B---3--:R-:W-:-:S05]  /*139c0*/  IMAD R0, R0, UR12, RZ ;  /* 0x0000000c00007c24 */ /* 0x008fca000f8e02ff */
[----:B------:R0:W-:Y:S01]  /*139d0*/  STL [R1+0x2a0], R0 ;  /* 0x0002a00001007387 */ /* 0x0001e20000100800 */
[----:B------:R-:W-:-:S05]  /*139e0*/  IMAD R6, R27, UR12, RZ ;  /* 0x0000000c1b067c24 */ /* 0x000fca000f8e02ff */
[----:B------:R1:W-:Y:S01]  /*139f0*/  STL [R1+0x29c], R6 ;  /* 0x00029c0601007387 */ /* 0x0003e20000100800 */
[----:B0-----:R-:W-:Y:S02]  /*13a00*/  IMAD R0, R24, UR12, RZ ;  /* 0x0000000c18007c24 */ /* 0x001fe4000f8e02ff */
[----:B------:R-:W-:Y:S01]  /*13a10*/  IMAD R2, R2, UR12, RZ ;  /* 0x0000000c02027c24 */ /* 0x000fe2000f8e02ff */
[----:B-1----:R-:W3:Y:S04]  /*13a20*/  LDL.LU R6, [R1+0x20c] ;  /* 0x00020c0001067983 */ /* 0x002ee80000300800 */
[----:B------:R0:W-:Y:S04]  /*13a30*/  STL [R1+0x274], R0 ;  /* 0x0002740001007387 */ /* 0x0001e80000100800 */
[----:B0-----:R-:W3:Y:S04]  /*13a40*/  LDL.LU R0, [R1+0x204] ;  /* 0x0002040001007983 */ /* 0x001ee80000300800 */
[----:B------:R0:W-:Y:S04]  /*13a50*/  STL [R1+0x260], R2 ;  /* 0x0002600201007387 */ /* 0x0001e80000100800 */
[----:B------:R-:W3:Y:S04]  /*13a60*/  LDL.LU R27, [R1+0x200] ;  /* 0x00020000011b7983 */ /* 0x000ee80000300800 */
[----:B------:R-:W3:Y:S04]  /*13a70*/  LDL.LU R24, [R1+0x1fc] ;  /* 0x0001fc0001187983 */ /* 0x000ee80000300800 */
[----:B0-----:R-:W3:Y:S01]  /*13a80*/  LDL.LU R2, [R1+0x1f4] ;  /* 0x0001f40001027983 */ /* 0x001ee20000300800 */
[----:B--2---:R-:W-:-:S05]  /*13a90*/  IMAD R22, R22, UR12, RZ ;  /* 0x0000000c16167c24 */ /* 0x004fca000f8e02ff */
[----:B------:R0:W-:Y:S01]  /*13aa0*/  STL [R1+0x25c], R22 ;  /* 0x00025c1601007387 */ /* 0x0001e20000100800 */
[----:B----4-:R-:W-:-:S03]  /*13ab0*/  IMAD R29, R29, UR12, RZ ;  /* 0x0000000c1d1d7c24 */ /* 0x010fc6000f8e02ff */
[----:B0-----:R-:W2:Y:S01]  /*13ac0*/  LDL.LU R22, [R1+0x1f0] ;  /* 0x0001f00001167983 */ /* 0x001ea20000300800 */
[----:B------:R-:W-:-:S03]  /*13ad0*/  IMAD R20, R20, UR12, RZ ;  /* 0x0000000c14147c24 */ /* 0x000fc6000f8e02ff */
        /* <DEDUP_REMOVED lines=35> */
[----:B0-----:R-:W4:Y:S04]  /*13d10*/  LDL.LU R5, [R1+0x1e8] ;  /* 0x0001e80001057983 */ /* 0x001f280000300800 */
[----:B------:R0:W-:Y:S04]  /*13d20*/  STL [R1+0x214], R4 ;  /* 0x0002140401007387 */ /* 0x0001e80000100800 */
[----:B0-----:R-:W4:Y:S04]  /*13d30*/  LDL.LU R4, [R1+0x1dc] ;  /* 0x0001dc0001047983 */ /* 0x001f280000300800 */
[----:B------:R0:W-:Y:S04]  /*13d40*/  STL [R1+0x210], R3 ;  /* 0x0002100301007387 */ /* 0x0001e80000100800 */
[----:B------:R-:W4:Y:S04]  /*13d50*/  LDL.LU R28, [R1+0x1b0] ;  /* 0x0001b000011c7983 */ /* 0x000f280000300800 */
[----:B0-----:R-:W4:Y:S01]  /*13d60*/  LDL.LU R3, [R1+0x190] ;  /* 0x0001900001037983 */ /* 0x001f220000300800 */
[----:B---3--:R-:W-:-:S05]  /*13d70*/  IMAD R7, R6, UR12, RZ ;  /* 0x0000000c06077c24 */ /* 0x008fca000f8e02ff */
[----:B------:R0:W-:Y:S01]  /*13d80*/  STL [R1+0x20c], R7 ;  /* 0x00020c0701007387 */ /* 0x0001e20000100800 */
[----:B------:R-:W-:Y:S02]  /*13d90*/  IMAD R6, R0, UR12, RZ ;  /* 0x0000000c00067c24 */ /* 0x000fe4000f8e02ff */
[----:B------:R-:W-:-:S03]  /*13da0*/  IMAD R0, R27, UR12, RZ ;  /* 0x0000000c1b007c24 */ /* 0x000fc6000f8e02ff */
[----:B------:R1:W-:Y:S01]  /*13db0*/  STL [R1+0x204], R6 ;  /* 0x0002040601007387 */ /* 0x0003e20000100800 */
[----:B0-----:R-:W-:-:S03]  /*13dc0*/  IMAD R7, R24, UR12, RZ ;  /* 0x0000000c18077c24 */ /* 0x001fc6000f8e02ff */
[----:B------:R0:W-:Y:S01]  /*13dd0*/  STL [R1+0x200], R0 ;  /* 0x0002000001007387 */ /* 0x0001e20000100800 */
[----:B-1----:R-:W-:-:S03]  /*13de0*/  IMAD R6, R2, UR12, RZ ;  /* 0x0000000c02067c24 */ /* 0x002fc6000f8e02ff */
[----:B0-----:R-:W3:Y:S04]  /*13df0*/  LDL.LU R0, [R1+0x16c] ;  /* 0x00016c0001007983 */ /* 0x001ee80000300800 */
        /* <DEDUP_REMOVED lines=23> */
[----:B------:R-:W4:Y:S04]  /*13f70*/  LDL.LU R22, [R1+0x120] ;  /* 0x0001200001167983 */ /* 0x000f280000300800 */
[----:B------:R-:W4:Y:S01]  /*13f80*/  LDL.LU R29, [R1+0x11c] ;  /* 0x00011c00011d7983 */ /* 0x000f220000300800 */
[----:B-1----:R-:W-:-:S05]  /*13f90*/  IMAD R6, R5, UR12, RZ ;  /* 0x0000000c05067c24 */ /* 0x002fca000f8e02ff */
[----:B------:R0:W-:Y:S01]  /*13fa0*/  STL [R1+0x1e8], R6 ;  /* 0x0001e80601007387 */ /* 0x0001e20000100800 */
[----:B------:R-:W-:-:S05]  /*13fb0*/  IMAD R5, R4, UR12, RZ ;  /* 0x0000000c04057c24 */ /* 0x000fca000f8e02ff */
[----:B------:R1:W-:Y:S01]  /*13fc0*/  STL [R1+0x1dc], R5 ;  /* 0x0001dc0501007387 */ /* 0x0003e20000100800 */
[----:B------:R-:W-:-:S03]  /*13fd0*/  IMAD R4, R28, UR12, RZ ;  /* 0x0000000c1c047c24 */ /* 0x000fc6000f8e02ff */
[----:B0-----:R-:W4:Y:S01]  /*13fe0*/  LDL.LU R6, [R1+0xf4] ;  /* 0x0000f40001067983 */ /* 0x001f220000300800 */
[----:B------:R-:W-:-:S03]  /*13ff0*/  IMAD R3, R3, UR12, RZ ;  /* 0x0000000c03037c24 */ /* 0x000fc6000f8e02ff */
[----:B------:R0:W-:Y:S04]  /*14000*/  STL [R1+0x1b0], R4 ;  /* 0x0001b00401007387 */ /* 0x0001e80000100800 */
[----:B-1----:R-:W4:Y:S04]  /*14010*/  LDL.LU R5, [R1+0xf0] ;  /* 0x0000f00001057983 */ /* 0x002f280000300800 */
[----:B------:R1:W-:Y:S04]  /*14020*/  STL [R1+0x190], R3 ;  /* 0x0001900301007387 */ /* 0x0003e80000100800 */
[----:B0-----:R-:W4:Y:S04]  /*14030*/  LDL.LU R4, [R1+0xec] ;  /* 0x0000ec0001047983 */ /* 0x001f280000300800 */
[----:B------:R-:W4:Y:S04]  /*14040*/  LDL.LU R28, [R1+0xe8] ;  /* 0x0000e800011c7983 */ /* 0x000f280000300800 */
[----:B-1----:R-:W4:Y:S01]  /*14050*/  LDL.LU R3, [R1+0xe4] ;  /* 0x0000e40001037983 */ /* 0x002f220000300800 */
        /* <DEDUP_REMOVED lines=8> */
[----:B--2---:R-:W-:-:S05]  /*140e0*/  IMAD R20, R19, UR12, RZ ;  /* 0x0000000c13147c24 */ /* 0x004fca000f8e02ff */
[----:B------:R-:W-:Y:S01]  /*140f0*/  STL [R1+0x160], R20 ;  /* 0x0001601401007387 */ /* 0x000fe20000100800 */
[----:B----4-:R-:W-:Y:S02]  /*14100*/  IMAD R19, R18, UR12, RZ ;  /* 0x0000000c12137c24 */ /* 0x010fe4000f8e02ff */
        /* <DEDUP_REMOVED lines=23> */
[----:B------:R1:W-:Y:S01]  /*14280*/  STL [R1+0x12c], R8 ;  /* 0x00012c0801007387 */ /* 0x0003e20000100800 */
[----:B0-----:R-:W-:-:S03]  /*14290*/  IMAD R9, R24, UR12, RZ ;  /* 0x0000000c18097c24 */ /* 0x001fc6000f8e02ff */
[----:B------:R0:W-:Y:S01]  /*142a0*/  STL [R1+0x128], R7 ;  /* 0x0001280701007387 */ /* 0x0001e20000100800 */
[----:B-1----:R-:W-:-:S03]  /*142b0*/  IMAD R8, R22, UR12, RZ ;  /* 0x0000000c16087c24 */ /* 0x002fc6000f8e02ff */
[----:B------:R-:W-:Y:S04]  /*142c0*/  STL [R1+0x124], R9 ;  /* 0x0001240901007387 */ /* 0x000fe80000100800 */
[----:B------:R-:W2:Y:S01]  /*142d0*/  LDL.LU R27, [R1+0xd8] ;  /* 0x0000d800011b7983 */ /* 0x000ea20000300800 */
[----:B0-----:R-:W-:-:S03]  /*142e0*/  IMAD R7, R29, UR12, RZ ;  /* 0x0000000c1d077c24 */ /* 0x001fc6000f8e02ff */
[----:B------:R0:W-:Y:S04]  /*142f0*/  STL [R1+0x120], R8 ;  /* 0x0001200801007387 */ /* 0x0001e80000100800 */
[----:B------:R-:W4:Y:S04]  /*14300*/  LDL.LU R24, [R1+0xd4] ;  /* 0x0000d40001187983 */ /* 0x000f280000300800 */
[----:B------:R1:W-:Y:S04]  /*14310*/  STL [R1+0x11c], R7 ;  /* 0x00011c0701007387 */ /* 0x0003e80000100800 */
[----:B------:R-:W4:Y:S04]  /*14320*/  LDL.LU R22, [R1+0xd0] ;  /* 0x0000d00001167983 */ /* 0x000f280000300800 */
[----:B------:R-:W4:Y:S01]  /*14330*/  LDL.LU R29, [R1+0xcc] ;  /* 0x0000cc00011d7983 */ /* 0x000f220000300800 */
[----:B0-----:R-:W-:-:S05]  /*14340*/  IMAD R8, R6, UR12, RZ ;  /* 0x0000000c06087c24 */ /* 0x001fca000f8e02ff */
[----:B------:R-:W-:Y:S01]  /*14350*/  STL [R1+0xf4], R8 ;  /* 0x0000f40801007387 */ /* 0x000fe20000100800 */
[----:B-1----:R-:W-:Y:S02]  /*14360*/  IMAD R7, R5, UR12, RZ ;  /* 0x0000000c05077c24 */ /* 0x002fe4000f8e02ff */
[----:B------:R-:W-:-:S03]  /*14370*/  IMAD R6, R4, UR12, RZ ;  /* 0x0000000c04067c24 */ /* 0x000fc6000f8e02ff */
[----:B------:R-:W-:Y:S01]  /*14380*/  STL [R1+0xf0], R7 ;  /* 0x0000f00701007387 */ /* 0x000fe20000100800 */
[----:B------:R-:W-:-:S03]  /*14390*/  IMAD R5, R28, UR12, RZ ;  /* 0x0000000c1c057c24 */ /* 0x000fc6000f8e02ff */
[----:B------:R-:W-:Y:S01]  /*143a0*/  STL [R1+0xec], R6 ;  /* 0x0000ec0601007387 */ /* 0x000fe20000100800 */
[----:B------:R-:W-:-:S03]  /*143b0*/  IMAD R4, R3, UR12, RZ ;  /* 0x0000000c03047c24 */ /* 0x000fc6000f8e02ff */
[----:B------:R-:W4:Y:S04]  /*143c0*/  LDL.LU R28, [R1+0xc8] ;  /* 0x0000c800011c7983 */ /* 0x000f280000300800 */
[----:B------:R-:W-:Y:S04]  /*143d0*/  STL [R1+0xe8], R5 ;  /* 0x0000e80501007387 */ /* 0x000fe80000100800 */
[----:B------:R-:W4:Y:S04]  /*143e0*/  LDL.LU R3, [R1+0xc4] ;  /* 0x0000c40001037983 */ /* 0x000f280000300800 */
[----:B------:R3:W-:Y:S04]  /*143f0*/  STL [R1+0xe4], R4 ;  /* 0x0000e40401007387 */ /* 0x0007e80000100800 */
[----:B------:R-:W4:Y:S01]  /*14400*/  LDL.LU R20, [R1+0xc0] ;  /* 0x0000c00001147983 */ /* 0x000f220000300800 */
[----:B---3--:R-:W-:-:S05]  /*14410*/  IMAD R4, R0, UR12, RZ ;  /* 0x0000000c00047c24 */ /* 0x008fca000f8e02ff */
[----:B------:R0:W-:Y:S04]  /*14420*/  STL [R1+0xe0], R4 ;  /* 0x0000e00401007387 */ /* 0x0001e80000100800 */
[----:B------:R-:W3:Y:S01]  /*14430*/  LDL.LU R19, [R1+0xb4] ;  /* 0x0000b40001137983 */ /* 0x000ee20000300800 */
[----:B------:R-:W-:-:S05]  /*14440*/  IMAD R0, R2, UR12, RZ ;  /* 0x0000000c02007c24 */ /* 0x000fca000f8e02ff */
        /* <DEDUP_REMOVED lines=16> */
[----:B------:R-:W3:Y:S01]  /*14550*/  LDL.LU R2, [R1+0x5c] ;  /* 0x00005c0001027983 */ /* 0x000ee20000300800 */
[----:B--2---:R-:W-:-:S02]  /*14560*/  IMAD R27, R27, UR12, RZ ;  /* 0x0000000c1b1b7c24 */ /* 0x004fc4000f8e02ff */
[----:B----4-:R-:W-:-:S03]  /*14570*/  IMAD R0, R24, UR12, RZ ;  /* 0x0000000c18007c24 */ /* 0x010fc6000f8e02ff */
[----:B------:R-:W-:Y:S04]  /*14580*/  STL [R1+0xd8], R27 ;  /* 0x0000d81b01007387 */ /* 0x000fe80000100800 */
[----:B------:R0:W-:Y:S01]  /*14590*/  STL [R1+0xd4], R0 ;  /* 0x0000d40001007387 */ /* 0x0001e20000100800 */
[----:B------:R-:W-:Y:S02]  /*145a0*/  IMAD R24, R22, UR12, RZ ;  /* 0x0000000c16187c24 */ /* 0x000fe4000f8e02ff */
[----:B------:R-:W-:Y:S01]  /*145b0*/  IMAD R22, R29, UR12, RZ ;  /* 0x0000000c1d167c24 */ /* 0x000fe2000f8e02ff */
[----:B0-----:R-:W2:Y:S04]  /*145c0*/  LDL.LU R0, [R1+0x50] ;  /* 0x0000500001007983 */ /* 0x001ea80000300800 */
[----:B------:R0:W-:Y:S04]  /*145d0*/  STL [R1+0xd0], R24 ;  /* 0x0000d01801007387 */ /* 0x0001e80000100800 */
[----:B------:R-:W4:Y:S04]  /*145e0*/  LDL.LU R27, [R1+0x48] ;  /* 0x00004800011b7983 */ /* 0x000f280000300800 */
[----:B------:R1:W-:Y:S04]  /*145f0*/  STL [R1+0xcc], R22 ;  /* 0x0000cc1601007387 */ /* 0x0003e80000100800 */
[----:B0-----:R-:W2:Y:S04]  /*14600*/  LDL.LU R24, [R1+0x40] ;  /* 0x0000400001187983 */ /* 0x001ea80000300800 */
[----:B-1----:R-:W2:Y:S04]  /*14610*/  LDL.LU R22, [R1+0x34] ;  /* 0x0000340001167983 */ /* 0x002ea80000300800 */
[----:B------:R-:W2:Y:S01]  /*14620*/  LDL.LU R29, [R1+0x30] ;  /* 0x00003000011d7983 */ /* 0x000ea20000300800 */
[----:B------:R-:W-:-:S05]  /*14630*/  IMAD R28, R28, UR12, RZ ;  /* 0x0000000c1c1c7c24 */ /* 0x000fca000f8e02ff */
[----:B------:R0:W-:Y:S01]  /*14640*/  STL [R1+0xc8], R28 ;  /* 0x0000c81c01007387 */ /* 0x0001e20000100800 */
[----:B------:R-:W-:-:S03]  /*14650*/  IMAD R3, R3, UR12, RZ ;  /* 0x0000000c03037c24 */ /* 0x000fc6000f8e02ff */
[----:B0-----:R-:W2:Y:S01]  /*14660*/  LDL.LU R28, [R1+0x20] ;  /* 0x00002000011c7983 */ /* 0x001ea20000300800 */
[----:B------:R-:W-:-:S03]  /*14670*/  IMAD R20, R20, UR12, RZ ;  /* 0x0000000c14147c24 */ /* 0x000fc6000f8e02ff */
[----:B------:R0:W-:Y:S04]  /*14680*/  STL [R1+0xc4], R3 ;  /* 0x0000c40301007387 */ /* 0x0001e80000100800 */
[----:B0-----:R-:W2:Y:S04]  /*14690*/  LDL.LU R3, [R1+0x1c] ;  /* 0x00001c0001037983 */ /* 0x001ea80000300800 */
[----:B------:R0:W-:Y:S04]  /*146a0*/  STL [R1+0xc0], R20 ;  /* 0x0000c01401007387 */ /* 0x0001e80000100800 */
[----:B0-----:R-:W2:Y:S01]  /*146b0*/  LDL.LU R20, [R1+0x16a0] ;  /* 0x0016a00001147983 */ /* 0x001ea20000300800 */
[----:B---3--:R-:W-:-:S05]  /*146c0*/  IMAD R19, R19, UR12, RZ ;  /* 0x0000000c13137c24 */ /* 0x008fca000f8e02ff */
[----:B------:R0:W-:Y:S01]  /*146d0*/  STL [R1+0xb4], R19 ;  /* 0x0000b41301007387 */ /* 0x0001e20000100800 */
[----:B------:R-:W-:-:S03]  /*146e0*/  IMAD R18, R18, UR12, RZ ;  /* 0x0000000c12127c24 */ /* 0x000fc6000f8e02ff */
[----:B0-----:R-:W3:Y:S01]  /*146f0*/  LDL.LU R19, [R1+0x169c] ;  /* 0x00169c0001137983 */ /* 0x001ee20000300800 */
[----:B------:R-:W-:-:S03]  /*14700*/  IMAD R17, R17, UR12, RZ ;  /* 0x0000000c11117c24 */ /* 0x000fc6000f8e02ff */
[----:B------:R0:W-:Y:S01]  /*14710*/  STL [R1+0xac], R18 ;  /* 0x0000ac1201007387 */ /* 0x0001e20000100800 */
[----:B------:R-:W-:Y:S02]  /*14720*/  IMAD R16, R16, UR12, RZ ;  /* 0x0000000c10107c24 */ /* 0x000fe4000f8e02ff */
[----:B------:R-:W-:Y:S01]  /*14730*/  IMAD R15, R15, UR12, RZ ;  /* 0x0000000c0f0f7c24 */ /* 0x000fe2000f8e02ff */
[----:B0-----:R-:W2:Y:S01]  /*14740*/  LDL.LU R18, [R1+0x1698] ;  /* 0x0016980001127983 */ /* 0x001ea20000300800 */
[----:B------:R-:W-:-:S03]  /*14750*/  IMAD R14, R14, UR12, RZ ;  /* 0x0000000c0e0e7c24 */ /* 0x000fc6000f8e02ff */
[----:B------:R0:W-:Y:S01]  /*14760*/  STL [R1+0xa4], R17 ;  /* 0x0000a41101007387 */ /* 0x0001e20000100800 */
[----:B------:R-:W-:Y:S02]  /*14770*/  IMAD R13, R13, UR12, RZ ;  /* 0x0000000c0d0d7c24 */ /* 0x000fe4000f8e02ff */
[----:B------:R-:W-:Y:S01]  /*14780*/  IMAD R12, R12, UR12, RZ ;  /* 0x0000000c0c0c7c24 */ /* 0x000fe2000f8e02ff */
[----:B0-----:R-:W2:Y:S04]  /*14790*/  LDL.LU R17, [R1+0x1694] ;  /* 0x0016940001117983 */ /* 0x001ea80000300800 */
[----:B------:R0:W-:Y:S01]  /*147a0*/  STL [R1+0xa0], R16 ;  /* 0x0000a01001007387 */ /* 0x0001e20000100800 */
[----:B------:R-:W-:Y:S02]  /*147b0*/  IMAD R11, R11, UR12, RZ ;  /* 0x0000000c0b0b7c24 */ /* 0x000fe4000f8e02ff */
[----:B------:R-:W-:Y:S01]  /*147c0*/  IMAD R10, R10, UR12, RZ ;  /* 0x0000000c0a0a7c24 */ /* 0x000fe2000f8e02ff */
[----:B0-----:R-:W2:Y:S04]  /*147d0*/  LDL.LU R16, [R1+0x1690] ;  /* 0x0016900001107983 */ /* 0x001ea80000300800 */
[----:B------:R0:W-:Y:S01]  /*147e0*/  STL [R1+0x9c], R15 ;  /* 0x00009c0f01007387 */ /* 0x0001e20000100800 */
[----:B------:R-:W-:-:S03]  /*147f0*/  IMAD R9, R9, UR12, RZ ;  /* 0x0000000c09097c24 */ /* 0x000fc6000f8e02ff */
        /* <DEDUP_REMOVED lines=30> */
[----:B0-----:R-:W2:Y:S02]  /*149e0*/  LDL.LU R2, [R1+0x165c] ;  /* 0x00165c0001027983 */ /* 0x001ea40000300800 */
[----:B--2---:R-:W-:-:S05]  /*149f0*/  IMAD R2, R2, UR12, RZ ;  /* 0x0000000c02027c24 */ /* 0x004fca000f8e02ff */
[----:B------:R0:W-:Y:S04]  /*14a00*/  STL [R1+0x54], R2 ;  /* 0x0000540201007387 */ /* 0x0001e80000100800 */
[----:B0-----:R-:W2:Y:S01]  /*14a10*/  LDL.LU R2, [R1+0x1658] ;  /* 0x0016580001027983 */ /* 0x001ea20000300800 */
[----:B------:R-:W-:Y:S02]  /*14a20*/  IMAD R0, R0, UR12, RZ ;  /* 0x0000000c00007c24 */ /* 0x000fe4000f8e02ff */
[----:B--2---:R-:W-:-:S05]  /*14a30*/  IMAD R2, R2, UR13, RZ ;  /* 0x0000000d02027c24 */ /* 0x004fca000f8e02ff */
[----:B------:R0:W-:Y:S04]  /*14a40*/  STL [R1+0x1630], R2 ;  /* 0x0016300201007387 */ /* 0x0001e80000100800 */
[----:B0-----:R-:W2:Y:S01]  /*14a50*/  LDL.LU R2, [R1+0x28] ;  /* 0x0000280001027983 */ /* 0x001ea20000300800 */
[----:B----4-:R-:W-:Y:S02]  /*14a60*/  IMAD R27, R27, UR12, RZ ;  /* 0x0000000c1b1b7c24 */ /* 0x010fe4000f8e02ff */
[----:B------:R-:W-:Y:S01]  /*14a70*/  IMAD R24, R24, UR12, RZ ;  /* 0x0000000c18187c24 */ /* 0x000fe2000f8e02ff */
[----:B------:R0:W-:Y:S01]  /*14a80*/  STL [R1+0x50], R0 ;  /* 0x0000500001007387 */ /* 0x0001e20000100800 */
[----:B------:R-:W-:Y:S02]  /*14a90*/  IMAD R22, R22, UR12, RZ ;  /* 0x0000000c16167c24 */ /* 0x000fe4000f8e02ff */
[----:B------:R-:W-:Y:S01]  /*14aa0*/  IMAD R29, R29, UR12, RZ ;  /* 0x0000000c1d1d7c24 */ /* 0x000fe2000f8e02ff */
[----:B0-----:R-:W4:Y:S04]  /*14ab0*/  LDL.LU R0, [R1+0x1654] ;  /* 0x0016540001007983 */ /* 0x001f280000300800 */
[----:B------:R0:W-:Y:S01]  /*14ac0*/  STL [R1+0x48], R27 ;  /* 0x0000481b01007387 */ /* 0x0001e20000100800 */
[----:B------:R-:W-:-:S02]  /*14ad0*/  IMAD R28, R28, UR12, RZ ;  /* 0x0000000c1c1c7c24 */ /* 0x000fc4000f8e02ff */
[----:B------:R-:W-:Y:S01]  /*14ae0*/  IMAD R3, R3, UR12, RZ ;  /* 0x0000000c03037c24 */ /* 0x000fe2000f8e02ff */
[----:B0-----:R-:W3:Y:S04]  /*14af0*/  LDL.LU R27, [R1+0x1650] ;  /* 0x00165000011b7983 */ /* 0x001ee80000300800 */
[----:B------:R0:W-:Y:S04]  /*14b00*/  STL [R1+0x40], R24 ;  /* 0x0000401801007387 */ /* 0x0001e80000100800 */
[----:B0-----:R-:W3:Y:S04]  /*14b10*/  LDL.LU R24, [R1+0x164c] ;  /* 0x00164c0001187983 */ /* 0x001ee80000300800 */
[----:B------:R0:W-:Y:S04]  /*14b20*/  STL [R1+0x34], R22 ;  /* 0x0000341601007387 */ /* 0x0001e80000100800 */
[----:B0-----:R-:W3:Y:S04]  /*14b30*/  LDL.LU R22, [R1+0x1648] ;  /* 0x0016480001167983 */ /* 0x001ee80000300800 */
[----:B------:R0:W-:Y:S04]  /*14b40*/  STL [R1+0x30], R29 ;  /* 0x0000301d01007387 */ /* 0x0001e80000100800 */
[----:B0-----:R-:W3:Y:S01]  /*14b50*/  LDL.LU R29, [R1+0x1644] ;  /* 0x00164400011d7983 */ /* 0x001ee20000300800 */
[----:B--2---:R-:W-:-:S05]  /*14b60*/  IMAD R2, R2, UR12, RZ ;  /* 0x0000000c02027c24 */ /* 0x004fca000f8e02ff */
        /* <DEDUP_REMOVED lines=9> */
[----:B------:R-:W-:-:S05]  /*14c00*/  IMAD R2, R2, UR12, RZ ;  /* 0x0000000c02027c24 */ /* 0x000fca000f8e02ff */
[----:B------:R2:W-:Y:S01]  /*14c10*/  STL [R1+0x4], R2 ;  /* 0x0000040201007387 */ /* 0x0005e20000100800 */
[----:B------:R-:W-:Y:S02]  /*14c20*/  IMAD R21, R21, UR12, RZ ;  /* 0x0000000c15157c24 */ /* 0x000fe4000f8e02ff */
[----:B------:R-:W-:Y:S01]  /*14c30*/  IMAD R23, R23, UR12, RZ ;  /* 0x0000000c17177c24 */ /* 0x000fe2000f8e02ff */
[----:B--2---:R-:W-:-:S05]  /*14c40*/  LEA R2, P1, R5, R3, 0x1 ;  /* 0x0000000305027211 */ /* 0x004fca00078208ff */
[----:B------:R0:W-:Y:S02]  /*14c50*/  STL [R1+0x15e0], R2 ;  /* 0x0015e00201007387 */ /* 0x0001e40000100800 */
[----:B0-----:R-:W-:-:S05]  /*14c60*/  LEA R2, P2, R6, R3, 0x1 ;  /* 0x0000000306027211 */ /* 0x001fca00078408ff */
        /* <DEDUP_REMOVED lines=11> */
[----:B0-----:R-:W-:Y:S02]  /*14d20*/  LEA.HI.X.SX32 R2, R5, R4, 0x1, P1 ;  /* 0x0000000405027211 */ /* 0x001fe400008f0eff */
[----:B------:R-:W-:-:S03]  /*14d30*/  LEA R5, P1, R12, R3, 0x1 ;  /* 0x000000030c057211 */ /* 0x000fc600078208ff */
[----:B------:R0:W-:Y:S04]  /*14d40*/  STL [R1+0x15d8], R2 ;  /* 0x0015d80201007387 */ /* 0x0001e80000100800 */
[----:B------:R1:W-:Y:S01]  /*14d50*/  STL [R1+0x15dc], R5 ;  /* 0x0015dc0501007387 */ /* 0x0003e20000100800 */
[-C--:B0-----:R-:W-:Y:S02]  /*14d60*/  LEA.HI.X.SX32 R2, R6, R4.reuse, 0x1, P2 ;  /* 0x0000000406027211 */ /* 0x081fe400010f0eff */
[-C--:B------:R-:W-:Y:S02]  /*14d70*/  LEA R6, P2, R13, R3.reuse, 0x1 ;  /* 0x000000030d067211 */ /* 0x080fe400078408ff */
[----:B-1----:R-:W-:Y:S01]  /*14d80*/  LEA.HI.X.SX32 R5, R7, R4, 0x1, P3 ;  /* 0x0000000407057211 */ /* 0x002fe200018f0eff */
[----:B------:R0:W-:Y:S04]  /*14d90*/  STL [R1+0x15d0], R2 ;  /* 0x0015d00201007387 */ /* 0x0001e80000100800 */
[----:B------:R1:W-:Y:S04]  /*14da0*/  STL [R1+0x15d4], R6 ;  /* 0x0015d40601007387 */ /* 0x0003e80000100800 */
[----:B------:R-:W2:Y:S01]  /*14db0*/  LDL.LU R7, [R1+0xc] ;  /* 0x00000c0001077983 */ /* 0x000ea20000300800 */
[----:B0-----:R-:W-:-:S02]  /*14dc0*/  LEA R2, P3, R14, R3, 0x1 ;  /* 0x000000030e027211 */ /* 0x001fc400078608ff */
[----:B-1----:R-:W-:Y:S01]  /*14dd0*/  LEA.HI.X.SX32 R6, R8, R4, 0x1, P4 ;  /* 0x0000000408067211 */ /* 0x002fe200020f0eff */
[----:B------:R-:W-:Y:S04]  /*14de0*/  STL [R1+0x15c8], R5 ;  /* 0x0015c80501007387 */ /* 0x000fe80000100800 */
[----:B------:R-:W-:Y:S04]  /*14df0*/  STL [R1+0x15cc], R2 ;  /* 0x0015cc0201007387 */ /* 0x000fe80000100800 */
[----:B------:R0:W-:Y:S04]  /*14e00*/  STL [R1+0x15c0], R6 ;  /* 0x0015c00601007387 */ /* 0x0001e80000100800 */
[----:B0-----:R-:W4:Y:S01]  /*14e10*/  LDL.LU R6, [R1+0x10] ;  /* 0x0000100001067983 */ /* 0x001f220000300800 */
[----:B------:R-:W-:-:S02]  /*14e20*/  LEA R5, P4, R15, R3, 0x1 ;  /* 0x000000030f057211 */ /* 0x000fc400078808ff */
[-C--:B------:R-:W-:Y:S02]  /*14e30*/  LEA.HI.X.SX32 R2, R9, R4.reuse, 0x1, P5 ;  /* 0x0000000409027211 */ /* 0x080fe400028f0eff */
[----:B------:R-:W-:Y:S01]  /*14e40*/  LEA R8, P5, R16, R3, 0x1 ;  /* 0x0000000310087211 */ /* 0x000fe200078a08ff */
[----:B------:R0:W-:Y:S04]  /*14e50*/  STL [R1+0x15c4], R5 ;  /* 0x0015c40501007387 */ /* 0x0001e80000100800 */
[----:B------:R1:W-:Y:S04]  /*14e60*/  STL [R1+0x15b8], R2 ;  /* 0x0015b80201007387 */ /* 0x0003e80000100800 */
[----:B0-----:R-:W4:Y:S01]  /*14e70*/  LDL.LU R5, [R1+0x14] ;  /* 0x0000140001057983 */ /* 0x001f220000300800 */
[----:B-1----:R-:W-:-:S03]  /*14e80*/  LEA.HI.X.SX32 R2, R10, R4, 0x1, P6 ;  /* 0x000000040a027211 */ /* 0x002fc600030f0eff */
[----:B------:R0:W-:Y:S04]  /*14e90*/  STL [R1+0x15bc], R8 ;  /* 0x0015bc0801007387 */ /* 0x0001e80000100800 */
[----:B------:R1:W-:Y:S01]  /*14ea0*/  STL [R1+0x15b0], R2 ;  /* 0x0015b00201007387 */ /* 0x0003e20000100800 */
[----:B0-----:R-:W-:Y:S02]  /*14eb0*/  LEA R8, P6, R17, R3, 0x1 ;  /* 0x0000000311087211 */ /* 0x001fe400078c08ff */
[----:B-1----:R-:W-:-:S03]  /*14ec0*/  LEA.HI.X.SX32 R2, R11, R4, 0x1, P0 ;  /* 0x000000040b027211 */ /* 0x002fc600000f0eff */
[----:B------:R0:W-:Y:S01]  /*14ed0*/  STL [R1+0x15b4], R8 ;  /* 0x0015b40801007387 */ /* 0x0001e20000100800 */
[----:B------:R-:W-:-:S03]  /*14ee0*/  LEA R9, P0, R18, R3, 0x1 ;  /* 0x0000000312097211 */ /* 0x000fc600078008ff */
[----:B------:R1:W-:Y:S01]  /*14ef0*/  STL [R1+0x15a8], R2 ;  /* 0x0015a80201007387 */ /* 0x0003e20000100800 */
[----:B0-----:R-:W-:-:S03]  /*14f00*/  LEA.HI.X.SX32 R8, R12, R4, 0x1, P1 ;  /* 0x000000040c087211 */ /* 0x001fc600008f0eff */
[----:B-1----:R-:W4:Y:S04]  /*14f10*/  LDL.LU R2, [R1+0x24] ;  /* 0x0000240001027983 */ /* 0x002f280000300800 */
[----:B------:R3:W-:Y:S04]  /*14f20*/  STL [R1+0x15ac], R9 ;  /* 0x0015ac0901007387 */ /* 0x0007e80000100800 */
[----:B------:R0:W-:Y:S01]  /*14f30*/  STL [R1+0x15a0], R8 ;  /* 0x0015a00801007387 */ /* 0x0001e20000100800 */
[----:B---3--:R-:W-:Y:S02]  /*14f40*/  LEA R9, P1, R19, R3, 0x1 ;  /* 0x0000000313097211 */ /* 0x008fe400078208ff */
[----:B0-----:R-:W-:-:S03]  /*14f50*/  LEA.HI.X.SX32 R8, R13, R4, 0x1, P2 ;  /* 0x000000040d087211 */ /* 0x001fc600010f0eff */
[----:B------:R0:W-:Y:S01]  /*14f60*/  STL [R1+0x15a4], R9 ;  /* 0x0015a40901007387 */ /* 0x0001e20000100800 */
[----:B------:R-:W-:-:S03]  /*14f70*/  LEA R10, P2, R20, R3, 0x1 ;  /* 0x00000003140a7211 */ /* 0x000fc600078408ff */
[----:B------:R1:W-:Y:S01]  /*14f80*/  STL [R1+0x1598], R8 ;  /* 0x0015980801007387 */ /* 0x0003e20000100800 */
[----:B0-----:R-:W-:-:S03]  /*14f90*/  LEA.HI.X.SX32 R9, R14, R4, 0x1, P3 ;  /* 0x000000040e097211 */ /* 0x001fc600018f0eff */
[----:B------:R0:W-:Y:S01]  /*14fa0*/  STL [R1+0x159c], R10 ;  /* 0x00159c0a01007387 */ /* 0x0001e20000100800 */
[----:B-1----:R-:W-:-:S03]  /*14fb0*/  LEA R8, P3, R21, R3, 0x1 ;  /* 0x0000000315087211 */ /* 0x002fc600078608ff */
[----:B------:R1:W-:Y:S01]  /*14fc0*/  STL [R1+0x1590], R9 ;  /* 0x0015900901007387 */ /* 0x0003e20000100800 */
[----:B0-----:R-:W-:-:S03]  /*14fd0*/  LEA.HI.X.SX32 R10, R15, R4, 0x1, P4 ;  /* 0x000000040f0a7211 */ /* 0x001fc600020f0eff */
[----:B------:R0:W-:Y:S01]  /*14fe0*/  STL [R1+0x1594], R8 ;  /* 0x0015940801007387 */ /* 0x0001e20000100800 */
[----:B-1----:R-:W-:-:S03]  /*14ff0*/  LEA R9, P4, R23, R3, 0x1 ;  /* 0x0000000317097211 */ /* 0x002fc600078808ff */
[----:B------:R-:W-:Y:S01]  /*15000*/  STL [R1+0x1588], R10 ;  /* 0x0015880a01007387 */ /* 0x000fe20000100800 */
[----:B------:R-:W-:Y:S01]  /*15010*/  IMAD R26, R26, UR12, RZ ;  /* 0x0000000c1a1a7c24 */ /* 0x000fe2000f8e02ff */
[----:B0-----:R-:W-:Y:S02]  /*15020*/  LEA.HI.X.SX32 R8, R16, R4, 0x1, P5 ;  /* 0x0000000410087211 */ /* 0x001fe400028f0eff */
[----:B------:R-:W3:Y:S04]  /*15030*/  LDL.LU R16, [R1+0x44] ;  /* 0x0000440001107983 */ /* 0x000ee80000300800 */
[----:B------:R0:W-:Y:S04]  /*15040*/  STL [R1+0x158c], R9 ;  /* 0x00158c0901007387 */ /* 0x0001e80000100800 */
[----:B------:R-:W3:Y:S04]  /*15050*/  LDL.LU R15, [R1+0x4c] ;  /* 0x00004c00010f7983 */ /* 0x000ee80000300800 */
[----:B------:R1:W-:Y:S01]  /*15060*/  STL [R1+0x1580], R8 ;  /* 0x0015800801007387 */ /* 0x0003e20000100800 */
[----:B0-----:R-:W-:-:S02]  /*15070*/  LEA R9, P5, R25, R3, 0x1 ;  /* 0x0000000319097211 */ /* 0x001fc400078a08ff */
[----:B-1----:R-:W-:Y:S02]  /*15080*/  LEA.HI.X.SX32 R8, R17, R4, 0x1, P6 ;  /* 0x0000000411087211 */ /* 0x002fe400030f0eff */
[----:B------:R-:W3:Y:S04]  /*15090*/  LDL.LU R17, [R1+0x38] ;  /* 0x0000380001117983 */ /* 0x000ee80000300800 */
[----:B------:R0:W-:Y:S04]  /*150a0*/  STL [R1+0x1584], R9 ;  /* 0x0015840901007387 */ /* 0x0001e80000100800 */
[----:B------:R-:W3:Y:S04]  /*150b0*/  LDL.LU R14, [R1+0x58] ;  /* 0x00005800010e7983 */ /* 0x000ee80000300800 */
[----:B------:R1:W-:Y:S01]  /*150c0*/  STL [R1+0x1578], R8 ;  /* 0x0015780801007387 */ /* 0x0003e20000100800 */
[----:B0-----:R-:W-:-:S02]  /*150d0*/  LEA R9, P6, R26, R3, 0x1 ;  /* 0x000000031a097211 */ /* 0x001fc400078c08ff */
[-C--:B-1----:R-:W-:Y:S02]  /*150e0*/  LEA.HI.X.SX32 R8, R18, R4.reuse, 0x1, P0 ;  /* 0x0000000412087211 */ /* 0x082fe400000f0eff */
[----:B------:R-:W3:Y:S04]  /*150f0*/  LDL.LU R18, [R1+0x2c] ;  /* 0x00002c0001127983 */ /* 0x000ee80000300800 */
[----:B------:R-:W-:Y:S04]  /*15100*/  STL [R1+0x157c], R9 ;  /* 0x00157c0901007387 */ /* 0x000fe80000100800 */
[----:B------:R-:W3:Y:S04]  /*15110*/  LDL.LU R13, [R1+0x60] ;  /* 0x00006000010d7983 */ /* 0x000ee80000300800 */
[----:B------:R0:W-:Y:S02]  /*15120*/  STL [R1+0x1570], R8 ;  /* 0x0015700801007387 */ /* 0x0001e40000100800 */
[----:B0-----:R-:W-:-:S02]  /*15130*/  LEA.HI.X.SX32 R8, R19, R4, 0x1, P1 ;  /* 0x0000000413087211 */ /* 0x001fc400008f0eff */
[----:B------:R-:W3:Y:S01]  /*15140*/  LDL.LU R19, [R1+0x18] ;  /* 0x0000180001137983 */ /* 0x000ee20000300800 */
[----:B--2---:R-:W-:-:S05]  /*15150*/  LEA R9, P0, R7, R3, 0x1 ;  /* 0x0000000307097211 */ /* 0x004fca00078008ff */
[----:B------:R-:W-:Y:S04]  /*15160*/  STL [R1+0x1574], R9 ;  /* 0x0015740901007387 */ /* 0x000fe80000100800 */
[----:B------:R-:W2:Y:S04]  /*15170*/  LDL.LU R12, [R1+0x68] ;  /* 0x00006800010c7983 */ /* 0x000ea80000300800 */
[----:B------:R0:W-:Y:S04]  /*15180*/  STL [R1+0x1568], R8 ;  /* 0x0015680801007387 */ /* 0x0001e80000100800 */
[----:B------:R-:W2:Y:S01]  /*15190*/  LDL.LU R11, [R1+0x70] ;  /* 0x00007000010b7983 */ /* 0x000ea20000300800 */
[----:B0-----:R-:W-:-:S02]  /*151a0*/  LEA.HI.X.SX32 R8, R20, R4, 0x1, P2 ;  /* 0x0000000414087211 */ /* 0x001fc400010f0eff */
[----:B----4-:R-:W-:-:S05]  /*151b0*/  LEA R9, P1, R6, R3, 0x1 ;  /* 0x0000000306097211 */ /* 0x010fca00078208ff */
[----:B------:R0:W-:Y:S04]  /*151c0*/  STL [R1+0x156c], R9 ;  /* 0x00156c0901007387 */ /* 0x0001e80000100800 */
[----:B------:R1:W-:Y:S04]  /*151d0*/  STL [R1+0x1560], R8 ;  /* 0x0015600801007387 */ /* 0x0003e80000100800 */
[----:B------:R-:W4:Y:S01]  /*151e0*/  LDL.LU R10, [R1+0x78] ;  /* 0x00007800010a7983 */ /* 0x000f220000300800 */
[----:B0-----:R-:W-:Y:S02]  /*151f0*/  LEA R9, P2, R5, R3, 0x1 ;  /* 0x0000000305097211 */ /* 0x001fe400078408ff */
[----:B-1----:R-:W-:-:S03]  /*15200*/  LEA.HI.X.SX32 R8, R21, R4, 0x1, P3 ;  /* 0x0000000415087211 */ /* 0x002fc600018f0eff */
[----:B------:R0:W-:Y:S04]  /*15210*/  STL [R1+0x1564], R9 ;  /* 0x0015640901007387 */ /* 0x0001e80000100800 */
[----:B------:R1:W-:Y:S04]  /*15220*/  STL [R1+0x1558], R8 ;  /* 0x0015580801007387 */ /* 0x0003e80000100800 */
[----:B0-----:R-:W2:Y:S01]  /*15230*/  LDL.LU R9, [R1+0xa8] ;  /* 0x0000a80001097983 */ /* 0x001ea20000300800 */
[----:B-1----:R-:W-:Y:S02]  /*15240*/  LEA.HI.X.SX32 R8, R23, R4, 0x1, P4 ;  /* 0x0000000417087211 */ /* 0x002fe400020f0eff */
[----:B------:R-:W-:-:S02]  /*15250*/  LEA R21, P4, R2, R3, 0x1 ;  /* 0x0000000302157211 */ /* 0x000fc400078808ff */
[----:B---3--:R-:W-:-:S05]  /*15260*/  LEA R20, P3, R19, R3, 0x1 ;  /* 0x0000000313147211 */ /* 0x008fca00078608ff */
[----:B------:R0:W-:Y:S04]  /*15270*/  STL [R1+0x155c], R20 ;  /* 0x00155c1401007387 */ /* 0x0001e80000100800 */
[----:B------:R1:W-:Y:S04]  /*15280*/  STL [R1+0x1550], R8 ;  /* 0x0015500801007387 */ /* 0x0003e80000100800 */
[----:B0-----:R-:W3:Y:S01]  /*15290*/  LDL.LU R20, [R1+0xb0] ;  /* 0x0000b00001147983 */ /* 0x001ee20000300800 */
[----:B-1----:R-:W-:-:S03]  /*152a0*/  LEA.HI.X.SX32 R8, R25, R4, 0x1, P5 ;  /* 0x0000000419087211 */ /* 0x002fc600028f0eff */
[----:B------:R0:W-:Y:S01]  /*152b0*/  STL [R1+0x1554], R21 ;  /* 0x0015541501007387 */ /* 0x0001e20000100800 */
[----:B------:R-:W-:-:S03]  /*152c0*/  LEA R23, P5, R18, R3, 0x1 ;  /* 0x0000000312177211 */ /* 0x000fc600078a08ff */
[----:B------:R1:W-:Y:S01]  /*152d0*/  STL [R1+0x1548], R8 ;  /* 0x0015480801007387 */ /* 0x0003e20000100800 */
[----:B0-----:R-:W-:-:S03]  /*152e0*/  LEA.HI.X.SX32 R21, R26, R4, 0x1, P6 ;  /* 0x000000041a157211 */ /* 0x001fc600030f0eff */
[----:B-1----:R-:W3:Y:S04]  /*152f0*/  LDL.LU R8, [R1+0xb8] ;  /* 0x0000b80001087983 */ /* 0x002ee80000300800 */
[----:B------:R0:W-:Y:S04]  /*15300*/  STL [R1+0x154c], R23 ;  /* 0x00154c1701007387 */ /* 0x0001e80000100800 */
[----:B------:R1:W-:Y:S01]  /*15310*/  STL [R1+0xe1c], R21 ;  /* 0x000e1c1501007387 */ /* 0x0003e20000100800 */
[----:B0-----:R-:W-:Y:S02]  /*15320*/  LEA R23, P6, R17, R3, 0x1 ;  /* 0x0000000311177211 */ /* 0x001fe400078c08ff */
[----:B-1----:R-:W-:-:S02]  /*15330*/  LEA.HI.X.SX32 R21, R7, R4, 0x1, P0 ;  /* 0x0000000407157211 */ /* 0x002fc400000f0eff */
[----:B------:R-:W3:Y:S04]  /*15340*/  LDL.LU R7, [R1+0xbc] ;  /* 0x0000bc0001077983 */ /* 0x000ee80000300800 */
        /* <DEDUP_REMOVED lines=22> */
[----:B--2---:R-:W-:Y:S02]  /*154b0*/  LEA R23, P4, R12, R3, 0x1 ;  /* 0x000000030c177211 */ /* 0x004fe400078808ff */
[----:B0-----:R-:W-:-:S02]  /*154c0*/  LEA.HI.X.SX32 R21, R18, R4, 0x1, P5 ;  /* 0x0000000412157211 */ /* 0x001fc400028f0eff */
[----:B------:R-:W2:Y:S04]  /*154d0*/  LDL.LU R18, [R1+0x108] ;  /* 0x0001080001127983 */ /* 0x000ea80000300800 */
[----:B------:R0:W-:Y:S04]  /*154e0*/  STL [R1+0xe64], R23 ;  /* 0x000e641701007387 */ /* 0x0001e80000100800 */
[----:B------:R1:W-:Y:S01]  /*154f0*/  STL [R1+0xe34], R21 ;  /* 0x000e341501007387 */ /* 0x0003e20000100800 */
[----:B0-----:R-:W-:Y:S02]  /*15500*/  LEA R23, P5, R11, R3, 0x1 ;  /* 0x000000030b177211 */ /* 0x001fe400078a08ff */
[----:B-1----:R-:W-:-:S02]  /*15510*/  LEA.HI.X.SX32 R21, R17, R4, 0x1, P6 ;  /* 0x0000000411157211 */ /* 0x002fc400030f0eff */
[----:B------:R-:W2:Y:S04]  /*15520*/  LDL.LU R17, [R1+0x10c] ;  /* 0x00010c0001117983 */ /* 0x000ea80000300800 */
[----:B------:R4:W-:Y:S04]  /*15530*/  STL [R1+0xe6c], R23 ;  /* 0x000e6c1701007387 */ /* 0x0009e80000100800 */
[----:B------:R0:W-:Y:S01]  /*15540*/  STL [R1+0xe38], R21 ;  /* 0x000e381501007387 */ /* 0x0001e20000100800 */
[----:B----4-:R-:W-:Y:S02]  /*15550*/  LEA R23, P6, R10, R3, 0x1 ;  /* 0x000000030a177211 */ /* 0x010fe400078c08ff */
[----:B0-----:R-:W-:-:S02]  /*15560*/  LEA.HI.X.SX32 R21, R16, R4, 0x1, P0 ;  /* 0x0000000410157211 */ /* 0x001fc400000f0eff */
[----:B------:R-:W4:Y:S04]  /*15570*/  LDL.LU R16, [R1+0x110] ;  /* 0x0001100001107983 */ /* 0x000f280000300800 */
[----:B------:R-:W-:Y:S04]  /*15580*/  STL [R1+0xe74], R23 ;  /* 0x000e741701007387 */ /* 0x000fe80000100800 */
[----:B------:R0:W-:Y:S02]  /*15590*/  STL [R1+0xe40], R21 ;  /* 0x000e401501007387 */ /* 0x0001e40000100800 */
[----:B0-----:R-:W-:-:S02]  /*155a0*/  LEA.HI.X.SX32 R21, R15, R4, 0x1, P1 ;  /* 0x000000040f157211 */ /* 0x001fc400008f0eff */
[----:B------:R-:W4:Y:S01]  /*155b0*/  LDL.LU R15, [R1+0x114] ;  /* 0x00011400010f7983 */ /* 0x000f220000300800 */
[----:B------:R-:W-:-:S05]  /*155c0*/  LEA R23, P0, R9, R3, 0x1 ;  /* 0x0000000309177211 */ /* 0x000fca00078008ff */
[----:B------:R-:W-:Y:S04]  /*155d0*/  STL [R1+0xe7c], R23 ;  /* 0x000e7c1701007387 */ /* 0x000fe80000100800 */
[----:B------:R0:W-:Y:S02]  /*155e0*/  STL [R1+0xe48], R21 ;  /* 0x000e481501007387 */ /* 0x0001e40000100800 */
[----:B0-----:R-:W-:Y:S02]  /*155f0*/  LEA.HI.X.SX32 R21, R14, R4, 0x1, P2 ;  /* 0x000000040e157211 */ /* 0x001fe400010f0eff */
[----:B------:R-:W4:Y:S01]  /*15600*/  LDL.LU R14, [R1+0x118] ;  /* 0x00011800010e7983 */ /* 0x000f220000300800 */
[----:B---3--:R-:W-:-:S05]  /*15610*/  LEA R23, P1, R20, R3, 0x1 ;  /* 0x0000000314177211 */ /* 0x008fca00078208ff */
[----:B------:R0:W-:Y:S04]  /*15620*/  STL [R1+0xe84], R23 ;  /* 0x000e841701007387 */ /* 0x0001e80000100800 */
[----:B------:R1:W-:Y:S01]  /*15630*/  STL [R1+0xe50], R21 ;  /* 0x000e501501007387 */ /* 0x0003e20000100800 */
[-C--:B0-----:R-:W-:Y:S02]  /*15640*/  LEA R23, P2, R8, R3.reuse, 0x1 ;  /* 0x0000000308177211 */ /* 0x081fe400078408ff */
[----:B-1----:R-:W-:Y:S02]  /*15650*/  LEA.HI.X.SX32 R21, R13, R4, 0x1, P3 ;  /* 0x000000040d157211 */ /* 0x002fe400018f0eff */
[----:B------:R-:W3:Y:S04]  /*15660*/  LDL.LU R13, [R1+0x13c] ;  /* 0x00013c00010d7983 */ /* 0x000ee80000300800 */
[----:B------:R0:W-:Y:S04]  /*15670*/  STL [R1+0xe8c], R23 ;  /* 0x000e8c1701007387 */ /* 0x0001e80000100800 */
[----:B------:R1:W-:Y:S01]  /*15680*/  STL [R1+0xe58], R21 ;  /* 0x000e581501007387 */ /* 0x0003e20000100800 */
[----:B0-----:R-:W-:-:S02]  /*15690*/  LEA R23, P3, R7, R3, 0x1 ;  /* 0x0000000307177211 */ /* 0x001fc400078608ff */
        /* <DEDUP_REMOVED lines=24> */
[----:B--2---:R-:W-:-:S02]  /*15820*/  LEA R23, P1, R18, R3, 0x1 ;  /* 0x0000000312177211 */ /* 0x004fc400078208ff */
[----:B0-----:R-:W-:Y:S02]  /*15830*/  LEA.HI.X.SX32 R21, R8, R4, 0x1, P2 ;  /* 0x0000000408157211 */ /* 0x001fe400010f0eff */
[----:B------:R-:W2:Y:S04]  /*15840*/  LDL.LU R8, [R1+0x184] ;  /* 0x0001840001087983 */ /* 0x000ea80000300800 */
[----:B------:R0:W-:Y:S04]  /*15850*/  STL [R1+0xebc], R23 ;  /* 0x000ebc1701007387 */ /* 0x0001e80000100800 */
[----:B------:R1:W-:Y:S01]  /*15860*/  STL [R1+0xe88], R21 ;  /* 0x000e881501007387 */ /* 0x0003e20000100800 */
[----:B0-----:R-:W-:-:S02]  /*15870*/  LEA R23, P2, R17, R3, 0x1 ;  /* 0x0000000311177211 */ /* 0x001fc400078408ff */
[----:B-1----:R-:W-:Y:S02]  /*15880*/  LEA.HI.X.SX32 R21, R7, R4, 0x1, P3 ;  /* 0x0000000407157211 */ /* 0x002fe400018f0eff */
[----:B------:R-:W2:Y:S04]  /*15890*/  LDL.LU R7, [R1+0x188] ;  /* 0x0001880001077983 */ /* 0x000ea80000300800 */
[----:B------:R4:W-:Y:S04]  /*158a0*/  STL [R1+0xec4], R23 ;  /* 0x000ec41701007387 */ /* 0x0009e80000100800 */
[----:B------:R0:W-:Y:S01]  /*158b0*/  STL [R1+0xe90], R21 ;  /* 0x000e901501007387 */ /* 0x0001e20000100800 */
[----:B----4-:R-:W-:-:S02]  /*158c0*/  LEA R23, P3, R16, R3, 0x1 ;  /* 0x0000000310177211 */ /* 0x010fc400078608ff */
[----:B0-----:R-:W-:Y:S02]  /*158d0*/  LEA.HI.X.SX32 R21, R6, R4, 0x1, P4 ;  /* 0x0000000406157211 */ /* 0x001fe400020f0eff */
[----:B------:R-:W4:Y:S04]  /*158e0*/  LDL.LU R6, [R1+0x18c] ;  /* 0x00018c0001067983 */ /* 0x000f280000300800 */
[----:B------:R0:W-:Y:S04]  /*158f0*/  STL [R1+0xecc], R23 ;  /* 0x000ecc1701007387 */ /* 0x0001e80000100800 */
[----:B------:R1:W-:Y:S01]  /*15900*/  STL [R1+0xe98], R21 ;  /* 0x000e981501007387 */ /* 0x0003e20000100800 */
[----:B0-----:R-:W-:-:S02]  /*15910*/  LEA R23, P4, R15, R3, 0x1 ;  /* 0x000000030f177211 */ /* 0x001fc400078808ff */
[-C--:B-1----:R-:W-:Y:S02]  /*15920*/  LEA.HI.X.SX32 R21, R5, R4.reuse, 0x1, P5 ;  /* 0x0000000405157211 */ /* 0x082fe400028f0eff */
        /* <DEDUP_REMOVED lines=11> */
[----:B------:R-:W-:Y:S04]  /*159e0*/  STL [R1+0xee4], R23 ;  /* 0x000ee41701007387 */ /* 0x000fe80000100800 */
[----:B------:R0:W-:Y:S02]  /*159f0*/  STL [R1+0xeb0], R21 ;  /* 0x000eb01501007387 */ /* 0x0001e40000100800 */
[----:B0-----:R-:W-:Y:S02]  /*15a00*/  LEA.HI.X.SX32 R21, R18, R4, 0x1, P1 ;  /* 0x0000000412157211 */ /* 0x001fe400008f0eff */
[-C--:B------:R-:W-:Y:S01]  /*15a10*/  LEA R23, P0, R12, R3.reuse, 0x1 ;  /* 0x000000030c177211 */ /* 0x080fe200078008ff */
        /* <DEDUP_REMOVED lines=39> */
[----:B-1----:R-:W-:Y:S02]  /*15c90*/  LEA.HI.X.SX32 R21, R10, R4, 0x1, P2 ;  /* 0x000000040a157211 */ /* 0x002fe400010f0eff */
        /* <DEDUP_REMOVED lines=19> */
[----:B------:R-:W3:Y:S01]  /*15dd0*/  LDL.LU R7, [R1+0x1d4] ;  /* 0x0001d40001077983 */ /* 0x000ee20000300800 */
[----:B------:R-:W-:-:S05]  /*15de0*/  LEA R23, P5, R17, R3, 0x1 ;  /* 0x0000000311177211 */ /* 0x000fca00078a08ff */
        /* <DEDUP_REMOVED lines=129> */
[----:B--2---:R-:W-:-:S05]  /*16600*/  LEA R23, P3, R20, R3, 0x1 ;  /* 0x0000000314177211 */ /* 0x004fca00078608ff */
[----:B------:R-:W-:Y:S04]  /*16610*/  STL [R1+0x101c], R23 ;  /* 0x00101c1701007387 */ /* 0x000fe80000100800 */
[----:B------:R0:W-:Y:S02]  /*16620*/  STL [R1+0xfe8], R21 ;  /* 0x000fe81501007387 */ /* 0x0001e40000100800 */
[----:B0-----:R-:W-:Y:S02]  /*16630*/  LEA.HI.X.SX32 R21, R13, R4, 0x1, P5 ;  /* 0x000000040d157211 */ /* 0x001fe400028f0eff */
[-C--:B------:R-:W-:Y:S01]  /*16640*/  LEA R23, P4, R8, R3.reuse, 0x1 ;  /* 0x0000000308177211 */ /* 0x080fe200078808ff */
        /* <DEDUP_REMOVED lines=59> */
[----:B------:R-:W2:Y:S01]  /*16a00*/  LDL.LU R18, [R1+0x380] ;  /* 0x0003800001127983 */ /* 0x000ea20000300800 */
[----:B----4-:R-:W-:-:S05]  /*16a10*/  LEA R23, P2, R12, R3, 0x1 ;  /* 0x000000030c177211 */ /* 0x010fca00078408ff */
[----:B------:R-:W-:Y:S04]  /*16a20*/  STL [R1+0x1084], R23 ;  /* 0x0010841701007387 */ /* 0x000fe80000100800 */
[----:B------:R0:W-:Y:S02]  /*16a30*/  STL [R1+0x1050], R21 ;  /* 0x0010501501007387 */ /* 0x0001e40000100800 */
[----:B0-----:R-:W-:Y:S02]  /*16a40*/  LEA.HI.X.SX32 R21, R17, R4, 0x1, P4 ;  /* 0x0000000411157211 */ /* 0x001fe400020f0eff */
[-C--:B------:R-:W-:Y:S01]  /*16a50*/  LEA R23, P3, R11, R3.reuse, 0x1 ;  /* 0x000000030b177211 */ /* 0x080fe200078608ff */
        /* <DEDUP_REMOVED lines=59> */
[----:B------:R-:W4:Y:S01]  /*16e10*/  LDL.LU R6, [R1+0x354] ;  /* 0x0003540001067983 */ /* 0x000f220000300800 */
[----:B------:R-:W-:-:S05]  /*16e20*/  LEA R23, P1, R16, R3, 0x1 ;  /* 0x0000000310177211 */ /* 0x000fca00078208ff */
        /* <DEDUP_REMOVED lines=262> */
[-C--:B0-----:R-:W-:Y:S02]  /*17e90*/  LEA.HI.X.SX32 R21, R19, R4.reuse, 0x1, P6 ;  /* 0x0000000413157211 */ /* 0x081fe400030f0eff */
[----:B------:R-:W-:Y:S01]  /*17ea0*/  LEA R23, P5, R14, R3, 0x1 ;  /* 0x000000030e177211 */ /* 0x000fe200078a08ff */
        /* <DEDUP_REMOVED lines=52> */
[----:B------:R0:W-:Y:S01]  /*181f0*/  STL [R1+0x12b0], R21 ;  /* 0x0012b01501007387 */ /* 0x0001e20000100800 */
[-C--:B------:R-:W-:Y:S02]  /*18200*/  LEA.HI.X.SX32 R20, R20, R4.reuse, 0x1, P4 ;  /* 0x0000000414147211 */ /* 0x080fe400020f0eff */
[----:B0-----:R-:W-:Y:S02]  /*18210*/  LEA.HI.X.SX32 R21, R9, R4, 0x1, P3 ;  /* 0x0000000409157211 */ /* 0x001fe400018f0eff */
[----:B------:R-:W4:Y:S01]  /*18220*/  LDL.LU R9, [R1+0x190] ;  /* 0x0001900001097983 */ /* 0x000f220000300800 */
[----:B------:R-:W-:-:S05]  /*18230*/  LEA R23, P2, R19, R3, 0x1 ;  /* 0x0000000313177211 */ /* 0x000fca00078408ff */
[----:B------:R-:W-:Y:S04]  /*18240*/  STL [R1+0x12ec], R23 ;  /* 0x0012ec1701007387 */ /* 0x000fe80000100800 */
[----:B------:R0:W-:Y:S04]  /*18250*/  STL [R1+0x12b8], R21 ;  /* 0x0012b81501007387 */ /* 0x0001e80000100800 */
[----:B0-----:R-:W4:Y:S01]  /*18260*/  LDL.LU R21, [R1+0x16c] ;  /* 0x00016c0001157983 */ /* 0x001f220000300800 */
        /* <DEDUP_REMOVED lines=9> */
[----:B------:R-:W4:Y:S01]  /*18300*/  LDL.LU R7, [R1+0x164] ;  /* 0x0001640001077983 */ /* 0x000f220000300800 */
[-C--:B------:R-:W-:Y:S02]  /*18310*/  LEA.HI.X.SX32 R19, R19, R4.reuse, 0x1, P2 ;  /* 0x0000000413137211 */ /* 0x080fe400010f0eff */
[----:B------:R-:W-:-:S02]  /*18320*/  LEA.HI.X.SX32 R18, R18, R4, 0x1, P4 ;  /* 0x0000000412127211 */ /* 0x000fc400020f0eff */
        /* <DEDUP_REMOVED lines=12> */
[----:B------:R0:W-:Y:S04]  /*183f0*/  STL [R1+0x12e0], R20 ;  /* 0x0012e01401007387 */ /* 0x0001e80000100800 */
[----:B0-----:R-:W3:Y:S01]  /*18400*/  LDL.LU R20, [R1+0x158] ;  /* 0x0001580001147983 */ /* 0x001ee20000300800 */
[----:B--2---:R-:W-:-:S05]  /*18410*/  LEA R23, P1, R14, R3, 0x1 ;  /* 0x000000030e177211 */ /* 0x004fca00078208ff */
[----:B------:R-:W-:Y:S04]  /*18420*/  STL [R1+0x131c], R23 ;  /* 0x00131c1701007387 */ /* 0x000fe80000100800 */
[----:B------:R0:W-:Y:S02]  /*18430*/  STL [R1+0x12e8], R19 ;  /* 0x0012e81301007387 */ /* 0x0001e40000100800 */
[----:B0-----:R-:W-:Y:S02]  /*18440*/  LEA.HI.X.SX32 R19, R2, R4, 0x1, P3 ;  /* 0x0000000402137211 */ /* 0x001fe400018f0eff */
[----:B------:R-:W2:Y:S01]  /*18450*/  LDL.LU R2, [R1+0x154] ;  /* 0x0001540001027983 */ /* 0x000ea20000300800 */
[----:B----4-:R-:W-:-:S05]  /*18460*/  LEA R23, P2, R13, R3, 0x1 ;  /* 0x000000030d177211 */ /* 0x010fca00078408ff */
[----:B------:R-:W-:Y:S04]  /*18470*/  STL [R1+0x1324], R23 ;  /* 0x0013241701007387 */ /* 0x000fe80000100800 */
[----:B------:R0:W-:Y:S01]  /*18480*/  STL [R1+0x12f0], R19 ;  /* 0x0012f01301007387 */ /* 0x0001e20000100800 */
[----:B------:R-:W-:-:S03]  /*18490*/  LEA.HI.X.SX32 R17, R17, R4, 0x1, P5 ;  /* 0x0000000411117211 */ /* 0x000fc600028f0eff */
[----:B0-----:R-:W4:Y:S01]  /*184a0*/  LDL.LU R19, [R1+0x150] ;  /* 0x0001500001137983 */ /* 0x001f220000300800 */
[----:B------:R-:W-:-:S05]  /*184b0*/  LEA R23, P3, R12, R3, 0x1 ;  /* 0x000000030c177211 */ /* 0x000fca00078608ff */
        /* <DEDUP_REMOVED lines=21> */
[----:B------:R0:W-:Y:S04]  /*18610*/  STL [R1+0x1318], R14 ;  /* 0x0013180e01007387 */ /* 0x0001e80000100800 */
[----:B0-----:R-:W4:Y:S01]  /*18620*/  LDL.LU R14, [R1+0x138] ;  /* 0x00013800010e7983 */ /* 0x001f220000300800 */
[----:B------:R-:W-:-:S05]  /*18630*/  LEA R23, P1, R8, R3, 0x1 ;  /* 0x0000000308177211 */ /* 0x000fca00078208ff */
[----:B------:R-:W-:Y:S04]  /*18640*/  STL [R1+0x1354], R23 ;  /* 0x0013541701007387 */ /* 0x000fe80000100800 */
[----:B------:R0:W-:Y:S04]  /*18650*/  STL [R1+0x1320], R13 ;  /* 0x0013200d01007387 */ /* 0x0001e80000100800 */
[----:B0-----:R-:W4:Y:S01]  /*18660*/  LDL.LU R13, [R1+0x134] ;  /* 0x00013400010d7983 */ /* 0x001f220000300800 */
[----:B------:R-:W-:Y:S02]  /*18670*/  LEA R23, P2, R7, R3, 0x1 ;  /* 0x0000000307177211 */ /* 0x000fe400078408ff */
[----:B------:R-:W-:-:S03]  /*18680*/  LEA.HI.X.SX32 R12, R12, R4, 0x1, P3 ;  /* 0x000000040c0c7211 */ /* 0x000fc600018f0eff */
[----:B------:R-:W-:Y:S01]  /*18690*/  STL [R1+0x135c], R23 ;  /* 0x00135c1701007387 */ /* 0x000fe20000100800 */
[----:B------:R-:W-:-:S03]  /*186a0*/  LEA.HI.X.SX32 R11, R11, R4, 0x1, P4 ;  /* 0x000000040b0b7211 */ /* 0x000fc600020f0eff */
[----:B------:R0:W-:Y:S01]  /*186b0*/  STL [R1+0x1328], R12 ;  /* 0x0013280c01007387 */ /* 0x0001e20000100800 */
[----:B------:R-:W-:-:S03]  /*186c0*/  LEA.HI.X.SX32 R10, R10, R4, 0x1, P5 ;  /* 0x000000040a0a7211 */ /* 0x000fc600028f0eff */
[----:B0-----:R-:W4:Y:S01]  /*186d0*/  LDL.LU R12, [R1+0x130] ;  /* 0x00013000010c7983 */ /* 0x001f220000300800 */
[-C--:B------:R-:W-:Y:S02]  /*186e0*/  LEA.HI.X.SX32 R9, R9, R4.reuse, 0x1, P6 ;  /* 0x0000000409097211 */ /* 0x080fe400030f0eff */
[-C--:B------:R-:W-:Y:S02]  /*186f0*/  LEA.HI.X.SX32 R25, R21, R4.reuse, 0x1, P0 ;  /* 0x0000000415197211 */ /* 0x080fe400000f0eff */
[----:B------:R-:W-:Y:S02]  /*18700*/  LEA.HI.X.SX32 R21, R8, R4, 0x1, P1 ;  /* 0x0000000408157211 */ /* 0x000fe400008f0eff */
[----:B---3--:R-:W-:-:S05]  /*18710*/  LEA R23, P3, R6, R3, 0x1 ;  /* 0x0000000306177211 */ /* 0x008fca00078608ff */
[----:B------:R-:W-:Y:S04]  /*18720*/  STL [R1+0x1364], R23 ;  /* 0x0013641701007387 */ /* 0x000fe80000100800 */
[----:B------:R0:W-:Y:S04]  /*18730*/  STL [R1+0x1330], R11 ;  /* 0x0013300b01007387 */ /* 0x0001e80000100800 */
[----:B0-----:R-:W3:Y:S01]  /*18740*/  LDL.LU R11, [R1+0x12c] ;  /* 0x00012c00010b7983 */ /* 0x001ee20000300800 */
[----:B------:R-:W-:-:S05]  /*18750*/  LEA R23, P4, R5, R3, 0x1 ;  /* 0x0000000305177211 */ /* 0x000fca00078808ff */
[----:B------:R-:W-:Y:S04]  /*18760*/  STL [R1+0x136c], R23 ;  /* 0x00136c1701007387 */ /* 0x000fe80000100800 */
[----:B------:R0:W-:Y:S04]  /*18770*/  STL [R1+0x1338], R10 ;  /* 0x0013380a01007387 */ /* 0x0001e80000100800 */
[----:B0-----:R-:W3:Y:S01]  /*18780*/  LDL.LU R10, [R1+0x128] ;  /* 0x00012800010a7983 */ /* 0x001ee20000300800 */
[----:B------:R-:W-:-:S05]  /*18790*/  LEA R23, P5, R20, R3, 0x1 ;  /* 0x0000000314177211 */ /* 0x000fca00078a08ff */
[----:B------:R-:W-:Y:S04]  /*187a0*/  STL [R1+0x1374], R23 ;  /* 0x0013741701007387 */ /* 0x000fe80000100800 */
[----:B------:R0:W-:Y:S04]  /*187b0*/  STL [R1+0x1340], R9 ;  /* 0x0013400901007387 */ /* 0x0001e80000100800 */
[----:B0-----:R-:W3:Y:S01]  /*187c0*/  LDL.LU R9, [R1+0x124] ;  /* 0x0001240001097983 */ /* 0x001ee20000300800 */
[----:B--2---:R-:W-:-:S05]  /*187d0*/  LEA R23, P6, R2, R3, 0x1 ;  /* 0x0000000302177211 */ /* 0x004fca00078c08ff */
[----:B------:R4:W-:Y:S04]  /*187e0*/  STL [R1+0x137c], R23 ;  /* 0x00137c1701007387 */ /* 0x0009e80000100800 */
[----:B------:R-:W-:Y:S04]  /*187f0*/  STL [R1+0x1348], R25 ;  /* 0x0013481901007387 */ /* 0x000fe80000100800 */
        /* <DEDUP_REMOVED lines=23> */
[----:B------:R0:W-:Y:S01]  /*18970*/  STL [R1+0x1370], R20 ;  /* 0x0013701401007387 */ /* 0x0001e20000100800 */
[-C--:B------:R-:W-:Y:S02]  /*18980*/  LEA.HI.X.SX32 R19, R19, R4.reuse, 0x1, P0 ;  /* 0x0000000413137211 */ /* 0x080fe400000f0eff */
[----:B0-----:R-:W-:Y:S02]  /*18990*/  LEA.HI.X.SX32 R20, R2, R4, 0x1, P6 ;  /* 0x0000000402147211 */ /* 0x001fe400030f0eff */
[-C--:B------:R-:W-:Y:S01]  /*189a0*/  LEA R23, P5, R14, R3.reuse, 0x1 ;  /* 0x000000030e177211 */ /* 0x080fe200078a08ff */
[----:B------:R-:W4:Y:S04]  /*189b0*/  LDL.LU R2, [R1+0xe8] ;  /* 0x0000e80001027983 */ /* 0x000f280000300800 */
        /* <DEDUP_REMOVED lines=9> */
[----:B------:R0:W-:Y:S04]  /*18a50*/  STL [R1+0x13bc], R23 ;  /* 0x0013bc1701007387 */ /* 0x0001e80000100800 */
[----:B------:R1:W-:Y:S01]  /*18a60*/  STL [R1+0x1388], R18 ;  /* 0x0013881201007387 */ /* 0x0003e20000100800 */
[----:B0-----:R-:W-:-:S03]  /*18a70*/  LEA.HI.X.SX32 R23, R17, R4, 0x1, P2 ;  /* 0x0000000411177211 */ /* 0x001fc600010f0eff */
[----:B-1----:R-:W4:Y:S01]  /*18a80*/  LDL.LU R18, [R1+0xdc] ;  /* 0x0000dc0001127983 */ /* 0x002f220000300800 */
[-C--:B------:R-:W-:Y:S02]  /*18a90*/  LEA.HI.X.SX32 R15, R15, R4.reuse, 0x1, P4 ;  /* 0x000000040f0f7211 */ /* 0x080fe400020f0eff */
[-C--:B------:R-:W-:Y:S02]  /*18aa0*/  LEA.HI.X.SX32 R14, R14, R4.reuse, 0x1, P5 ;  /* 0x000000040e0e7211 */ /* 0x080fe400028f0eff */
[-C--:B------:R-:W-:Y:S02]  /*18ab0*/  LEA.HI.X.SX32 R13, R13, R4.reuse, 0x1, P6 ;  /* 0x000000040d0d7211 */ /* 0x080fe400030f0eff */
[----:B------:R-:W-:Y:S02]  /*18ac0*/  LEA.HI.X.SX32 R12, R12, R4, 0x1, P0 ;  /* 0x000000040c0c7211 */ /* 0x000fe400000f0eff */
[----:B---3--:R-:W-:-:S05]  /*18ad0*/  LEA R25, P1, R11, R3, 0x1 ;  /* 0x000000030b197211 */ /* 0x008fca00078208ff */
[----:B------:R-:W-:Y:S04]  /*18ae0*/  STL [R1+0x13c4], R25 ;  /* 0x0013c41901007387 */ /* 0x000fe80000100800 */
[----:B------:R0:W-:Y:S02]  /*18af0*/  STL [R1+0x1390], R23 ;  /* 0x0013901701007387 */ /* 0x0001e40000100800 */
[----:B0-----:R-:W-:Y:S02]  /*18b00*/  LEA.HI.X.SX32 R23, R16, R4, 0x1, P3 ;  /* 0x0000000410177211 */ /* 0x001fe400018f0eff */
[----:B------:R-:W-:-:S05]  /*18b10*/  LEA R17, P2, R10, R3, 0x1 ;  /* 0x000000030a117211 */ /* 0x000fca00078408ff */
[----:B------:R0:W-:Y:S04]  /*18b20*/  STL [R1+0x13cc], R17 ;  /* 0x0013cc1101007387 */ /* 0x0001e80000100800 */
[----:B0-----:R-:W3:Y:S01]  /*18b30*/  LDL.LU R17, [R1+0xd8] ;  /* 0x0000d80001117983 */ /* 0x001ee20000300800 */
[----:B------:R-:W-:-:S03]  /*18b40*/  LEA R16, P3, R9, R3, 0x1 ;  /* 0x0000000309107211 */ /* 0x000fc600078608ff */
[----:B------:R-:W-:Y:S04]  /*18b50*/  STL [R1+0x1398], R23 ;  /* 0x0013981701007387 */ /* 0x000fe80000100800 */
[----:B------:R0:W-:Y:S04]  /*18b60*/  STL [R1+0x13d4], R16 ;  /* 0x0013d41001007387 */ /* 0x0001e80000100800 */
[----:B0-----:R-:W3:Y:S01]  /*18b70*/  LDL.LU R16, [R1+0xd4] ;  /* 0x0000d40001107983 */ /* 0x001ee20000300800 */
[----:B--2---:R-:W-:-:S03]  /*18b80*/  LEA R23, P4, R8, R3, 0x1 ;  /* 0x0000000308177211 */ /* 0x004fc600078808ff */
[----:B------:R0:W-:Y:S04]  /*18b90*/  STL [R1+0x13a0], R15 ;  /* 0x0013a00f01007387 */ /* 0x0001e80000100800 */
[----:B0-----:R-:W2:Y:S04]  /*18ba0*/  LDL.LU R15, [R1+0xd0] ;  /* 0x0000d000010f7983 */ /* 0x001ea80000300800 */
[----:B------:R4:W-:Y:S04]  /*18bb0*/  STL [R1+0x13dc], R23 ;  /* 0x0013dc1701007387 */ /* 0x0009e80000100800 */
[----:B------:R0:W-:Y:S01]  /*18bc0*/  STL [R1+0x13a8], R14 ;  /* 0x0013a80e01007387 */ /* 0x0001e20000100800 */
[----:B----4-:R-:W-:-:S03]  /*18bd0*/  LEA R23, P5, R7, R3, 0x1 ;  /* 0x0000000307177211 */ /* 0x010fc600078a08ff */
[----:B0-----:R-:W4:Y:S04]  /*18be0*/  LDL.LU R14, [R1+0xcc] ;  /* 0x0000cc00010e7983 */ /* 0x001f280000300800 */
        /* <DEDUP_REMOVED lines=9> */
[----:B------:R0:W-:Y:S04]  /*18c80*/  STL [R1+0x13f4], R23 ;  /* 0x0013f41701007387 */ /* 0x0001e80000100800 */
[----:B------:R1:W-:Y:S01]  /*18c90*/  STL [R1+0x13c0], R11 ;  /* 0x0013c00b01007387 */ /* 0x0003e20000100800 */
[----:B0-----:R-:W-:-:S03]  /*18ca0*/  LEA.HI.X.SX32 R23, R10, R4, 0x1, P2 ;  /* 0x000000040a177211 */ /* 0x001fc600010f0eff */
[----:B-1----:R-:W4:Y:S01]  /*18cb0*/  LDL.LU R11, [R1+0xc0] ;  /* 0x0000c000010b7983 */ /* 0x002f220000300800 */
[----:B------:R-:W-:-:S05]  /*18cc0*/  LEA R25, P1, R21, R3, 0x1 ;  /* 0x0000000315197211 */ /* 0x000fca00078208ff */
[----:B------:R0:W-:Y:S04]  /*18cd0*/  STL [R1+0x13fc], R25 ;  /* 0x0013fc1901007387 */ /* 0x0001e80000100800 */
[----:B------:R-:W4:Y:S04]  /*18ce0*/  LDL.LU R10, [R1+0xb4] ;  /* 0x0000b400010a7983 */ /* 0x000f280000300800 */
[----:B------:R1:W-:Y:S01]  /*18cf0*/  STL [R1+0x13c8], R23 ;  /* 0x0013c81701007387 */ /* 0x0003e20000100800 */
[----:B0-----:R-:W-:Y:S02]  /*18d00*/  LEA R25, P2, R2, R3, 0x1 ;  /* 0x0000000302197211 */ /* 0x001fe400078408ff */
[----:B-1----:R-:W-:-:S03]  /*18d10*/  LEA.HI.X.SX32 R23, R9, R4, 0x1, P3 ;  /* 0x0000000409177211 */ /* 0x002fc600018f0eff */
        /* <DEDUP_REMOVED lines=18> */
[-C--:B0-----:R-:W-:Y:S02]  /*18e40*/  LEA.HI.X.SX32 R25, R5, R4.reuse, 0x1, P0 ;  /* 0x0000000405197211 */ /* 0x081fe400000f0eff */
[----:B------:R-:W-:-:S02]  /*18e50*/  LEA.HI.X.SX32 R19, R19, R4, 0x1, P4 ;  /* 0x0000000413137211 */ /* 0x000fc400020f0eff */
[----:B------:R-:W-:Y:S02]  /*18e60*/  LEA.HI.X.SX32 R18, R18, R4, 0x1, P5 ;  /* 0x0000000412127211 */ /* 0x000fe400028f0eff */
[----:B---3--:R-:W-:-:S05]  /*18e70*/  LEA R26, P6, R17, R3, 0x1 ;  /* 0x00000003111a7211 */ /* 0x008fca00078c08ff */
[----:B------:R-:W-:Y:S04]  /*18e80*/  STL [R1+0x1424], R26 ;  /* 0x0014241a01007387 */ /* 0x000fe80000100800 */
[----:B------:R-:W3:Y:S04]  /*18e90*/  LDL.LU R5, [R1+0x98] ;  /* 0x0000980001057983 */ /* 0x000ee80000300800 */
[----:B------:R0:W-:Y:S01]  /*18ea0*/  STL [R1+0x13f0], R25 ;  /* 0x0013f01901007387 */ /* 0x0001e20000100800 */
[----:B-1----:R-:W-:Y:S02]  /*18eb0*/  LEA R23, P0, R16, R3, 0x1 ;  /* 0x0000000310177211 */ /* 0x002fe400078008ff */
[----:B0-----:R-:W-:-:S03]  /*18ec0*/  LEA.HI.X.SX32 R25, R21, R4, 0x1, P1 ;  /* 0x0000000415197211 */ /* 0x001fc600008f0eff */
[----:B------:R2:W-:Y:S01]  /*18ed0*/  STL [R1+0x142c], R23 ;  /* 0x00142c1701007387 */ /* 0x0005e20000100800 */
[----:B------:R-:W-:-:S03]  /*18ee0*/  LEA.HI.X.SX32 R21, R2, R4, 0x1, P2 ;  /* 0x0000000402157211 */ /* 0x000fc600010f0eff */
[----:B------:R-:W-:Y:S04]  /*18ef0*/  STL [R1+0x13f8], R25 ;  /* 0x0013f81901007387 */ /* 0x000fe80000100800 */
[----:B------:R-:W3:Y:S01]  /*18f00*/  LDL.LU R2, [R1+0x94] ;  /* 0x0000940001027983 */ /* 0x000ee20000300800 */
[----:B--2---:R-:W-:-:S05]  /*18f10*/  LEA R23, P1, R15, R3, 0x1 ;  /* 0x000000030f177211 */ /* 0x004fca00078208ff */
[----:B------:R4:W-:Y:S04]  /*18f20*/  STL [R1+0x1434], R23 ;  /* 0x0014341701007387 */ /* 0x0009e80000100800 */
[----:B------:R0:W-:Y:S04]  /*18f30*/  STL [R1+0x1400], R21 ;  /* 0x0014001501007387 */ /* 0x0001e80000100800 */
[----:B------:R-:W2:Y:S01]  /*18f40*/  LDL.LU R26, [R1+0x90] ;  /* 0x00009000011a7983 */ /* 0x000ea20000300800 */
[----:B----4-:R-:W-:Y:S02]  /*18f50*/  LEA R23, P2, R14, R3, 0x1 ;  /* 0x000000030e177211 */ /* 0x010fe400078408ff */
[----:B0-----:R-:W-:-:S03]  /*18f60*/  LEA.HI.X.SX32 R21, R20, R4, 0x1, P3 ;  /* 0x0000000414157211 */ /* 0x001fc600018f0eff */
[----:B------:R-:W-:Y:S04]  /*18f70*/  STL [R1+0x143c], R23 ;  /* 0x00143c1701007387 */ /* 0x000fe80000100800 */
[----:B------:R-:W-:Y:S04]  /*18f80*/  STL [R1+0x1408], R21 ;  /* 0x0014081501007387 */ /* 0x000fe80000100800 */
[----:B------:R-:W4:Y:S01]  /*18f90*/  LDL.LU R25, [R1+0x8c] ;  /* 0x00008c0001197983 */ /* 0x000f220000300800 */
[----:B------:R-:W-:-:S05]  /*18fa0*/  LEA R20, P3, R13, R3, 0x1 ;  /* 0x000000030d147211 */ /* 0x000fca00078608ff */
[----:B------:R0:W-:Y:S04]  /*18fb0*/  STL [R1+0x1444], R20 ;  /* 0x0014441401007387 */ /* 0x0001e80000100800 */
[----:B------:R1:W-:Y:S01]  /*18fc0*/  STL [R1+0x1410], R19 ;  /* 0x0014101301007387 */ /* 0x0003e20000100800 */
[----:B------:R-:W-:Y:S02]  /*18fd0*/  LEA.HI.X.SX32 R16, R16, R4, 0x1, P0 ;  /* 0x0000000410107211 */ /* 0x000fe400000f0eff */
[----:B0-----:R-:W-:-:S05]  /*18fe0*/  LEA R20, P4, R12, R3, 0x1 ;  /* 0x000000030c147211 */ /* 0x001fca00078808ff */
[----:B------:R-:W-:Y:S04]  /*18ff0*/  STL [R1+0x144c], R20 ;  /* 0x00144c1401007387 */ /* 0x000fe80000100800 */
[----:B------:R-:W4:Y:S04]  /*19000*/  LDL.LU R23, [R1+0x88] ;  /* 0x0000880001177983 */ /* 0x000f280000300800 */
[----:B------:R0:W-:Y:S01]  /*19010*/  STL [R1+0x1418], R18 ;  /* 0x0014181201007387 */ /* 0x0001e20000100800 */
[----:B-1----:R-:W-:Y:S02]  /*19020*/  LEA R19, P5, R11, R3, 0x1 ;  /* 0x000000030b137211 */ /* 0x002fe400078a08ff */
[----:B0-----:R-:W-:-:S03]  /*19030*/  LEA.HI.X.SX32 R18, R17, R4, 0x1, P6 ;  /* 0x0000000411127211 */ /* 0x001fc600030f0eff */
[----:B------:R-:W-:Y:S04]  /*19040*/  STL [R1+0x1454], R19 ;  /* 0x0014541301007387 */ /* 0x000fe80000100800 */
[----:B------:R-:W-:Y:S01]  /*19050*/  STL [R1+0x1420], R18 ;  /* 0x0014201201007387 */ /* 0x000fe20000100800 */
[----:B------:R-:W-:-:S03]  /*19060*/  LEA R17, P6, R10, R3, 0x1 ;  /* 0x000000030a117211 */ /* 0x000fc600078c08ff */
[----:B------:R-:W4:Y:S04]  /*19070*/  LDL.LU R21, [R1+0x84] ;  /* 0x0000840001157983 */ /* 0x000f280000300800 */
[----:B------:R-:W-:Y:S04]  /*19080*/  STL [R1+0x145c], R17 ;  /* 0x00145c1101007387 */ /* 0x000fe80000100800 */
[----:B------:R0:W-:Y:S04]  /*19090*/  STL [R1+0x1428], R16 ;  /* 0x0014281001007387 */ /* 0x0001e80000100800 */
[----:B------:R-:W4:Y:S01]  /*190a0*/  LDL.LU R20, [R1+0x80] ;  /* 0x0000800001147983 */ /* 0x000f220000300800 */
[----:B0-----:R-:W-:-:S02]  /*190b0*/  LEA.HI.X.SX32 R16, R15, R4, 0x1, P1 ;  /* 0x000000040f107211 */ /* 0x001fc400008f0eff */
[----:B------:R-:W-:Y:S02]  /*190c0*/  LEA R17, P0, R9, R3, 0x1 ;  /* 0x0000000309117211 */ /* 0x000fe400078008ff */
[----:B------:R-:W-:-:S03]  /*190d0*/  LEA.HI.X.SX32 R14, R14, R4, 0x1, P2 ;  /* 0x000000040e0e7211 */ /* 0x000fc600010f0eff */
[----:B------:R-:W-:Y:S04]  /*190e0*/  STL [R1+0x1464], R17 ;  /* 0x0014641101007387 */ /* 0x000fe80000100800 */
[----:B------:R-:W-:Y:S04]  /*190f0*/  STL [R1+0x1430], R16 ;  /* 0x0014301001007387 */ /* 0x000fe80000100800 */
[----:B------:R-:W4:Y:S01]  /*19100*/  LDL.LU R19, [R1+0x7c] ;  /* 0x00007c0001137983 */ /* 0x000f220000300800 */
[----:B------:R-:W-:-:S05]  /*19110*/  LEA R15, P1, R8, R3, 0x1 ;  /* 0x00000003080f7211 */ /* 0x000fca00078208ff */
[----:B------:R0:W-:Y:S04]  /*19120*/  STL [R1+0x146c], R15 ;  /* 0x00146c0f01007387 */ /* 0x0001e80000100800 */
[----:B------:R1:W-:Y:S01]  /*19130*/  STL [R1+0x1438], R14 ;  /* 0x0014380e01007387 */ /* 0x0003e20000100800 */
[----:B0-----:R-:W-:-:S05]  /*19140*/  LEA R15, P2, R7, R3, 0x1 ;  /* 0x00000003070f7211 */ /* 0x001fca00078408ff */
[----:B------:R-:W-:Y:S04]  /*19150*/  STL [R1+0x1474], R15 ;  /* 0x0014740f01007387 */ /* 0x000fe80000100800 */
[----:B------:R-:W4:Y:S01]  /*19160*/  LDL.LU R18, [R1+0x74] ;  /* 0x0000740001127983 */ /* 0x000f220000300800 */
[----:B------:R-:W-:-:S05]  /*19170*/  LEA.HI.X.SX32 R13, R13, R4, 0x1, P3 ;  /* 0x000000040d0d7211 */ /* 0x000fca00018f0eff */
[----:B------:R0:W-:Y:S01]  /*19180*/  STL [R1+0x1440], R13 ;  /* 0x0014400d01007387 */ /* 0x0001e20000100800 */
[-C--:B------:R-:W-:Y:S02]  /*19190*/  LEA.HI.X.SX32 R11, R11, R4.reuse, 0x1, P5 ;  /* 0x000000040b0b7211 */ /* 0x080fe400028f0eff */
[----:B-1----:R-:W-:Y:S02]  /*191a0*/  LEA R14, P3, R6, R3, 0x1 ;  /* 0x00000003060e7211 */ /* 0x002fe400078608ff */
[----:B0-----:R-:W-:-:S03]  /*191b0*/  LEA.HI.X.SX32 R13, R12, R4, 0x1, P4 ;  /* 0x000000040c0d7211 */ /* 0x001fc600020f0eff */
[----:B------:R0:W-:Y:S04]  /*191c0*/  STL [R1+0x147c], R14 ;  /* 0x00147c0e01007387 */ /* 0x0001e80000100800 */
[----:B------:R-:W4:Y:S04]  /*191d0*/  LDL.LU R17, [R1+0x6c] ;  /* 0x00006c0001117983 */ /* 0x000f280000300800 */
[----:B------:R-:W-:Y:S04]  /*191e0*/  STL [R1+0x1448], R13 ;  /* 0x0014480d01007387 */ /* 0x000fe80000100800 */
[----:B------:R-:W4:Y:S01]  /*191f0*/  LDL.LU R16, [R1+0x64] ;  /* 0x0000640001107983 */ /* 0x000f220000300800 */
[----:B------:R-:W-:-:S02]  /*19200*/  LEA.HI.X.SX32 R9, R9, R4, 0x1, P0 ;  /* 0x0000000409097211 */ /* 0x000fc400000f0eff */
[-C--:B------:R-:W-:Y:S02]  /*19210*/  LEA.HI.X.SX32 R7, R7, R4.reuse, 0x1, P2 ;  /* 0x0000000407077211 */ /* 0x080fe400010f0eff */
[----:B------:R-:W-:Y:S02]  /*19220*/  LEA.HI.X.SX32 R6, R6, R4, 0x1, P3 ;  /* 0x0000000406067211 */ /* 0x000fe400018f0eff */
[----:B---3--:R-:W-:-:S05]  /*19230*/  LEA R12, P4, R5, R3, 0x1 ;  /* 0x00000003050c7211 */ /* 0x008fca00078808ff */
[----:B------:R-:W-:Y:S04]  /*19240*/  STL [R1+0x1484], R12 ;  /* 0x0014840c01007387 */ /* 0x000fe80000100800 */
[----:B------:R-:W3:Y:S04]  /*19250*/  LDL.LU R15, [R1+0x5c] ;  /* 0x00005c00010f7983 */ /* 0x000ee80000300800 */
[----:B------:R1:W-:Y:S04]  /*19260*/  STL [R1+0x1450], R11 ;  /* 0x0014500b01007387 */ /* 0x0003e80000100800 */
[----:B0-----:R-:W3:Y:S01]  /*19270*/  LDL.LU R14, [R1+0x54] ;  /* 0x00005400010e7983 */ /* 0x001ee20000300800 */
[----:B-1----:R-:W-:-:S02]  /*19280*/  LEA.HI.X.SX32 R11, R10, R4, 0x1, P6 ;  /* 0x000000040a0b7211 */ /* 0x002fc400030f0eff */
[----:B------:R-:W-:-:S05]  /*19290*/  LEA R12, P5, R2, R3, 0x1 ;  /* 0x00000003020c7211 */ /* 0x000fca00078a08ff */
[----:B------:R0:W-:Y:S04]  /*192a0*/  STL [R1+0x148c], R12 ;  /* 0x00148c0c01007387 */ /* 0x0001e80000100800 */
[----:B------:R-:W-:Y:S04]  /*192b0*/  STL [R1+0x1458], R11 ;  /* 0x0014580b01007387 */ /* 0x000fe80000100800 */
[----:B------:R-:W3:Y:S01]  /*192c0*/  LDL.LU R13, [R1+0x50] ;  /* 0x00005000010d7983 */ /* 0x000ee20000300800 */
[----:B--2---:R-:W-:-:S05]  /*192d0*/  LEA R10, P6, R26, R3, 0x1 ;  /* 0x000000031a0a7211 */ /* 0x004fca00078c08ff */
[----:B------:R4:W-:Y:S04]  /*192e0*/  STL [R1+0x1494], R10 ;  /* 0x0014940a01007387 */ /* 0x0009e80000100800 */
[----:B------:R1:W-:Y:S04]  /*192f0*/  STL [R1+0x1460], R9 ;  /* 0x0014600901007387 */ /* 0x0003e80000100800 */
[----:B0-----:R-:W2:Y:S01]  /*19300*/  LDL.LU R12, [R1+0x48] ;  /* 0x00004800010c7983 */ /* 0x001ea20000300800 */
[----:B----4-:R-:W-:Y:S02]  /*19310*/  LEA R10, P0, R25, R3, 0x1 ;  /* 0x00000003190a7211 */ /* 0x010fe400078008ff */
[----:B-1----:R-:W-:-:S03]  /*19320*/  LEA.HI.X.SX32 R9, R8, R4, 0x1, P1 ;  /* 0x0000000408097211 */ /* 0x002fc600008f0eff */
[----:B------:R0:W-:Y:S04]  /*19330*/  STL [R1+0x149c], R10 ;  /* 0x00149c0a01007387 */ /* 0x0001e80000100800 */
[----:B------:R-:W4:Y:S04]  /*19340*/  LDL.LU R11, [R1+0x40] ;  /* 0x00004000010b7983 */ /* 0x000f280000300800 */
[----:B------:R1:W-:Y:S04]  /*19350*/  STL [R1+0x1468], R9 ;  /* 0x0014680901007387 */ /* 0x0003e80000100800 */
[----:B0-----:R-:W4:Y:S01]  /*19360*/  LDL.LU R10, [R1+0x34] ;  /* 0x00003400010a7983 */ /* 0x001f220000300800 */
[----:B------:R-:W-:-:S02]  /*19370*/  LEA.HI.X.SX32 R2, R2, R4, 0x1, P5 ;  /* 0x0000000402027211 */ /* 0x000fc400028f0eff */
[----:B------:R-:W-:-:S05]  /*19380*/  LEA R8, P1, R23, R3, 0x1 ;  /* 0x0000000317087211 */ /* 0x000fca00078208ff */
[----:B------:R0:W-:Y:S04]  /*19390*/  STL [R1+0x14a4], R8 ;  /* 0x0014a40801007387 */ /* 0x0001e80000100800 */
[----:B-1----:R-:W4:Y:S04]  /*193a0*/  LDL.LU R9, [R1+0x30] ;  /* 0x0000300001097983 */ /* 0x002f280000300800 */
[----:B------:R1:W-:Y:S01]  /*193b0*/  STL [R1+0x1470], R7 ;  /* 0x0014700701007387 */ /* 0x0003e20000100800 */
[----:B0-----:R-:W-:-:S05]  /*193c0*/  LEA R8, P2, R21, R3, 0x1 ;  /* 0x0000000315087211 */ /* 0x001fca00078408ff */
[----:B------:R0:W-:Y:S01]  /*193d0*/  STL [R1+0x14ac], R8 ;  /* 0x0014ac0801007387 */ /* 0x0001e20000100800 */
[----:B-1----:R-:W-:-:S03]  /*193e0*/  LEA R7, P3, R20, R3, 0x1 ;  /* 0x0000000314077211 */ /* 0x002fc600078608ff */
[----:B0-----:R-:W4:Y:S04]  /*193f0*/  LDL.LU R8, [R1+0x20] ;  /* 0x0000200001087983 */ /* 0x001f280000300800 */
[----:B------:R0:W-:Y:S04]  /*19400*/  STL [R1+0x1478], R6 ;  /* 0x0014780601007387 */ /* 0x0001e80000100800 */
[----:B------:R1:W-:Y:S01]  /*19410*/  STL [R1+0x14b4], R7 ;  /* 0x0014b40701007387 */ /* 0x0003e20000100800 */
[----:B0-----:R-:W-:-:S03]  /*19420*/  LEA.HI.X.SX32 R6, R5, R4, 0x1, P4 ;  /* 0x0000000405067211 */ /* 0x001fc600020f0eff */
[----:B-1----:R-:W4:Y:S01]  /*19430*/  LDL.LU R7, [R1+0x1c] ;  /* 0x00001c0001077983 */ /* 0x002f220000300800 */
[----:B------:R-:W-:-:S03]  /*19440*/  LEA R5, P4, R19, R3, 0x1 ;  /* 0x0000000313057211 */ /* 0x000fc600078808ff */
[----:B------:R0:W-:Y:S04]  /*19450*/  STL [R1+0x1480], R6 ;  /* 0x0014800601007387 */ /* 0x0001e80000100800 */
[----:B0-----:R-:W4:Y:S04]  /*19460*/  LDL.LU R6, [R1+0x8] ;  /* 0x0000080001067983 */ /* 0x001f280000300800 */
[----:B------:R0:W-:Y:S04]  /*19470*/  STL [R1+0x14bc], R5 ;  /* 0x0014bc0501007387 */ /* 0x0001e80000100800 */
[----:B0-----:R-:W4:Y:S04]  /*19480*/  LDL.LU R5, [R1+0x4] ;  /* 0x0000040001057983 */ /* 0x001f280000300800 */
[----:B------:R0:W-:Y:S02]  /*19490*/  STL [R1+0x1488], R2 ;  /* 0x0014880201007387 */ /* 0x0001e40000100800 */
[----:B0-----:R-:W-:-:S05]  /*194a0*/  LEA R2, P5, R18, R3, 0x1 ;  /* 0x0000000312027211 */ /* 0x001fca00078a08ff */
[----:B------:R0:W-:Y:S04]  /*194b0*/  STL [R1+0x14c4], R2 ;  /* 0x0014c40201007387 */ /* 0x0001e80000100800 */
[----:B0-----:R-:W4:Y:S01]  /*194c0*/  LDL.LU R2, [R1+0x1634] ;  /* 0x0016340001027983 */ /* 0x001f220000300800 */
[-C--:B------:R-:W-:Y:S02]  /*194d0*/  LEA.HI.X.SX32 R26, R26, R4.reuse, 0x1, P6 ;  /* 0x000000041a1a7211 */ /* 0x080fe400030f0eff */
[----:B------:R-:W-:-:S03]  /*194e0*/  LEA.HI.X.SX32 R25, R25, R4, 0x1, P0 ;  /* 0x0000000419197211 */ /* 0x000fc600000f0eff */
[----:B------:R0:W-:Y:S01]  /*194f0*/  STL [R1+0x1490], R26 ;  /* 0x0014901a01007387 */ /* 0x0001e20000100800 */
[----:B------:R-:W-:Y:S02]  /*19500*/  LEA.HI.X.SX32 R23, R23, R4, 0x1, P1 ;  /* 0x0000000417177211 */ /* 0x000fe400008f0eff */
[----:B0-----:R-:W-:-:S05]  /*19510*/  LEA R26, P6, R17, R3, 0x1 ;  /* 0x00000003111a7211 */ /* 0x001fca00078c08ff */
[----:B------:R0:W-:Y:S01]  /*19520*/  STL [R1+0x14cc], R26 ;  /* 0x0014cc1a01007387 */ /* 0x0001e20000100800 */
[----:B------:R-:W-:-:S03]  /*19530*/  LEA.HI.X.SX32 R21, R21, R4, 0x1, P2 ;  /* 0x0000000415157211 */ /* 0x000fc600010f0eff */
[----:B------:R3:W-:Y:S01]  /*19540*/  STL [R1+0x1498], R25 ;  /* 0x0014981901007387 */ /* 0x0007e20000100800 */
[----:B------:R-:W-:Y:S01]  /*19550*/  IMAD R0, R0, UR12, RZ ;  /* 0x0000000c00007c24 */ /* 0x000fe2000f8e02ff */
[----:B0-----:R-:W-:Y:S02]  /*19560*/  LEA R26, P0, R16, R3, 0x1 ;  /* 0x00000003101a7211 */ /* 0x001fe400078008ff */
[----:B------:R-:W-:-:S03]  /*19570*/  LEA.HI.X.SX32 R20, R20, R4, 0x1, P3 ;  /* 0x0000000414147211 */ /* 0x000fc600018f0eff */
[----:B------:R-:W-:Y:S04]  /*19580*/  STL [R1+0x14d4], R26 ;  /* 0x0014d41a01007387 */ /* 0x000fe80000100800 */
[----:B------:R0:W-:Y:S01]  /*19590*/  STL [R1+0x14a0], R23 ;  /* 0x0014a01701007387 */ /* 0x0001e20000100800 */
[-C--:B------:R-:W-:Y:S02]  /*195a0*/  LEA.HI.X.SX32 R19, R19, R4.reuse, 0x1, P4 ;  /* 0x0000000413137211 */ /* 0x080fe400020f0eff */
[-C--:B------:R-:W-:Y:S02]  /*195b0*/  LEA.HI.X.SX32 R18, R18, R4.reuse, 0x1, P5 ;  /* 0x0000000412127211 */ /* 0x080fe400028f0eff */
[-C--:B------:R-:W-:Y:S02]  /*195c0*/  LEA.HI.X.SX32 R17, R17, R4.reuse, 0x1, P6 ;  /* 0x0000000411117211 */ /* 0x080fe400030f0eff */
[----:B------:R-:W-:Y:S01]  /*195d0*/  LEA.HI.X.SX32 R16, R16, R4, 0x1, P0 ;  /* 0x0000000410107211 */ /* 0x000fe200000f0eff */
[----:B------:R-:W-:Y:S01]  /*195e0*/  IMAD R28, R28, UR12, RZ ;  /* 0x0000000c1c1c7c24 */ /* 0x000fe2000f8e02ff */
[----:B---3--:R-:W-:-:S05]  /*195f0*/  LEA R25, P1, R15, R3, 0x1 ;  /* 0x000000030f197211 */ /* 0x008fca00078208ff */
[----:B------:R-:W-:Y:S01]  /*19600*/  STL [R1+0x14dc], R25 ;  /* 0x0014dc1901007387 */ /* 0x000fe20000100800 */
[----:B0-----:R-:W-:-:S03]  /*19610*/  LEA R23, P2, R14, R3, 0x1 ;  /* 0x000000030e177211 */ /* 0x001fc600078408ff */
[----:B------:R0:W-:Y:S04]  /*19620*/  STL [R1+0x14a8], R21 ;  /* 0x0014a81501007387 */ /* 0x0001e80000100800 */
[----:B------:R-:W-:Y:S01]  /*19630*/  STL [R1+0x1544], R23 ;  /* 0x0015441701007387 */ /* 0x000fe20000100800 */
[----:B0-----:R-:W-:-:S03]  /*19640*/  LEA R21, P3, R0, R3, 0x1 ;  /* 0x0000000300157211 */ /* 0x001fc600078608ff */
[----:B------:R0:W-:Y:S04]  /*19650*/  STL [R1+0x14b0], R20 ;  /* 0x0014b01401007387 */ /* 0x0001e80000100800 */
[----:B------:R-:W-:Y:S04]  /*19660*/  STL [R1+0x14e4], R21 ;  /* 0x0014e41501007387 */ /* 0x000fe80000100800 */
[----:B------:R2:W-:Y:S01]  /*19670*/  STL [R1+0x14b8], R19 ;  /* 0x0014b81301007387 */ /* 0x0005e20000100800 */
[----:B0-----:R-:W-:-:S05]  /*19680*/  LEA R20, P4, R13, R3, 0x1 ;  /* 0x000000030d147211 */ /* 0x001fca00078808ff */
[----:B------:R-:W-:Y:S04]  /*19690*/  STL [R1+0x14ec], R20 ;  /* 0x0014ec1401007387 */ /* 0x000fe80000100800 */
[----:B------:R4:W-:Y:S01]  /*196a0*/  STL [R1+0x14c0], R18 ;  /* 0x0014c01201007387 */ /* 0x0009e20000100800 */
[----:B--2---:R-:W-:Y:S02]  /*196b0*/  LEA R19, P5, R12, R3, 0x1 ;  /* 0x000000030c137211 */ /* 0x004fe400078a08ff */
[----:B------:R-:W-:-:S03]  /*196c0*/  LEA.HI.X.SX32 R15, R15, R4, 0x1, P1 ;  /* 0x000000040f0f7211 */ /* 0x000fc600008f0eff */
[----:B------:R-:W-:Y:S04]  /*196d0*/  STL [R1+0x14f4], R19 ;  /* 0x0014f41301007387 */ /* 0x000fe80000100800 */
[----:B------:R0:W-:Y:S01]  /*196e0*/  STL [R1+0x14c8], R17 ;  /* 0x0014c81101007387 */ /* 0x0001e20000100800 */
[----:B----4-:R-:W-:Y:S02]  /*196f0*/  LEA R18, P6, R11, R3, 0x1 ;  /* 0x000000030b127211 */ /* 0x010fe400078c08ff */
[----:B------:R-:W-:-:S03]  /*19700*/  LEA.HI.X.SX32 R14, R14, R4, 0x1, P2 ;  /* 0x000000040e0e7211 */ /* 0x000fc600010f0eff */
[----:B------:R-:W-:Y:S01]  /*19710*/  STL [R1+0x14fc], R18 ;  /* 0x0014fc1201007387 */ /* 0x000fe20000100800 */
[----:B0-----:R-:W-:-:S03]  /*19720*/  LEA R17, P0, R10, R3, 0x1 ;  /* 0x000000030a117211 */ /* 0x001fc600078008ff */
[----:B------:R0:W-:Y:S01]  /*19730*/  STL [R1+0x14d0], R16 ;  /* 0x0014d01001007387 */ /* 0x0001e20000100800 */
[----:B------:R-:W-:-:S03]  /*19740*/  LEA.HI.X.SX32 R0, R0, R4, 0x1, P3 ;  /* 0x0000000400007211 */ /* 0x000fc600018f0eff */
[----:B------:R-:W-:Y:S04]  /*19750*/  STL [R1+0x1504], R17 ;  /* 0x0015041101007387 */ /* 0x000fe80000100800 */
[----:B------:R-:W-:Y:S01]  /*19760*/  STL [R1+0x14d8], R15 ;  /* 0x0014d80f01007387 */ /* 0x000fe20000100800 */
[-C--:B------:R-:W-:Y:S02]  /*19770*/  LEA.HI.X.SX32 R13, R13, R4.reuse, 0x1, P4 ;  /* 0x000000040d0d7211 */ /* 0x080fe400020f0eff */
[----:B------:R-:W-:Y:S02]  /*19780*/  LEA.HI.X.SX32 R12, R12, R4, 0x1, P5 ;  /* 0x000000040c0c7211 */ /* 0x000fe400028f0eff */
[----:B0-----:R-:W-:-:S05]  /*19790*/  LEA R16, P1, R9, R3, 0x1 ;  /* 0x0000000309107211 */ /* 0x001fca00078208ff */
[----:B------:R-:W-:Y:S04]  /*197a0*/  STL [R1+0x150c], R16 ;  /* 0x00150c1001007387 */ /* 0x000fe80000100800 */
[----:B------:R0:W-:Y:S02]  /*197b0*/  STL [R1+0x1540], R14 ;  /* 0x0015400e01007387 */ /* 0x0001e40000100800 */
[-C--:B0-----:R-:W-:Y:S02]  /*197c0*/  LEA R14, P3, R8, R3.reuse, 0x1 ;  /* 0x00000003080e7211 */ /* 0x081fe400078608ff */
[----:B------:R-:W-:-:S05]  /*197d0*/  LEA R15, P2, R2, R3, 0x1 ;  /* 0x00000003020f7211 */ /* 0x000fca00078408ff */
[----:B------:R-:W-:Y:S04]  /*197e0*/  STL [R1+0x1514], R15 ;  /* 0x0015140f01007387 */ /* 0x000fe80000100800 */
[----:B------:R0:W-:Y:S04]  /*197f0*/  STL [R1+0x14e0], R0 ;  /* 0x0014e00001007387 */ /* 0x0001e80000100800 */
[----:B------:R-:W-:Y:S01]  /*19800*/  STL [R1+0x151c], R14 ;  /* 0x00151c0e01007387 */ /* 0x000fe20000100800 */
[----:B0-----:R-:W-:-:S03]  /*19810*/  LEA R0, P4, R7, R3, 0x1 ;  /* 0x0000000307007211 */ /* 0x001fc600078808ff */
[----:B------:R0:W-:Y:S04]  /*19820*/  STL [R1+0x14e8], R13 ;  /* 0x0014e80d01007387 */ /* 0x0001e80000100800 */
[----:B------:R1:W-:Y:S01]  /*19830*/  STL [R1+0x1524], R0 ;  /* 0x0015240001007387 */ /* 0x0003e20000100800 */
[----:B0-----:R-:W-:-:S03]  /*19840*/  LEA R13, P5, R6, R3, 0x1 ;  /* 0x00000003060d7211 */ /* 0x001fc600078a08ff */
[----:B------:R0:W-:Y:S01]  /*19850*/  STL [R1+0x14f0], R12 ;  /* 0x0014f00c01007387 */ /* 0x0001e20000100800 */
[----:B-1----:R-:W-:-:S03]  /*19860*/  LEA.HI.X.SX32 R0, R11, R4, 0x1, P6 ;  /* 0x000000040b007211 */ /* 0x002fc600030f0eff */
[----:B------:R-:W-:Y:S01]  /*19870*/  STL [R1+0x1528], R13 ;  /* 0x0015280d01007387 */ /* 0x000fe20000100800 */
[----:B------:R-:W-:-:S03]  /*19880*/  LEA.HI.X.SX32 R11, R10, R4, 0x1, P0 ;  /* 0x000000040a0b7211 */ /* 0x000fc600000f0eff */
[----:B------:R1:W-:Y:S01]  /*19890*/  STL [R1+0x14f8], R0 ;  /* 0x0014f80001007387 */ /* 0x0003e20000100800 */
[----:B0-----:R-:W-:Y:S02]  /*198a0*/  LEA R12, P6, R5, R3, 0x1 ;  /* 0x00000003050c7211 */ /* 0x001fe400078c08ff */
[----:B------:R-:W-:-:S03]  /*198b0*/  LEA.HI.X.SX32 R10, R9, R4, 0x1, P1 ;  /* 0x00000004090a7211 */ /* 0x000fc600008f0eff */
[----:B------:R-:W-:Y:S01]  /*198c0*/  STL [R1+0x152c], R12 ;  /* 0x00152c0c01007387 */ /* 0x000fe20000100800 */
[----:B-1----:R-:W-:-:S03]  /*198d0*/  LEA R0, P0, R28, R3, 0x1 ;  /* 0x000000031c007211 */ /* 0x002fc600078008ff */
[----:B------:R-:W-:Y:S04]  /*198e0*/  STL [R1+0x1500], R11 ;  /* 0x0015000b01007387 */ /* 0x000fe80000100800 */
[----:B------:R0:W-:Y:S04]  /*198f0*/  STL [R1+0x1530], R0 ;  /* 0x0015300001007387 */ /* 0x0001e80000100800 */
[----:B------:R-:W-:Y:S01]  /*19900*/  STL [R1+0x1508], R10 ;  /* 0x0015080a01007387 */ /* 0x000fe20000100800 */
[----:B0-----:R-:W-:-:S03]  /*19910*/  LEA.HI.X.SX32 R0, R2, R4, 0x1, P2 ;  /* 0x0000000402007211 */ /* 0x001fc600010f0eff */
[----:B------:R-:W2:Y:S01]  /*19920*/  LDL.LU R2, [R1+0x1630] ;  /* 0x0016300001027983 */ /* 0x000ea20000300800 */
[----:B------:R-:W-:Y:S02]  /*19930*/  IMAD R29, R29, UR12, RZ ;  /* 0x0000000c1d1d7c24 */ /* 0x000fe4000f8e02ff */
[----:B------:R-:W-:-:S03]  /*19940*/  IMAD R22, R22, UR12, RZ ;  /* 0x0000000c16167c24 */ /* 0x000fc6000f8e02ff */
[----:B------:R-:W-:Y:S01]  /*19950*/  LEA R9, P1, R29, R3, 0x1 ;  /* 0x000000031d097211 */ /* 0x000fe200078208ff */
[----:B------:R-:W-:Y:S01]  /*19960*/  IMAD R24, R24, UR12, RZ ;  /* 0x0000000c18187c24 */ /* 0x000fe2000f8e02ff */
[----:B------:R-:W-:-:S03]  /*19970*/  LEA.HI.X.SX32 R8, R8, R4, 0x1, P3 ;  /* 0x0000000408087211 */ /* 0x000fc600018f0eff */
[----:B------:R0:W-:Y:S01]  /*19980*/  STL [R1+0x1534], R9 ;  /* 0x0015340901007387 */ /* 0x0001e20000100800 */
[----:B------:R-:W-:-:S03]  /*19990*/  IMAD R27, R27, UR12, RZ ;  /* 0x0000000c1b1b7c24 */ /* 0x000fc6000f8e02ff */
[----:B------:R1:W-:Y:S01]  /*199a0*/  STL [R1+0x1510], R0 ;  /* 0x0015100001007387 */ /* 0x0003e20000100800 */
[-C--:B0-----:R-:W-:Y:S02]  /*199b0*/  LEA R9, P2, R22, R3.reuse, 0x1 ;  /* 0x0000000316097211 */ /* 0x081fe400078408ff */
[----:B-1----:R-:W-:-:S03]  /*199c0*/  LEA R0, P3, R24, R3, 0x1 ;  /* 0x0000000318007211 */ /* 0x002fc600078608ff */
[----:B------:R-:W-:Y:S01]  /*199d0*/  STL [R1+0x1538], R9 ;  /* 0x0015380901007387 */ /* 0x000fe20000100800 */
[-C--:B------:R-:W-:Y:S02]  /*199e0*/  LEA.HI.X.SX32 R7, R7, R4.reuse, 0x1, P4 ;  /* 0x0000000407077211 */ /* 0x080fe400020f0eff */
[----:B------:R-:W-:Y:S01]  /*199f0*/  LEA R3, P4, R27, R3, 0x1 ;  /* 0x000000031b037211 */ /* 0x000fe200078808ff */
[----:B------:R-:W-:Y:S04]  /*19a00*/  STL [R1+0x1518], R8 ;  /* 0x0015180801007387 */ /* 0x000fe80000100800 */
[----:B------:R0:W-:Y:S04]  /*19a10*/  STL [R1+0x153c], R0 ;  /* 0x00153c0001007387 */ /* 0x0001e80000100800 */
[----:B------:R-:W-:Y:S01]  /*19a20*/  STL [R1+0x1520], R7 ;  /* 0x0015200701007387 */ /* 0x000fe20000100800 */
[----:B0-----:R-:W-:-:S03]  /*19a30*/  LEA.HI.X.SX32 R0, R6, R4, 0x1, P5 ;  /* 0x0000000406007211 */ /* 0x001fc600028f0eff */
[----:B------:R0:W-:Y:S04]  /*19a40*/  STL [R1+0xe18], R3 ;  /* 0x000e180301007387 */ /* 0x0001e80000100800 */
[----:B------:R1:W-:Y:S01]  /*19a50*/  STL [R1+0xe00], R0 ;  /* 0x000e000001007387 */ /* 0x0003e20000100800 */
[-C--:B0-----:R-:W-:Y:S02]  /*19a60*/  LEA.HI.X.SX32 R3, R5, R4.reuse, 0x1, P6 ;  /* 0x0000000405037211 */ /* 0x081fe400030f0eff */
[----:B-1----:R-:W-:Y:S02]  /*19a70*/  LEA.HI.X.SX32 R0, R28, R4, 0x1, P0 ;  /* 0x000000041c007211 */ /* 0x002fe400000f0eff */
[----:B--2---:R-:W-:-:S05]  /*19a80*/  LEA R6, P5, R2, UR8, 0x1 ;  /* 0x0000000802067c11 */ /* 0x004fca000f8a08ff */
[----:B------:R0:W-:Y:S04]  /*19a90*/  STL [R1+0xcf4], R6 ;  /* 0x000cf40601007387 */ /* 0x0001e80000100800 */
[----:B------:R1:W5:Y:S04]  /*19aa0*/  LDL.LU R28, [R1+0x162c] ;  /* 0x00162c00011c7983 */ /* 0x0003680000300800 */
[----:B------:R2:W-:Y:S01]  /*19ab0*/  STL [R1+0xe04], R3 ;  /* 0x000e040301007387 */ /* 0x0005e20000100800 */
[----:B0-----:R-:W-:-:S03]  /*19ac0*/  LEA.HI.X.SX32 R6, R29, R4, 0x1, P1 ;  /* 0x000000041d067211 */ /* 0x001fc600008f0eff */
[----:B------:R0:W-:Y:S01]  /*19ad0*/  STL [R1+0xe08], R0 ;  /* 0x000e080001007387 */ /* 0x0001e20000100800 */
[-C--:B--2---:R-:W-:Y:S02]  /*19ae0*/  LEA.HI.X.SX32 R3, R24, R4.reuse, 0x1, P3 ;  /* 0x0000000418037211 */ /* 0x084fe400018f0eff */
[-C--:B0-----:R-:W-:Y:S01]  /*19af0*/  LEA.HI.X.SX32 R0, R22, R4.reuse, 0x1, P2 ;  /* 0x0000000416007211 */ /* 0x081fe200010f0eff */
[----:B------:R-:W-:Y:S04]  /*19b00*/  STL [R1+0xe0c], R6 ;  /* 0x000e0c0601007387 */ /* 0x000fe80000100800 */
[----:B------:R0:W-:Y:S04]  /*19b10*/  STL [R1+0xe10], R0 ;  /* 0x000e100001007387 */ /* 0x0001e80000100800 */
[----:B------:R2:W-:Y:S01]  /*19b20*/  STL [R1+0xe14], R3 ;  /* 0x000e140301007387 */ /* 0x0005e20000100800 */
[----:B0-----:R-:W-:Y:S01]  /*19b30*/  LEA.HI.X.SX32 R0, R27, R4, 0x1, P4 ;  /* 0x000000041b007211 */ /* 0x001fe200020f0eff */
[----:B------:R-:W0:Y:S01]  /*19b40*/  S2R R5, SR_TID.X ;  /* 0x0000000000057919 */ /* 0x000e220000002100 */
[----:B------:R-:W3:Y:S01]  /*19b50*/  LDC R4, c[0x0][0x3a8] ;  /* 0x0000ea00ff047b82 */ /* 0x000ee20000000800 */
[----:B--2---:R-:W-:-:S02]  /*19b60*/  LEA.HI.X.SX32 R3, R2, UR9, 0x1, P5 ;  /* 0x0000000902037c11 */ /* 0x004fc4000a8f0eff */
[----:B------:R1:W5:Y:S04]  /*19b70*/  LDL.LU R2, [R1+0x1628] ;  /* 0x0016280001027983 */ /* 0x0003680000300800 */
[----:B------:R2:W-:Y:S04]  /*19b80*/  STL [R1+0xd04], R0 ;  /* 0x000d040001007387 */ /* 0x0005e80000100800 */
[----:B------:R4:W-:Y:S04]  /*19b90*/  STL [R1+0xcf0], R3 ;  /* 0x000cf00301007387 */ /* 0x0009e80000100800 */
[----:B------:R-:W-:Y:S04]  /*19ba0*/  STL [R1+0xcf8], RZ ;  /* 0x000cf8ff01007387 */ /* 0x000fe80000100800 */
        /* <DEDUP_REMOVED lines=458> */
[----:B------:R-:W-:Y:S01]  /*1b850*/  STL [R1+0x838], RZ ;  /* 0x000838ff01007387 */ /* 0x000fe20000100800 */
[----:B0-----:R-:W-:Y:S01]  /*1b860*/  LOP3.LUT R5, R5, 0x3f, RZ, 0xc0, !PT ;  /* 0x0000003f05057812 */ /* 0x001fe200078ec0ff */
[----:B------:R-:W-:-:S04]  /*1b870*/  ULEA UR4, UR4, UR6, 0x4 ;  /* 0x0000000604047291 */ /* 0x000fc8000f8e20ff */
[----:B--2---:R-:W-:Y:S01]  /*1b880*/  IMAD.SHL.U32 R0, R5, 0x2, RZ ;  /* 0x0000000205007824 */ /* 0x004fe200078e00ff */
[----:B------:R-:W-:Y:S02]  /*1b890*/  USHF.R.S32.HI UR8, URZ, 0x1f, UR5 ;  /* 0x0000001fff087899 */ /* 0x000fe40008011405 */
[----:B------:R-:W-:-:S03]  /*1b8a0*/  USHF.L.U32 UR7, UR7, 0x5, URZ ;  /* 0x0000000507077899 */ /* 0x000fc600080006ff */
[----:B------:R-:W2:Y:S01]  /*1b8b0*/  LDL R0, [R1+0xcf4] ;  /* 0x000cf40001007983 */ /* 0x000ea20000100800 */
[C---:B---3--:R-:W-:Y:S01]  /*1b8c0*/  IMAD.SHL.U32 R5, R4.reuse, 0x20, RZ ;  /* 0x0000002004057824 */ /* 0x048fe200078e00ff */
[----:B------:R-:W-:Y:S01]  /*1b8d0*/  ULEA.HI UR8, UR8, UR5, URZ, 0x5 ;  /* 0x0000000508087291 */ /* 0x000fe2000f8f28ff */
[C---:B------:R-:W-:Y:S01]  /*1b8e0*/  IMAD R18, R4.reuse, 0x3e, RZ ;  /* 0x0000003e04127824 */ /* 0x040fe200078e02ff */
[----:B------:R-:W-:Y:S01]  /*1b8f0*/  USHF.R.S32.HI UR5, URZ, 0x1f, UR7 ;  /* 0x0000001fff057899 */ /* 0x000fe20008011407 */
[C---:B------:R-:W-:Y:S01]  /*1b900*/  IMAD R19, R4.reuse, 0x3a, RZ ;  /* 0x0000003a04137824 */ /* 0x040fe200078e02ff */
[----:B----4-:R-:W-:Y:S01]  /*1b910*/  SHF.R.S32.HI R3, RZ, 0x1f, R5 ;  /* 0x0000001fff037819 */ /* 0x010fe20000011405 */
[C---:B------:R-:W-:Y:S01]  /*1b920*/  IMAD R20, R4.reuse, 0x36, RZ ;  /* 0x0000003604147824 */ /* 0x040fe200078e02ff */
[----:B------:R-:W-:Y:S01]  /*1b930*/  USHF.L.U32 UR9, UR7, 0x1, URZ ;  /* 0x0000000107097899 */ /* 0x000fe200080006ff */
[C---:B------:R-:W-:Y:S01]  /*1b940*/  IMAD R21, R4.reuse, 0x32, RZ ;  /* 0x0000003204157824 */ /* 0x040fe200078e02ff */
[----:B------:R-:W-:Y:S01]  /*1b950*/  SHF.L.U64.HI R3, R5, 0x1, R3 ;  /* 0x0000000105037819 */ /* 0x000fe20000010203 */
[C---:B------:R-:W-:Y:S01]  /*1b960*/  IMAD R22, R4.reuse, 0x2e, RZ ;  /* 0x0000002e04167824 */ /* 0x040fe200078e02ff */
[----:B------:R-:W3:Y:S01]  /*1b970*/  LDL R5, [R1+0xcf0] ;  /* 0x000cf00001057983 */ /* 0x000ee20000100800 */
[C---:B------:R-:W-:Y:S01]  /*1b980*/  IMAD R23, R4.reuse, 0x2a, RZ ;  /* 0x0000002a04177824 */ /* 0x040fe200078e02ff */
[----:B------:R-:W-:Y:S01]  /*1b990*/  USHF.R.S32.HI UR8, URZ, 0x5, UR8 ;  /* 0x00000005ff087899 */ /* 0x000fe20008011408 */
[----:B------:R-:W-:-:S02]  /*1b9a0*/  IMAD R24, R4, 0x26, RZ ;  /* 0x0000002604187824 */ /* 0x000fc400078e02ff */
[C---:B------:R-:W-:Y:S02]  /*1b9b0*/  IMAD R25, R4.reuse, 0x1f, RZ ;  /* 0x0000001f04197824 */ /* 0x040fe400078e02ff */
[C---:B------:R-:W-:Y:S02]  /*1b9c0*/  IMAD R26, R4.reuse, 0x22, RZ ;  /* 0x00000022041a7824 */ /* 0x040fe400078e02ff */
[C---:B------:R-:W-:Y:S02]  /*1b9d0*/  IMAD R27, R4.reuse, 0x1d, RZ ;  /* 0x0000001d041b7824 */ /* 0x040fe400078e02ff */
[C---:B------:R-:W-:Y:S02]  /*1b9e0*/  IMAD R29, R4.reuse, 0x3c, RZ ;  /* 0x0000003c041d7824 */ /* 0x040fe400078e02ff */
[C---:B------:R-:W-:Y:S02]  /*1b9f0*/  IMAD R6, R4.reuse, 0x1e, RZ ;  /* 0x0000001e04067824 */ /* 0x040fe400078e02ff */
        /* <DEDUP_REMOVED lines=10> */
[----:B------:R-:W-:Y:S01]  /*1baa0*/  IMAD.SHL.U32 R17, R4, 0x2, RZ ;  /* 0x0000000204117824 */ /* 0x000fe200078e00ff */
[----:B------:R-:W-:Y:S01]  /*1bab0*/  USHF.L.U64.HI UR5, UR7, 0x1, UR5 ;  /* 0x0000000107057899 */ /* 0x000fe20008010205 */
[-C--:B--2---:R-:W-:Y:S02]  /*1bac0*/  IADD3 R18, P3, PT, R18, R0.reuse, RZ ;  /* 0x0000000012127210 */ /* 0x084fe40007f7e0ff */
[----:B------:R-:W-:-:S02]  /*1bad0*/  IADD3 R19, P6, PT, R19, R0, RZ ;  /* 0x0000000013137210 */ /* 0x000fc40007fde0ff */
[-C--:B------:R-:W-:Y:S01]  /*1bae0*/  IADD3 R20, P5, PT, R20, R0.reuse, RZ ;  /* 0x0000000014147210 */ /* 0x080fe20007fbe0ff */
[----:B------:R0:W-:Y:S04]  /*1baf0*/  STL [R1+0xd0c], R18 ;  /* 0x000d0c1201007387 */ /* 0x0001e80000100800 */
[----:B------:R2:W-:Y:S01]  /*1bb00*/  STL [R1+0xd1c], R19 ;  /* 0x000d1c1301007387 */ /* 0x0005e20000100800 */
[----:B0-----:R-:W-:-:S03]  /*1bb10*/  IADD3 R18, P2, PT, R21, R0, RZ ;  /* 0x0000000015127210 */ /* 0x001fc60007f5e0ff */
[----:B------:R0:W-:Y:S01]  /*1bb20*/  STL [R1+0xd2c], R20 ;  /* 0x000d2c1401007387 */ /* 0x0001e20000100800 */
[----:B--2---:R-:W-:-:S03]  /*1bb30*/  IADD3 R19, P0, PT, R22, R0, RZ ;  /* 0x0000000016137210 */ /* 0x004fc60007f1e0ff */
[----:B------:R2:W-:Y:S01]  /*1bb40*/  STL [R1+0xd3c], R18 ;  /* 0x000d3c1201007387 */ /* 0x0005e20000100800 */
[----:B0-----:R-:W-:-:S03]  /*1bb50*/  IADD3 R20, P1, PT, R23, R0, RZ ;  /* 0x0000000017147210 */ /* 0x001fc60007f3e0ff */
[----:B------:R3:W-:Y:S01]  /*1bb60*/  STL [R1+0xd4c], R19 ;  /* 0x000d4c1301007387 */ /* 0x0007e20000100800 */
[----:B--2---:R-:W-:-:S03]  /*1bb70*/  IADD3 R18, P4, PT, R24, R0, RZ ;  /* 0x0000000018127210 */ /* 0x004fc60007f9e0ff */
[----:B------:R0:W-:Y:S04]  /*1bb80*/  STL [R1+0xd5c], R20 ;  /* 0x000d5c1401007387 */ /* 0x0001e80000100800 */
[----:B------:R2:W-:Y:S01]  /*1bb90*/  STL [R1+0xd6c], R18 ;  /* 0x000d6c1201007387 */ /* 0x0005e20000100800 */
[----:B---3--:R-:W-:Y:S02]  /*1bba0*/  LEA.HI.X.SX32 R19, R25, R5, 0x1, P3 ;  /* 0x0000000519137211 */ /* 0x008fe400018f0eff */
[----:B0-----:R-:W-:-:S03]  /*1bbb0*/  IADD3 R20, P3, PT, R26, R0, RZ ;  /* 0x000000001a147210 */ /* 0x001fc60007f7e0ff */
[----:B------:R0:W-:Y:S01]  /*1bbc0*/  STL [R1+0xd08], R19 ;  /* 0x000d081301007387 */ /* 0x0001e20000100800 */
[----:B--2---:R-:W-:-:S03]  /*1bbd0*/  LEA.HI.X.SX32 R18, R27, R5, 0x1, P6 ;  /* 0x000000051b127211 */ /* 0x004fc600030f0eff */
[----:B------:R2:W-:Y:S01]  /*1bbe0*/  STL [R1+0xd7c], R20 ;  /* 0x000d7c1401007387 */ /* 0x0005e20000100800 */
[----:B------:R-:W-:-:S03]  /*1bbf0*/  IADD3 R21, P6, PT, R29, R0, RZ ;  /* 0x000000001d157210 */ /* 0x000fc60007fde0ff */
[----:B------:R3:W-:Y:S01]  /*1bc00*/  STL [R1+0xd18], R18 ;  /* 0x000d181201007387 */ /* 0x0007e20000100800 */
[C---:B0-----:R-:W-:Y:S02]  /*1bc10*/  IMAD R19, R4.reuse, 0x1b, RZ ;  /* 0x0000001b04137824 */ /* 0x041fe400078e02ff */
[C---:B--2---:R-:W-:Y:S01]  /*1bc20*/  IMAD R20, R4.reuse, 0x34, RZ ;  /* 0x0000003404147824 */ /* 0x044fe200078e02ff */
[----:B------:R0:W-:Y:S01]  /*1bc30*/  STL [R1+0xd14], R21 ;  /* 0x000d141501007387 */ /* 0x0001e20000100800 */
[C---:B---3--:R-:W-:Y:S01]  /*1bc40*/  IMAD R18, R4.reuse, 0x19, RZ ;  /* 0x0000001904127824 */ /* 0x048fe200078e02ff */
[-C--:B------:R-:W-:Y:S01]  /*1bc50*/  LEA.HI.X.SX32 R22, R19, R5.reuse, 0x1, P5 ;  /* 0x0000000513167211 */ /* 0x080fe200028f0eff */
[----:B------:R-:W-:Y:S01]  /*1bc60*/  IMAD R19, R4, 0x2c, RZ ;  /* 0x0000002c04137824 */ /* 0x000fe200078e02ff */
[----:B0-----:R-:W-:Y:S02]  /*1bc70*/  IADD3 R21, P5, PT, R20, R0, RZ ;  /* 0x0000000014157210 */ /* 0x001fe40007fbe0ff */
[----:B------:R-:W-:Y:S01]  /*1bc80*/  LEA.HI.X.SX32 R20, R18, R5, 0x1, P2 ;  /* 0x0000000512147211 */ /* 0x000fe200010f0eff */
[----:B------:R-:W-:Y:S01]  /*1bc90*/  STL [R1+0xd28], R22 ;  /* 0x000d281601007387 */ /* 0x000fe20000100800 */
[----:B------:R-:W-:-:S03]  /*1bca0*/  IMAD R18, R4, 0x17, RZ ;  /* 0x0000001704127824 */ /* 0x000fc600078e02ff */
[----:B------:R0:W-:Y:S04]  /*1bcb0*/  STL [R1+0xd34], R21 ;  /* 0x000d341501007387 */ /* 0x0001e80000100800 */
[----:B------:R2:W-:Y:S01]  /*1bcc0*/  STL [R1+0xd38], R20 ;  /* 0x000d381401007387 */ /* 0x0005e20000100800 */
[----:B0-----:R-:W-:Y:S01]  /*1bcd0*/  IADD3 R21, P2, PT, R19, R0, RZ ;  /* 0x0000000013157210 */ /* 0x001fe20007f5e0ff */
[C---:B------:R-:W-:Y:S02]  /*1bce0*/  IMAD R19, R4.reuse, 0x15, RZ ;  /* 0x0000001504137824 */ /* 0x040fe400078e02ff */
[----:B--2---:R-:W-:Y:S02]  /*1bcf0*/  IMAD R20, R4, 0x24, RZ ;  /* 0x0000002404147824 */ /* 0x004fe400078e02ff */
[----:B------:R0:W-:Y:S01]  /*1bd00*/  STL [R1+0xd54], R21 ;  /* 0x000d541501007387 */ /* 0x0001e20000100800 */
[-C--:B------:R-:W-:Y:S01]  /*1bd10*/  LEA.HI.X.SX32 R22, R18, R5.reuse, 0x1, P0 ;  /* 0x0000000512167211 */ /* 0x080fe200000f0eff */
[----:B------:R-:W-:Y:S01]  /*1bd20*/  IMAD R18, R4, 0x38, RZ ;  /* 0x0000003804127824 */ /* 0x000fe200078e02ff */
[----:B------:R-:W-:-:S03]  /*1bd30*/  LEA.HI.X.SX32 R19, R19, R5, 0x1, P1 ;  /* 0x0000000513137211 */ /* 0x000fc600008f0eff */
[----:B------:R2:W-:Y:S01]  /*1bd40*/  STL [R1+0xd48], R22 ;  /* 0x000d481601007387 */ /* 0x0005e20000100800 */
[----:B0-----:R-:W-:Y:S01]  /*1bd50*/  IADD3 R21, P0, PT, R20, R0, RZ ;  /* 0x0000000014157210 */ /* 0x001fe20007f1e0ff */
[----:B------:R-:W-:-:S04]  /*1bd60*/  IMAD R20, R4, 0x13, RZ ;  /* 0x0000001304147824 */ /* 0x000fc800078e02ff */
[----:B------:R0:W-:Y:S04]  /*1bd70*/  STL [R1+0xd74], R21 ;  /* 0x000d741501007387 */ /* 0x0001e80000100800 */
[----:B------:R3:W-:Y:S01]  /*1bd80*/  STL [R1+0xd58], R19 ;  /* 0x000d581301007387 */ /* 0x0007e20000100800 */
[----:B--2---:R-:W-:Y:S02]  /*1bd90*/  LEA.HI.X.SX32 R22, R20, R5, 0x1, P4 ;  /* 0x0000000514167211 */ /* 0x004fe400020f0eff */
[----:B0-----:R-:W-:Y:S01]  /*1bda0*/  IADD3 R21, P1, PT, R18, R0, RZ ;  /* 0x0000000012157210 */ /* 0x001fe20007f3e0ff */
[C---:B------:R-:W-:Y:S02]  /*1bdb0*/  IMAD R18, R4.reuse, 0x28, RZ ;  /* 0x0000002804127824 */ /* 0x040fe400078e02ff */
[----:B---3--:R-:W-:-:S02]  /*1bdc0*/  IMAD R19, R4, 0x11, RZ ;  /* 0x0000001104137824 */ /* 0x008fc400078e02ff */
[----:B------:R0:W-:Y:S03]  /*1bdd0*/  STL [R1+0xd24], R21 ;  /* 0x000d241501007387 */ /* 0x0001e60000100800 */
[-C--:B------:R-:W-:Y:S02]  /*1bde0*/  LEA.HI.X.SX32 R20, R19, R5.reuse, 0x1, P3 ;  /* 0x0000000513147211 */ /* 0x080fe400018f0eff */
[-C--:B------:R-:W-:Y:S02]  /*1bdf0*/  IADD3 R19, P3, PT, R18, R0.reuse, RZ ;  /* 0x0000000012137210 */ /* 0x080fe40007f7e0ff */
[C---:B0-----:R-:W-:Y:S01]  /*1be00*/  IADD3 R21, P4, PT, R6.reuse, R0, RZ ;  /* 0x0000000006157210 */ /* 0x041fe20007f9e0ff */
[----:B------:R-:W-:Y:S01]  /*1be10*/  STL [R1+0xd68], R22 ;  /* 0x000d681601007387 */ /* 0x000fe20000100800 */
[----:B------:R-:W-:Y:S01]  /*1be20*/  LEA.HI.X.SX32 R6, R6, R5, 0x1, P6 ;  /* 0x0000000506067211 */ /* 0x000fe200030f0eff */
[----:B------:R-:W-:-:S02]  /*1be30*/  IMAD R18, R4, 0xf, RZ ;  /* 0x0000000f04127824 */ /* 0x000fc400078e02ff */
[----:B------:R-:W-:Y:S04]  /*1be40*/  STL [R1+0xd8c], R21 ;  /* 0x000d8c1501007387 */ /* 0x000fe80000100800 */
[----:B------:R0:W-:Y:S04]  /*1be50*/  STL [R1+0xd78], R20 ;  /* 0x000d781401007387 */ /* 0x0001e80000100800 */
[----:B------:R2:W-:Y:S04]  /*1be60*/  STL [R1+0xd64], R19 ;  /* 0x000d641301007387 */ /* 0x0005e80000100800 */
[----:B------:R3:W-:Y:S01]  /*1be70*/  STL [R1+0xd10], R6 ;  /* 0x000d100601007387 */ /* 0x0007e20000100800 */
[----:B0-----:R-:W-:Y:S01]  /*1be80*/  IADD3 R20, P6, PT, R7, R0, RZ ;  /* 0x0000000007147210 */ /* 0x001fe20007fde0ff */
[----:B--2---:R-:W-:-:S04]  /*1be90*/  IMAD R19, R4, 0x30, RZ ;  /* 0x0000003004137824 */ /* 0x004fc800078e02ff */
[----:B------:R0:W-:Y:S01]  /*1bea0*/  STL [R1+0xd9c], R20 ;  /* 0x000d9c1401007387 */ /* 0x0001e20000100800 */
[----:B---3--:R-:W-:Y:S01]  /*1beb0*/  LEA.HI.X.SX32 R6, R18, R5, 0x1, P4 ;  /* 0x0000000512067211 */ /* 0x008fe200020f0eff */
[----:B------:R-:W-:-:S04]  /*1bec0*/  IMAD R18, R4, 0xd, RZ ;  /* 0x0000000d04127824 */ /* 0x000fc800078e02ff */
[----:B------:R2:W-:Y:S01]  /*1bed0*/  STL [R1+0xd88], R6 ;  /* 0x000d880601007387 */ /* 0x0005e20000100800 */
[----:B0-----:R-:W-:Y:S02]  /*1bee0*/  IADD3 R20, P4, PT, R19, R0, RZ ;  /* 0x0000000013147210 */ /* 0x001fe40007f9e0ff */
[----:B------:R-:W-:-:S03]  /*1bef0*/  LEA.HI.X.SX32 R19, R7, R5, 0x1, P5 ;  /* 0x0000000507137211 */ /* 0x000fc600028f0eff */
[----:B------:R-:W-:Y:S01]  /*1bf00*/  STL [R1+0xd44], R20 ;  /* 0x000d441401007387 */ /* 0x000fe20000100800 */
[----:B--2---:R-:W-:-:S03]  /*1bf10*/  IADD3 R6, P5, PT, R8, R0, RZ ;  /* 0x0000000008067210 */ /* 0x004fc60007fbe0ff */
[----:B------:R-:W-:Y:S01]  /*1bf20*/  STL [R1+0xd30], R19 ;  /* 0x000d301301007387 */ /* 0x000fe20000100800 */
[-C--:B------:R-:W-:Y:S01]  /*1bf30*/  LEA.HI.X.SX32 R7, R18, R5.reuse, 0x1, P6 ;  /* 0x0000000512077211 */ /* 0x080fe200030f0eff */
[----:B------:R-:W-:Y:S02]  /*1bf40*/  IMAD R18, R4, 0xb, RZ ;  /* 0x0000000b04127824 */ /* 0x000fe400078e02ff */
[----:B------:R0:W-:Y:S01]  /*1bf50*/  STL [R1+0xdac], R6 ;  /* 0x000dac0601007387 */ /* 0x0001e20000100800 */
[----:B------:R-:W-:-:S03]  /*1bf60*/  LEA.HI.X.SX32 R8, R8, R5, 0x1, P2 ;  /* 0x0000000508087211 */ /* 0x000fc600010f0eff */
[----:B------:R2:W-:Y:S01]  /*1bf70*/  STL [R1+0xd98], R7 ;  /* 0x000d980701007387 */ /* 0x0005e20000100800 */
[-C--:B0-----:R-:W-:Y:S02]  /*1bf80*/  IADD3 R6, P6, PT, R9, R0.reuse, RZ ;  /* 0x0000000009067210 */ /* 0x081fe40007fde0ff */
[----:B--2---:R-:W-:-:S03]  /*1bf90*/  IADD3 R7, P2, PT, R10, R0, RZ ;  /* 0x000000000a077210 */ /* 0x004fc60007f5e0ff */
[----:B------:R0:W-:Y:S04]  /*1bfa0*/  STL [R1+0xdbc], R6 ;  /* 0x000dbc0601007387 */ /* 0x0001e80000100800 */
[----:B------:R2:W-:Y:S01]  /*1bfb0*/  STL [R1+0xd50], R8 ;  /* 0x000d500801007387 */ /* 0x0005e20000100800 */
[----:B0-----:R-:W-:-:S03]  /*1bfc0*/  LEA.HI.X.SX32 R6, R18, R5, 0x1, P5 ;  /* 0x0000000512067211 */ /* 0x001fc600028f0eff */
[----:B------:R0:W-:Y:S01]  /*1bfd0*/  STL [R1+0xd94], R7 ;  /* 0x000d940701007387 */ /* 0x0001e20000100800 */
[----:B------:R-:W-:Y:S01]  /*1bfe0*/  IMAD R18, R4, 0x9, RZ ;  /* 0x0000000904127824 */ /* 0x000fe200078e02ff */
[----:B--2---:R-:W-:Y:S02]  /*1bff0*/  IADD3 R8, P5, PT, R11, R0, RZ ;  /* 0x000000000b087210 */ /* 0x004fe40007fbe0ff */
[----:B------:R2:W-:Y:S01]  /*1c000*/  STL [R1+0xda8], R6 ;  /* 0x000da80601007387 */ /* 0x0005e20000100800 */
[----:B0-----:R-:W-:-:S03]  /*1c010*/  LEA.HI.X.SX32 R7, R9, R5, 0x1, P0 ;  /* 0x0000000509077211 */ /* 0x001fc600000f0eff */
[----:B------:R0:W-:Y:S01]  /*1c020*/  STL [R1+0xdcc], R8 ;  /* 0x000dcc0801007387 */ /* 0x0001e20000100800 */
[----:B--2---:R-:W-:-:S03]  /*1c030*/  IADD3 R6, P0, PT, R12, R0, RZ ;  /* 0x000000000c067210 */ /* 0x004fc60007f1e0ff */
[----:B------:R2:W-:Y:S04]  /*1c040*/  STL [R1+0xd70], R7 ;  /* 0x000d700701007387 */ /* 0x0005e80000100800 */
[----:B------:R3:W-:Y:S01]  /*1c050*/  STL [R1+0xdb4], R6 ;  /* 0x000db40601007387 */ /* 0x0007e20000100800 */
[----:B0-----:R-:W-:Y:S02]  /*1c060*/  LEA.HI.X.SX32 R8, R18, R5, 0x1, P6 ;  /* 0x0000000512087211 */ /* 0x001fe400030f0eff */
[----:B--2---:R-:W-:-:S03]  /*1c070*/  IADD3 R7, P6, PT, R13, R0, RZ ;  /* 0x000000000d077210 */ /* 0x004fc60007fde0ff */
[----:B------:R0:W-:Y:S01]  /*1c080*/  STL [R1+0xdb8], R8 ;  /* 0x000db80801007387 */ /* 0x0001e20000100800 */
[----:B---3--:R-:W-:-:S03]  /*1c090*/  LEA.HI.X.SX32 R6, R10, R5, 0x1, P1 ;  /* 0x000000050a067211 */ /* 0x008fc600008f0eff */
[----:B------:R2:W-:Y:S01]  /*1c0a0*/  STL [R1+0xddc], R7 ;  /* 0x000ddc0701007387 */ /* 0x0005e20000100800 */
[----:B------:R-:W-:-:S03]  /*1c0b0*/  IMAD R18, R4, 0x7, RZ ;  /* 0x0000000704127824 */ /* 0x000fc600078e02ff */
[----:B------:R3:W-:Y:S01]  /*1c0c0*/  STL [R1+0xd20], R6 ;  /* 0x000d200601007387 */ /* 0x0007e20000100800 */
[----:B0-----:R-:W-:Y:S02]  /*1c0d0*/  IADD3 R8, P1, PT, R14, R0, RZ ;  /* 0x000000000e087210 */ /* 0x001fe40007f3e0ff */
[----:B--2---:R-:W-:-:S03]  /*1c0e0*/  LEA.HI.X.SX32 R7, R11, R5, 0x1, P2 ;  /* 0x000000050b077211 */ /* 0x004fc600010f0eff */
[----:B------:R0:W-:Y:S01]  /*1c0f0*/  STL [R1+0xda4], R8 ;  /* 0x000da40801007387 */ /* 0x0001e20000100800 */
[----:B---3--:R-:W-:-:S03]  /*1c100*/  IADD3 R6, P2, PT, R15, R0, RZ ;  /* 0x000000000f067210 */ /* 0x008fc60007f5e0ff */
[----:B------:R2:W-:Y:S04]  /*1c110*/  STL [R1+0xd90], R7 ;  /* 0x000d900701007387 */ /* 0x0005e80000100800 */
[----:B------:R3:W-:Y:S01]  /*1c120*/  STL [R1+0xdd4], R6 ;  /* 0x000dd40601007387 */ /* 0x0007e20000100800 */
[----:B0-----:R-:W-:Y:S02]  /*1c130*/  LEA.HI.X.SX32 R8, R18, R5, 0x1, P5 ;  /* 0x0000000512087211 */ /* 0x001fe400028f0eff */
[----:B--2---:R-:W-:-:S03]  /*1c140*/  IADD3 R7, P5, PT, R16, R0, RZ ;  /* 0x0000000010077210 */ /* 0x004fc60007fbe0ff */
[----:B------:R0:W-:Y:S01]  /*1c150*/  STL [R1+0xdc8], R8 ;  /* 0x000dc80801007387 */ /* 0x0001e20000100800 */
[----:B---3--:R-:W-:-:S03]  /*1c160*/  LEA.HI.X.SX32 R6, R12, R5, 0x1, P3 ;  /* 0x000000050c067211 */ /* 0x008fc600018f0eff */
[----:B------:R-:W-:Y:S01]  /*1c170*/  STL [R1+0xdec], R7 ;  /* 0x000dec0701007387 */ /* 0x000fe20000100800 */
[----:B------:R-:W-:-:S03]  /*1c180*/  IMAD R18, R4, 0x5, RZ ;  /* 0x0000000504127824 */ /* 0x000fc600078e02ff */
[----:B------:R2:W-:Y:S01]  /*1c190*/  STL [R1+0xd60], R6 ;  /* 0x000d600601007387 */ /* 0x0005e20000100800 */
[----:B0-----:R-:W-:Y:S02]  /*1c1a0*/  LEA R8, P3, R4, R0, 0x5 ;  /* 0x0000000004087211 */ /* 0x001fe400078628ff */
[----:B--2---:R-:W-:-:S03]  /*1c1b0*/  LEA.HI.X.SX32 R6, R13, R5, 0x1, P0 ;  /* 0x000000050d067211 */ /* 0x004fc600000f0eff */
[----:B------:R0:W-:Y:S01]  /*1c1c0*/  STL [R1+0xd84], R8 ;  /* 0x000d840801007387 */ /* 0x0001e20000100800 */
[----:B------:R-:W-:-:S03]  /*1c1d0*/  LEA R7, P0, R4, R0, 0x4 ;  /* 0x0000000004077211 */ /* 0x000fc600078020ff */
[----:B------:R2:W-:Y:S01]  /*1c1e0*/  STL [R1+0xdb0], R6 ;  /* 0x000db00601007387 */ /* 0x0005e20000100800 */
[----:B0-----:R-:W-:-:S03]  /*1c1f0*/  LEA.HI.X.SX32 R8, R18, R5, 0x1, P6 ;  /* 0x0000000512087211 */ /* 0x001fc600030f0eff */
[----:B------:R0:W-:Y:S01]  /*1c200*/  STL [R1+0xdc4], R7 ;  /* 0x000dc40701007387 */ /* 0x0001e20000100800 */
[----:B--2---:R-:W-:-:S03]  /*1c210*/  LEA R6, P6, R4, R0, 0x3 ;  /* 0x0000000004067211 */ /* 0x004fc600078c18ff */
[----:B------:R2:W-:Y:S04]  /*1c220*/  STL [R1+0xdd8], R8 ;  /* 0x000dd80801007387 */ /* 0x0005e80000100800 */
[----:B------:R3:W-:Y:S01]  /*1c230*/  STL [R1+0xde4], R6 ;  /* 0x000de40601007387 */ /* 0x0007e20000100800 */
[----:B0-----:R-:W-:Y:S02]  /*1c240*/  LEA.HI.X.SX32 R7, R14, R5, 0x1, P4 ;  /* 0x000000050e077211 */ /* 0x001fe400020f0eff */
[----:B--2---:R-:W-:-:S03]  /*1c250*/  LEA R8, P4, R4, R0, 0x2 ;  /* 0x0000000004087211 */ /* 0x004fc600078810ff */
[----:B------:R0:W-:Y:S01]  /*1c260*/  STL [R1+0xd40], R7 ;  /* 0x000d400701007387 */ /* 0x0001e20000100800 */
[----:B---3--:R-:W-:-:S03]  /*1c270*/  LEA.HI.X.SX32 R6, R15, R5, 0x1, P1 ;  /* 0x000000050f067211 */ /* 0x008fc600008f0eff */
[----:B------:R-:W-:Y:S01]  /*1c280*/  STL [R1+0xdf4], R8 ;  /* 0x000df40801007387 */ /* 0x000fe20000100800 */
[----:B------:R-:W-:-:S03]  /*1c290*/  IMAD R21, R4, 0x3, RZ ;  /* 0x0000000304157824 */ /* 0x000fc600078e02ff */
[----:B------:R2:W-:Y:S01]  /*1c2a0*/  STL [R1+0xda0], R6 ;  /* 0x000da00601007387 */ /* 0x0005e20000100800 */
[----:B0-----:R-:W-:Y:S01]  /*1c2b0*/  IADD3 R7, P1, PT, R17, R0, RZ ;  /* 0x0000000011077210 */ /* 0x001fe20007f3e0ff */
[C---:B------:R-:W-:Y:S02]  /*1c2c0*/  IMAD.SHL.U32 R20, R4.reuse, 0x10, RZ ;  /* 0x0000001004147824 */ /* 0x040fe400078e00ff */
[----:B------:R-:W-:Y:S01]  /*1c2d0*/  IMAD.SHL.U32 R19, R4, 0x8, RZ ;  /* 0x0000000804137824 */ /* 0x000fe200078e00ff */
[----:B--2---:R-:W-:Y:S01]  /*1c2e0*/  LEA.HI.X.SX32 R6, R16, R5, 0x1, P2 ;  /* 0x0000000510067211 */ /* 0x004fe200010f0eff */
[----:B------:R0:W-:Y:S01]  /*1c2f0*/  STL [R1+0xdfc], R7 ;  /* 0x000dfc0701007387 */ /* 0x0001e20000100800 */
[----:B------:R-:W-:-:S03]  /*1c300*/  IMAD.SHL.U32 R18, R4, 0x4, RZ ;  /* 0x0000000404127824 */ /* 0x000fc600078e00ff */
[----:B------:R2:W-:Y:S01]  /*1c310*/  STL [R1+0xdd0], R6 ;  /* 0x000dd00601007387 */ /* 0x0005e20000100800 */
[-C--:B------:R-:W-:Y:S02]  /*1c320*/  LEA.HI.X.SX32 R8, R19, R5.reuse, 0x1, P0 ;  /* 0x0000000513087211 */ /* 0x080fe400000f0eff */
[-C--:B0-----:R-:W-:Y:S02]  /*1c330*/  LEA.HI.X.SX32 R7, R21, R5.reuse, 0x1, P5 ;  /* 0x0000000515077211 */ /* 0x081fe400028f0eff */
[----:B--2---:R-:W-:-:S03]  /*1c340*/  LEA.HI.X.SX32 R6, R20, R5, 0x1, P3 ;  /* 0x0000000514067211 */ /* 0x004fc600018f0eff */
[----:B------:R0:W-:Y:S01]  /*1c350*/  STL [R1+0xde8], R7 ;  /* 0x000de80701007387 */ /* 0x0001e20000100800 */
[----:B------:R-:W-:-:S03]  /*1c360*/  LEA.HI.X.SX32 R4, R4, R5, 0x1, P1 ;  /* 0x0000000504047211 */ /* 0x000fc600008f0eff */
[----:B------:R2:W-:Y:S01]  /*1c370*/  STL [R1+0xd80], R6 ;  /* 0x000d800601007387 */ /* 0x0005e20000100800 */
[----:B0-----:R-:W-:-:S03]  /*1c380*/  LEA.HI.X.SX32 R7, R18, R5, 0x1, P6 ;  /* 0x0000000512077211 */ /* 0x001fc600030f0eff */
[----:B------:R-:W-:Y:S01]  /*1c390*/  STL [R1+0xdc0], R8 ;  /* 0x000dc00801007387 */ /* 0x000fe20000100800 */
[----:B--2---:R-:W-:-:S03]  /*1c3a0*/  LEA.HI.X.SX32 R6, R17, R5, 0x1, P4 ;  /* 0x0000000511067211 */ /* 0x004fc600020f0eff */
[----:B------:R-:W-:Y:S04]  /*1c3b0*/  STL [R1+0xde0], R7 ;  /* 0x000de00701007387 */ /* 0x000fe80000100800 */
[----:B------:R0:W-:Y:S04]  /*1c3c0*/  STL [R1+0xdf0], R6 ;  /* 0x000df00601007387 */ /* 0x0001e80000100800 */
[----:B------:R-:W-:Y:S04]  /*1c3d0*/  STL [R1+0x83c], RZ ;  /* 0x00083cff01007387 */ /* 0x000fe80000100800 */
        /* <DEDUP_REMOVED lines=23> */
[----:B------:R-:W3:Y:S03]  /*1c550*/  S2R R5, SR_TID.X ;  /* 0x0000000000057919 */ /* 0x000ee60000002100 */
[----:B------:R1:W-:Y:S04]  /*1c560*/  STL [R1+0x7d8], RZ ;  /* 0x0007d8ff01007387 */ /* 0x0003e80000100800 */
[----:B------:R1:W-:Y:S04]  /*1c570*/  STL [R1+0x7dc], RZ ;  /* 0x0007dcff01007387 */ /* 0x0003e80000100800 */
[----:B------:R1:W-:Y:S04]  /*1c580*/  STL [R1+0x7c0], RZ ;  /* 0x0007c0ff01007387 */ /* 0x0003e80000100800 */
[----:B------:R1:W-:Y:S01]  /*1c590*/  STL [R1+0x7c4], RZ ;  /* 0x0007c4ff01007387 */ /* 0x0003e20000100800 */
[----:B------:R-:W4:Y:S03]  /*1c5a0*/  S2R R0, SR_TID.X ;  /* 0x0000000000007919 */ /* 0x000f260000002100 */
[----:B------:R1:W-:Y:S01]  /*1c5b0*/  STL [R1+0x7c8], RZ ;  /* 0x0007c8ff01007387 */ /* 0x0003e20000100800 */
[----:B------:R-:W0:Y:S03]  /*1c5c0*/  S2R R18, SR_TID.X ;  /* 0x0000000000127919 */ /* 0x000e260000002100 */
        /* <DEDUP_REMOVED lines=23> */
[----:B---3--:R-:W-:-:S03]  /*1c740*/  LOP3.LUT R5, R5, 0x7, RZ, 0xc0, !PT ;  /* 0x0000000705057812 */ /* 0x008fc600078ec0ff */
[----:B------:R1:W-:Y:S04]  /*1c750*/  STL [R1+0x9c8], RZ ;  /* 0x0009c8ff01007387 */ /* 0x0003e80000100800 */
[----:B------:R1:W-:Y:S01]  /*1c760*/  STL [R1+0x9cc], RZ ;  /* 0x0009ccff01007387 */ /* 0x0003e20000100800 */
[----:B----4-:R-:W-:Y:S01]  /*1c770*/  LOP3.LUT R0, R0, 0x3f, RZ, 0xc0, !PT ;  /* 0x0000003f00007812 */ /* 0x010fe200078ec0ff */
[----:B------:R-:W-:Y:S02]  /*1c780*/  IMAD R5, R5, 0x90, RZ ;  /* 0x0000009005057824 */ /* 0x000fe400078e02ff */
[C---:B0-----:R-:W-:Y:S02]  /*1c790*/  IMAD.SHL.U32 R19, R18.reuse, 0x2, RZ ;  /* 0x0000000212137824 */ /* 0x041fe400078e00ff */
[----:B------:R-:W-:-:S02]  /*1c7a0*/  IMAD.SHL.U32 R18, R18, 0x40, RZ ;  /* 0x0000004012127824 */ /* 0x000fc400078e00ff */
[----:B------:R-:W-:Y:S01]  /*1c7b0*/  IMAD.SHL.U32 R0, R0, 0x2, RZ ;  /* 0x0000000200007824 */ /* 0x000fe200078e00ff */
[----:B------:R-:W-:-:S04]  /*1c7c0*/  LOP3.LUT R5, R5, 0x10, R19, 0x78, !PT ;  /* 0x0000001005057812 */ /* 0x000fc800078e7813 */
[----:B------:R-:W-:Y:S02]  /*1c7d0*/  LOP3.LUT R5, R5, 0x400, R18, 0xf8, !PT ;  /* 0x0000040005057812 */ /* 0x000fe400078ef812 */
[C---:B------:R-:W-:Y:S02]  /*1c7e0*/  LOP3.LUT R6, R0.reuse, 0x10, RZ, 0x3c, !PT ;  /* 0x0000001000067812 */ /* 0x040fe400078e3cff */
[C---:B--2---:R-:W-:Y:S02]  /*1c7f0*/  LOP3.LUT R4, R0.reuse, 0x20, RZ, 0x3c, !PT ;  /* 0x0000002000047812 */ /* 0x044fe400078e3cff */
[C---:B------:R-:W-:Y:S02]  /*1c800*/  LOP3.LUT R6, R0.reuse, 0x30, RZ, 0x3c, !PT ;  /* 0x0000003000067812 */ /* 0x040fe400078e3cff */
[C---:B------:R-:W-:Y:S02]  /*1c810*/  LOP3.LUT R4, R0.reuse, 0x40, RZ, 0x3c, !PT ;  /* 0x0000004000047812 */ /* 0x040fe400078e3cff */
[----:B------:R-:W-:-:S02]  /*1c820*/  LOP3.LUT R7, R0, 0x50, RZ, 0x3c, !PT ;  /* 0x0000005000077812 */ /* 0x000fc400078e3cff */
[C---:B------:R-:W-:Y:S02]  /*1c830*/  LOP3.LUT R6, R0.reuse, 0x60, RZ, 0x3c, !PT ;  /* 0x0000006000067812 */ /* 0x040fe400078e3cff */
[----:B------:R-:W-:Y:S02]  /*1c840*/  LOP3.LUT R4, R0, 0x70, RZ, 0x3c, !PT ;  /* 0x0000007000047812 */ /* 0x000fe400078e3cff */
[C---:B------:R-:W-:Y:S02]  /*1c850*/  LOP3.LUT R7, R5.reuse, 0x20, RZ, 0x3c, !PT ;  /* 0x0000002005077812 */ /* 0x040fe400078e3cff */
[C---:B------:R-:W-:Y:S02]  /*1c860*/  LOP3.LUT R6, R5.reuse, 0x40, RZ, 0x3c, !PT ;  /* 0x0000004005067812 */ /* 0x040fe400078e3cff */
[----:B-1----:R-:W-:-:S07]  /*1c870*/  LOP3.LUT R4, R5, 0x60, RZ, 0x3c, !PT ;  /* 0x0000006005047812 */ /* 0x002fce00078e3cff */
.L_x_1:
[----:B------:R0:W-:Y:S01]  /*1c880*/  STL [R1+0x2c58], R16 ;  /* 0x002c581001007387 */ /* 0x0001e20000100800 */
[----:B-----5:R-:W1:Y:S03]  /*1c890*/  LDC R4, c[0x0][0x3a0] ;  /* 0x0000e800ff047b82 */ /* 0x020e660000000800 */
[----:B------:R-:W2:Y:S04]  /*1c8a0*/  LDL R7, [R1+0xcf0] ;  /* 0x000cf00001077983 */ /* 0x000ea80000100800 */
[----:B------:R-:W2:Y:S04]  /*1c8b0*/  LDL R6, [R1+0xcf4] ;  /* 0x000cf40001067983 */ /* 0x000ea80000100800 */
[----:B0-----:R-:W1:Y:S04]  /*1c8c0*/  LDL R16, [R1+0xcf8] ;  /* 0x000cf80001107983 */ /* 0x001e680000100800 */
[----:B------:R-:W-:Y:S04]  /*1c8d0*/  STL [R1+0x2c54], R18 ;  /* 0x002c541201007387 */ /* 0x000fe80000100800 */
[----:B------:R-:W-:Y:S04]  /*1c8e0*/  STL [R1+0x2c50], R24 ;  /* 0x002c501801007387 */ /* 0x000fe80000100800 */
[----:B------:R-:W-:Y:S04]  /*1c8f0*/  STL [R1+0x2c4c], R5 ;  /* 0x002c4c0501007387 */ /* 0x000fe80000100800 */
[----:B------:R-:W-:Y:S04]  /*1c900*/  STL [R1+0x2c48], R8 ;  /* 0x002c480801007387 */ /* 0x000fe80000100800 */
[----:B------:R-:W-:Y:S04]  /*1c910*/  STL [R1+0x2c44], R9 ;  /* 0x002c440901007387 */ /* 0x000fe80000100800 */
[----:B------:R-:W-:Y:S04]  /*1c920*/  STL [R1+0x2c40], R12 ;  /* 0x002c400c01007387 */ /* 0x000fe80000100800 */
[----:B------:R-:W-:Y:S04]  /*1c930*/  STL [R1+0x2c3c], R15 ;  /* 0x002c3c0f01007387 */ /* 0x000fe80000100800 */
[----:B------:R-:W-:Y:S04]  /*1c940*/  STL [R1+0x2c38], R22 ;  /* 0x002c381601007387 */ /* 0x000fe80000100800 */
[----:B------:R0:W-:Y:S04]  /*1c950*/  STL [R1+0x2c34], R27 ;  /* 0x002c341b01007387 */ /* 0x0001e80000100800 */
        /* <DEDUP_REMOVED lines=71> */
[----:B-----5:R-:W-:Y:S04]  /*1cdd0*/  STL [R1+0x28b8], R28 ;  /* 0x0028b81c01007387 */ /* 0x020fe80000100800 */
        /* <DEDUP_REMOVED lines=46> */
[----:B------:R-:W-:Y:S01]  /*1d0c0*/  STL [R1+0x2a00], R28 ;  /* 0x002a001c01007387 */ /* 0x000fe20000100800 */
[----:B-1----:R-:W-:-:S03]  /*1d0d0*/  IMAD R4, R16, -0x20, R4 ;  /* 0xffffffe010047824 */ /* 0x002fc600078e0204 */
[----:B------:R-:W-:Y:S04]  /*1d0e0*/  STL [R1+0x1730], R3 ;  /* 0x0017300301007387 */ /* 0x000fe80000100800 */
[----:B------:R-:W-:Y:S04]  /*1d0f0*/  STL [R1+0x2904], R3 ;  /* 0x0029040301007387 */ /* 0x000fe80000100800 */
[----:B------:R-:W-:Y:S04]  /*1d100*/  STL [R1+0x2984], R3 ;  /* 0x0029840301007387 */ /* 0x000fe80000100800 */
[----:B------:R-:W-:Y:S04]  /*1d110*/  STL [R1+0x298c], R3 ;  /* 0x00298c0301007387 */ /* 0x000fe80000100800 */
[----:B------:R-:W-:Y:S01]  /*1d120*/  STL [R1+0x2994], R3 ;  /* 0x0029940301007387 */ /* 0x000fe20000100800 */
[----:B------:R-:W-:-:S03]  /*1d130*/  ISETP.GT.AND P0, PT, R4, RZ, PT ;  /* 0x000000ff0400720c */ /* 0x000fc60003f04270 */
[----:B------:R-:W-:Y:S04]  /*1d140*/  STL [R1+0x299c], R3 ;  /* 0x00299c0301007387 */ /* 0x000fe80000100800 */
[----:B------:R-:W-:Y:S04]  /*1d150*/  STL [R1+0x29a4], R3 ;  /* 0x0029a40301007387 */ /* 0x000fe80000100800 */
[----:B------:R-:W-:Y:S04]  /*1d160*/  STL [R1+0x29ac], R3 ;  /* 0x0029ac0301007387 */ /* 0x000fe80000100800 */
[----:B------:R-:W-:Y:S04]  /*1d170*/  STL [R1+0x29b4], R3 ;  /* 0x0029b40301007387 */ /* 0x000fe80000100800 */
[----:B------:R-:W-:Y:S04]  /*1d180*/  STL [R1+0x29bc], R3 ;  /* 0x0029bc0301007387 */ /* 0x000fe80000100800 */
[----:B------:R-:W-:Y:S04]  /*1d190*/  STL [R1+0x29c4], R3 ;  /* 0x0029c40301007387 */ /* 0x000fe80000100800 */
[----:B------:R-:W-:Y:S01]  /*1d1a0*/  STL [R1+0x29cc], R3 ;  /* 0x0029cc0301007387 */ /* 0x000fe20000100800 */
[----:B------:R-:W-:-:S03]  /*1d1b0*/  PRMT R20, RZ, 0x7610, R20 ;  /* 0x00007610ff147816 */ /* 0x000fc60000000014 */
        /* <DEDUP_REMOVED lines=9> */
[----:B------:R-:W3:Y:S04]  /*1d250*/  LDL.LU R16, [R1+0x2c58] ;  /* 0x002c580001107983 */ /* 0x000ee80000300800 */
[----:B--2---:R1:W2:Y:S04]  /*1d260*/  @P0 LDG.E.U16 R20, desc[UR10][R6.64] ;  /* 0x0000000a06140981 */ /* 0x0042a8000c1e1500 */
[----:B------:R-:W1:Y:S04]  /*1d270*/  LDL R6, [R1+0xdf8] ;  /* 0x000df80001067983 */ /* 0x000e680000100800 */
[----:B------:R-:W1:Y:S01]  /*1d280*/  LDL R7, [R1+0xdfc] ;  /* 0x000dfc0001077983 */ /* 0x000e620000100800 */
[----:B------:R-:W-:-:S02]  /*1d290*/  ISETP.GT.AND P1, PT, R4, 0x1, PT ;  /* 0x000000010400780c */ /* 0x000fc40003f24270 */
[----:B------:R-:W-:-:S11]  /*1d2a0*/  PRMT R23, RZ, 0x7610, R23 ;  /* 0x00007610ff177816 */ /* 0x000fd60000000017 */
[----:B-1----:R-:W-:-:S04]  /*1d2b0*/  @P1 LOP3.LUT R7, R7, R6, RZ, 0x3c, !PT ;  /* 0x0000000607071212 */ /* 0x002fc800078e3cff */
[----:B------:R-:W-:-:S04]  /*1d2c0*/  @P1 LOP3.LUT R6, R7, R6, RZ, 0x3c, !PT ;  /* 0x0000000607061212 */ /* 0x000fc800078e3cff */
[----:B------:R-:W-:-:S05]  /*1d2d0*/  @P1 LOP3.LUT R7, R7, R6, RZ, 0x3c, !PT ;  /* 0x0000000607071212 */ /* 0x000fca00078e3cff */
[----:B------:R-:W4:Y:S04]  /*1d2e0*/  @P1 LDG.E.U16 R23, desc[UR10][R6.64] ;  /* 0x0000000a06171981 */ /* 0x000f28000c1e1500 */
[----:B------:R-:W2:Y:S04]  /*1d2f0*/  LDL R6, [R1+0xdf0] ;  /* 0x000df00001067983 */ /* 0x000ea80000100800 */
[----:B------:R-:W2:Y:S01]  /*1d300*/  LDL R7, [R1+0xdf4] ;  /* 0x000df40001077983 */ /* 0x000ea20000100800 */
[----:B------:R-:W-:Y:S02]  /*1d310*/  ISETP.GT.AND P2, PT, R4, 0x2, PT ;  /* 0x000000020400780c */ /* 0x000fe40003f44270 */
[----:B------:R-:W-:Y:S01]  /*1d320*/  PRMT R25, RZ, 0x7610, R25 ;  /* 0x00007610ff197816 */ /* 0x000fe20000000019 */
[----:B----4-:R-:W-:Y:S10]  /*1d330*/  STL [R1+0x2b14], R23 ;  /* 0x002b141701007387 */ /* 0x010ff40000100800 */
[----:B--2---:R-:W-:-:S04]  /*1d340*/  @P2 LOP3.LUT R7, R7, R6, RZ, 0x3c, !PT ;  /* 0x0000000607072212 */ /* 0x004fc800078e3cff */
[----:B------:R-:W-:-:S04]  /*1d350*/  @P2 LOP3.LUT R6, R7, R6, RZ, 0x3c, !PT ;  /* 0x0000000607062212 */ /* 0x000fc800078e3cff */
[----:B------:R-:W-:-:S05]  /*1d360*/  @P2 LOP3.LUT R7, R7, R6, RZ, 0x3c, !PT ;  /* 0x0000000607072212 */ /* 0x000fca00078e3cff */
[----:B------:R-:W2:Y:S04]  /*1d370*/  @P2 LDG.E.U16 R25, desc[UR10][R6.64] ;  /* 0x0000000a06192981 */ /* 0x000ea8000c1e1500 */
[----:B------:R-:W4:Y:S04]  /*1d380*/  LDL R6, [R1+0xde8] ;  /* 0x000de80001067983 */ /* 0x000f280000100800 */
[----:B------:R-:W4:Y:S01]  /*1d390*/  LDL R7, [R1+0xdec] ;  /* 0x000dec0001077983 */ /* 0x000f220000100800 */
[----:B------:R-:W-:Y:S02]  /*1d3a0*/  ISETP.GT.AND P3, PT, R4, 0x3, PT ;  /* 0x000000030400780c */ /* 0x000fe40003f64270 */
[----:B0-----:R-:W-:Y:S01]  /*1d3b0*/  PRMT R27, RZ, 0x7610, R27 ;  /* 0x00007610ff1b7816 */ /* 0x001fe2000000001b */
[----:B--2---:R-:W-:Y:S10]  /*1d3c0*/  STL [R1+0x2b0c], R25 ;  /* 0x002b0c1901007387 */ /* 0x004ff40000100800 */
[----:B----4-:R-:W-:-:S04]  /*1d3d0*/  @P3 LOP3.LUT R7, R7, R6, RZ, 0x3c, !PT ;  /* 0x0000000607073212 */ /* 0x010fc800078e3cff */
[----:B------:R-:W-:-:S04]  /*1d3e0*/  @P3 LOP3.LUT R6, R7, R6, RZ, 0x3c, !PT ;  /* 0x0000000607063212 */ /* 0x000fc800078e3cff */
[----:B------:R-:W-:Y:S01]  /*1d3f0*/  @P3 LOP3.LUT R7, R7, R6, RZ, 0x3c, !PT ;  /* 0x0000000607073212 */ /* 0x000fe200078e3cff */
[----:B------:R-:W-:Y:S04]  /*1d400*/  STL [R1+0x2b10], R25 ;  /* 0x002b101901007387 */ /* 0x000fe80000100800 */
[----:B------:R0:W2:Y:S04]  /*1d410*/  @P3 LDG.E.U16 R27, desc[UR10][R6.64] ;  /* 0x0000000a061b3981 */ /* 0x0000a8000c1e1500 */
[----:B------:R-:W0:Y:S04]  /*1d420*/  LDL R6, [R1+0xde0] ;  /* 0x000de00001067983 */ /* 0x000e280000100800 */
[----:B------:R-:W0:Y:S01]  /*1d430*/  LDL R7, [R1+0xde4] ;  /* 0x000de40001077983 */ /* 0x000e220000100800 */
[----:B------:R-:W-:-:S02]  /*1d440*/  ISETP.GT.AND P0, PT, R4, 0x4, PT ;  /* 0x000000040400780c */ /* 0x000fc40003f04270 */
[----:B------:R-:W-:-:S11]  /*1d450*/  PRMT R18, RZ, 0x7610, R18 ;  /* 0x00007610ff127816 */ /* 0x000fd60000000012 */
[----:B0-----:R-:W-:-:S04]  /*1d460*/  @P0 LOP3.LUT R7, R7, R6, RZ, 0x3c, !PT ;  /* 0x0000000607070212 */ /* 0x001fc800078e3cff */
[----:B------:R-:W-:-:S04]  /*1d470*/  @P0 LOP3.LUT R6, R7, R6, RZ, 0x3c, !PT ;  /* 0x0000000607060212 */ /* 0x000fc800078e3cff */
[----:B------:R-:W-:-:S05]  /*1d480*/  @P0 LOP3.LUT R7, R7, R6, RZ, 0x3c, !PT ;  /* 0x0000000607070212 */ /* 0x000fca00078e3cff */
[----:B------:R-:W4:Y:S04]  /*1d490*/  @P0 LDG.E.U16 R18, desc[UR10][R6.64] ;  /* 0x0000000a06120981 */ /* 0x000f28000c1e1500 */
[----:B--2---:R0:W-:Y:S04]  /*1d4a0*/  STL [R1+0x4], R27 ;  /* 0x0000041b01007387 */ /* 0x0041e80000100800 */
[----:B0-----:R-:W2:Y:S04]  /*1d4b0*/  LDL R27, [R1+0xdc4] ;  /* 0x000dc400011b7983 */ /* 0x001ea80000100800 */
[----:B----4-:R0:W-:Y:S04]  /*1d4c0*/  STL [R1+0x38], R18 ;  /* 0x0000381201007387 */ /* 0x0101e80000100800 */
[----:B0-----:R-:W4:Y:S04]  /*1d4d0*/  LDL.LU R18, [R1+0x2c54] ;  /* 0x002c540001127983 */ /* 0x001f280000300800 */
[----:B------:R-:W2:Y:S04]  /*1d4e0*/  LDL R6, [R1+0xdd8] ;  /* 0x000dd80001067983 */ /* 0x000ea80000100800 */
[----:B------:R-:W2:Y:S01]  /*1d4f0*/  LDL R7, [R1+0xddc] ;  /* 0x000ddc0001077983 */ /* 0x000ea20000100800 */
[----:B------:R-:W-:-:S02]  /*1d500*/  ISETP.GT.AND P1, PT, R4, 0x5, PT ;  /* 0x000000050400780c */ /* 0x000fc40003f24270 */
[----:B------:R-:W-:-:S11]  /*1d510*/  PRMT R24, RZ, 0x7610, R24 ;  /* 0x00007610ff187816 */ /* 0x000fd60000000018 */
[----:B--2---:R-:W-:-:S04]  /*1d520*/  @P1 LOP3.LUT R7, R7, R6, RZ, 0x3c, !PT ;  /* 0x0000000607071212 */ /* 0x004fc800078e3cff */
[----:B------:R-:W-:-:S04]  /*1d530*/  @P1 LOP3.LUT R6, R7, R6, RZ, 0x3c, !PT ;  /* 0x0000000607061212 */ /* 0x000fc800078e3cff */
[----:B------:R-:W-:-:S05]  /*1d540*/  @P1 LOP3.LUT R7, R7, R6, RZ, 0x3c, !PT ;  /* 0x0000000607071212 */ /* 0x000fca00078e3cff */
[----:B------:R-:W2:Y:S01]  /*1d550*/  @P1 LDG.E.U16 R24, desc[UR10][R6.64] ;  /* 0x0000000a06181981 */ /* 0x000ea2000c1e1500 */
[----:B------:R-:W-:-:S03]  /*1d560*/  ISETP.GT.AND P2, PT, R4, 0x6, PT ;  /* 0x000000060400780c */ /* 0x000fc60003f44270 */
[----:B--2---:R0:W-:Y:S04]  /*1d570*/  STL [R1+0x58], R24 ;  /* 0x0000581801007387 */ /* 0x0041e80000100800 */
[----:B0-----:R-:W2:Y:S04]  /*1d580*/  LDL.LU R24, [R1+0x2c50] ;  /* 0x002c500001187983 */ /* 0x001ea80000300800 */
[----:B------:R-:W2:Y:S04]  /*1d590*/  LDL R6, [R1+0xdd0] ;  /* 0x000dd00001067983 */ /* 0x000ea80000100800 */
[----:B------:R-:W2:Y:S01]  /*1d5a0*/  LDL R7, [R1+0xdd4] ;  /* 0x000dd40001077983 */ /* 0x000ea20000100800 */
[----:B------:R-:W-:-:S02]  /*1d5b0*/  PRMT R5, RZ, 0x7610, R5 ;  /* 0x00007610ff057816 */ /* 0x000fc40000000005 */
        /* <DEDUP_REMOVED lines=14> */
[C---:B------:R-:W-:Y:S02]  /*1d6a0*/  ISETP.GT.AND P0, PT, R4.reuse, 0x8, PT ;  /* 0x000000080400780c */ /* 0x040fe40003f04270 */
[----:B------:R-:W-:Y:S01]  /*1d6b0*/  PRMT R14, RZ, 0x7610, R14 ;  /* 0x00007610ff0e7816 */ /* 0x000fe2000000000e */
[----:B--2---:R0:W-:Y:S04]  /*1d6c0*/  STL [R1+0x64], R8 ;  /* 0x0000640801007387 */ /* 0x0041e80000100800 */
[----:B0-----:R-:W2:Y:S04]  /*1d6d0*/  LDL.LU R8, [R1+0x2c48] ;  /* 0x002c480001087983 */ /* 0x001ea80000300800 */
[----:B------:R-:W2:Y:S02]  /*1d6e0*/  LDL R7, [R1+0xdc0] ;  /* 0x000dc00001077983 */ /* 0x000ea40000100800 */
[----:B------:R-:W-:Y:S01]  /*1d6f0*/  @P0 IMAD.MOV.U32 R6, RZ, RZ, R27 ;  /* 0x000000ffff060224 */ /* 0x000fe200078e001b */
[----:B------:R-:W-:-:S02]  /*1d700*/  ISETP.GT.AND P1, PT, R4, 0x9, PT ;  /* 0x000000090400780c */ /* 0x000fc40003f24270 */
[----:B------:R-:W-:Y:S01]  /*1d710*/  PRMT R17, RZ, 0x7610, R17 ;  /* 0x00007610ff117816 */ /* 0x000fe20000000011 */
[----:B------:R-:W3:Y:S04]  /*1d720*/  LDL R27, [R1+0xda4] ;  /* 0x000da400011b7983 */ /* 0x000ee80000100800 */
[----:B--2---:R0:W2:Y:S04]  /*1d730*/  @P0 LDG.E.U16 R14, desc[UR10][R6.64] ;  /* 0x0000000a060e0981 */ /* 0x0040a8000c1e1500 */
[----:B------:R-:W0:Y:S04]  /*1d740*/  LDL R6, [R1+0xdb8] ;  /* 0x000db80001067983 */ /* 0x000e280000100800 */
[----:B------:R-:W0:Y:S02]  /*1d750*/  LDL R7, [R1+0xdbc] ;  /* 0x000dbc0001077983 */ /* 0x000e240000100800 */
[----:B0-----:R-:W-:-:S04]  /*1d760*/  @P1 LOP3.LUT R7, R7, R6, RZ, 0x3c, !PT ;  /* 0x0000000607071212 */ /* 0x001fc800078e3cff */
[----:B------:R-:W-:-:S04]  /*1d770*/  @P1 LOP3.LUT R6, R7, R6, RZ, 0x3c, !PT ;  /* 0x0000000607061212 */ /* 0x000fc800078e3cff */
[----:B------:R-:W-:-:S05]  /*1d780*/  @P1 LOP3.LUT R7, R7, R6, RZ, 0x3c, !PT ;  /* 0x0000000607071212 */ /* 0x000fca00078e3cff */
[----:B------:R0:W2:Y:S04]  /*1d790*/  @P1 LDG.E.U16 R17, desc[UR10][R6.64] ;  /* 0x0000000a06111981 */ /* 0x0000a8000c1e1500 */
[----:B------:R-:W0:Y:S04]  /*1d7a0*/  LDL R6, [R1+0xdb0] ;  /* 0x000db00001067983 */ /* 0x000e280000100800 */
[----:B------:R-:W0:Y:S01]  /*1d7b0*/  LDL R7, [R1+0xdb4] ;  /* 0x000db40001077983 */ /* 0x000e220000100800 */
[----:B------:R-:W-:Y:S02]  /*1d7c0*/  ISETP.GT.AND P2, PT, R4, 0xa, PT ;  /* 0x0000000a0400780c */ /* 0x000fe40003f44270 */
[----:B------:R-:W-:-:S11]  /*1d7d0*/  PRMT R19, RZ, 0x7610, R19 ;  /* 0x00007610ff137816 */ /* 0x000fd60000000013 */
[----:B0-----:R-:W-:-:S04]  /*1d7e0*/  @P2 LOP3.LUT R7, R7, R6, RZ, 0x3c, !PT ;  /* 0x0000000607072212 */ /* 0x001fc800078e3cff */
[----:B------:R-:W-:-:S04]  /*1d7f0*/  @P2 LOP3.LUT R6, R7, R6, RZ, 0x3c, !PT ;  /* 0x0000000607062212 */ /* 0x000fc800078e3cff */
[----:B------:R-:W-:-:S05]  /*1d800*/  @P2 LOP3.LUT R7, R7, R6, RZ, 0x3c, !PT ;  /* 0x0000000607072212 */ /* 0x000fca00078e3cff */
[----:B------:R-:W2:Y:S04]  /*1d810*/  @P2 LDG.E.U16 R19, desc[UR10][R6.64] ;  /* 0x0000000a06132981 */ /* 0x000ea8000c1e1500 */
[----:B------:R-:W3:Y:S04]  /*1d820*/  LDL R6, [R1+0xda8] ;  /* 0x000da80001067983 */ /* 0x000ee80000100800 */
[----:B------:R-:W3:Y:S01]  /*1d830*/  LDL R7, [R1+0xdac] ;  /* 0x000dac0001077983 */ /* 0x000ee20000100800 */
[----:B------:R-:W-:Y:S02]  /*1d840*/  ISETP.GT.AND P3, PT, R4, 0xb, PT ;  /* 0x0000000b0400780c */ /* 0x000fe40003f64270 */
[----:B------:R-:W-:Y:S01]  /*1d850*/  PRMT R21, RZ, 0x7610, R21 ;  /* 0x00007610ff157816 */ /* 0x000fe20000000015 */
[----:B--2---:R-:W-:Y:S10]  /*1d860*/  STL [R1+0x2b08], R19 ;  /* 0x002b081301007387 */ /* 0x004ff40000100800 */
[----:B---3--:R-:W-:-:S04]  /*1d870*/  @P3 LOP3.LUT R7, R7, R6, RZ, 0x3c, !PT ;  /* 0x0000000607073212 */ /* 0x008fc800078e3cff */
[----:B------:R-:W-:-:S04]  /*1d880*/  @P3 LOP3.LUT R6, R7, R6, RZ, 0x3c, !PT ;  /* 0x0000000607063212 */ /* 0x000fc800078e3cff */
[----:B------:R-:W-:-:S05]  /*1d890*/  @P3 LOP3.LUT R7, R7, R6, RZ, 0x3c, !PT ;  /* 0x0000000607073212 */ /* 0x000fca00078e3cff */
[----:B------:R0:W2:Y:S04]  /*1d8a0*/  @P3 LDG.E.U16 R21, desc[UR10][R6.64] ;  /* 0x0000000a06153981 */ /* 0x0000a8000c1e1500 */
[----:B------:R-:W3:Y:S01]  /*1d8b0*/  LDL R7, [R1+0xda0] ;  /* 0x000da00001077983 */ /* 0x000ee20000100800 */
[----:B------:R-:W-:Y:S02]  /*1d8c0*/  ISETP.GT.AND P0, PT, R4, 0xc, PT ;  /* 0x0000000c0400780c */ /* 0x000fe40003f04270 */
[----:B------:R-:W-:-:S11]  /*1d8d0*/  PRMT R26, RZ, 0x7610, R26 ;  /* 0x00007610ff1a7816 */ /* 0x000fd6000000001a */
[----:B0-----:R-:W-:Y:S01]  /*1d8e0*/  @P0 IMAD.MOV.U32 R6, RZ, RZ, R27 ;  /* 0x000000ffff060224 */ /* 0x001fe200078e001b */
[----:B--2---:R-:W-:Y:S01]  /*1d8f0*/  STL [R1+0x2afc], R21 ;  /* 0x002afc1501007387 */ /* 0x004fe20000100800 */
[----:B------:R-:W-:Y:S02]  /*1d900*/  ISETP.GT.AND P1, PT, R4, 0xd, PT ;  /* 0x0000000d0400780c */ /* 0x000fe40003f24270 */
[----:B------:R-:W-:Y:S01]  /*1d910*/  PRMT R9, RZ, 0x7610, R9 ;  /* 0x00007610ff097816 */ /* 0x000fe20000000009 */
[----:B------:R-:W2:Y:S04]  /*1d920*/  LDL R27, [R1+0xd7c] ;  /* 0x000d7c00011b7983 */ /* 0x000ea80000100800 */
[----:B---3--:R0:W3:Y:S04]  /*1d930*/  @P0 LDG.E.U16 R26, desc[UR10][R6.64] ;  /* 0x0000000a061a0981 */ /* 0x0080e8000c1e1500 */
[----:B------:R-:W0:Y:S04]  /*1d940*/  LDL R6, [R1+0xd98] ;  /* 0x000d980001067983 */ /* 0x000e280000100800 */
[----:B------:R-:W0:Y:S02]  /*1d950*/  LDL R7, [R1+0xd9c] ;  /* 0x000d9c0001077983 */ /* 0x000e240000100800 */
[----:B0-----:R-:W-:-:S04]  /*1d960*/  @P1 LOP3.LUT R7, R7, R6, RZ, 0x3c, !PT ;  /* 0x0000000607071212 */ /* 0x001fc800078e3cff */
[----:B------:R-:W-:-:S04]  /*1d970*/  @P1 LOP3.LUT R6, R7, R6, RZ, 0x3c, !PT ;  /* 0x0000000607061212 */ /* 0x000fc800078e3cff */
[----:B------:R-:W-:-:S05]  /*1d980*/  @P1 LOP3.LUT R7, R7, R6, RZ, 0x3c, !PT ;  /* 0x0000000607071212 */ /* 0x000fca00078e3cff */
[----:B------:R-:W2:Y:S04]  /*1d990*/  @P1 LDG.E.U16 R9, desc[UR10][R6.64] ;  /* 0x0000000a06091981 */ /* 0x000ea8000c1e1500 */
[----:B---3--:R-:W-:Y:S04]  /*1d9a0*/  STL [R1+0x2af4], R26 ;  /* 0x002af41a01007387 */ /* 0x008fe80000100800 */
[----:B------:R-:W-:Y:S04]  /*1d9b0*/  STL [R1+0x2af8], R26 ;  /* 0x002af81a01007387 */ /* 0x000fe80000100800 */
[----:B------:R-:W-:Y:S04]  /*1d9c0*/  STL [R1+0x2b00], R26 ;  /* 0x002b001a01007387 */ /* 0x000fe80000100800 */
[----:B------:R-:W-:Y:S04]  /*1d9d0*/  STL [R1+0x2b04], R26 ;  /* 0x002b041a01007387 */ /* 0x000fe80000100800 */
[----:B--2---:R0:W-:Y:S04]  /*1d9e0*/  STL [R1+0x28], R9 ;  /* 0x0000280901007387 */ /* 0x0041e80000100800 */
[----:B0-----:R-:W2:Y:S04]  /*1d9f0*/  LDL.LU R9, [R1+0x2c44] ;  /* 0x002c440001097983 */ /* 0x001ea80000300800 */
[----:B------:R-:W3:Y:S04]  /*1da00*/  LDL R6, [R1+0xd90] ;  /* 0x000d900001067983 */ /* 0x000ee80000100800 */
[----:B------:R-:W3:Y:S01]  /*1da10*/  LDL R7, [R1+0xd94] ;  /* 0x000d940001077983 */ /* 0x000ee20000100800 */
[----:B------:R-:W-:-:S02]  /*1da20*/  ISETP.GT.AND P2, PT, R4, 0xe, PT ;  /* 0x0000000e0400780c */ /* 0x000fc40003f44270 */
[----:B------:R-:W-:-:S11]  /*1da30*/  PRMT R12, RZ, 0x7610, R12 ;  /* 0x00007610ff0c7816 */ /* 0x000fd6000000000c */
[----:B---3--:R-:W-:-:S04]  /*1da40*/  @P2 LOP3.LUT R7, R7, R6, RZ, 0x3c, !PT ;  /* 0x0000000607072212 */ /* 0x008fc800078e3cff */
[----:B------:R-:W-:-:S04]  /*1da50*/  @P2 LOP3.LUT R6, R7, R6, RZ, 0x3c, !PT ;  /* 0x0000000607062212 */ /* 0x000fc800078e3cff */
[----:B------:R-:W-:-:S05]  /*1da60*/  @P2 LOP3.LUT R7, R7, R6, RZ, 0x3c, !PT ;  /* 0x0000000607072212 */ /* 0x000fca00078e3cff */
[----:B------:R-:W3:Y:S01]  /*1da70*/  @P2 LDG.E.U16 R12, desc[UR10][R6.64] ;  /* 0x0000000a060c2981 */ /* 0x000ee2000c1e1500 */
[----:B------:R-:W-:-:S03]  /*1da80*/  ISETP.GT.AND P3, PT, R4, 0xf, PT ;  /* 0x0000000f0400780c */ /* 0x000fc60003f64270 */
[----:B---3--:R0:W-:Y:S04]  /*1da90*/  STL [R1+0x54], R12 ;  /* 0x0000540c01007387 */ /* 0x0081e80000100800 */
[----:B0-----:R-:W3:Y:S04]  /*1daa0*/  LDL.LU R12, [R1+0x2c40] ;  /* 0x002c4000010c7983 */ /* 0x001ee80000300800 */
        /* <DEDUP_REMOVED lines=13> */
[----:B------:R-:W-:Y:S02]  /*1db80*/  ISETP.GT.AND P1, PT, R4, 0x11, PT ;  /* 0x000000110400780c */ /* 0x000fe40003f24270 */
[----:B--2---:R-:W-:-:S04]  /*1db90*/  @P0 LOP3.LUT R7, R7, R6, RZ, 0x3c, !PT ;  /* 0x0000000607070212 */ /* 0x004fc800078e3cff */
[----:B------:R-:W-:-:S04]  /*1dba0*/  @P0 LOP3.LUT R6, R7, R6, RZ, 0x3c, !PT ;  /* 0x0000000607060212 */ /* 0x000fc800078e3cff */
[----:B------:R-:W-:-:S05]  /*1dbb0*/  @P0 LOP3.LUT R7, R7, R6, RZ, 0x3c, !PT ;  /* 0x0000000607070212 */ /* 0x000fca00078e3cff */
[----:B------:R0:W2:Y:S04]  /*1dbc0*/  @P0 LDG.E.U16 R10, desc[UR10][R6.64] ;  /* 0x0000000a060a0981 */ /* 0x0000a8000c1e1500 */
[----:B------:R-:W2:Y:S01]  /*1dbd0*/  LDL R7, [R1+0xd78] ;  /* 0x000d780001077983 */ /* 0x000ea20000100800 */
[----:B------:R-:W-:Y:S01]  /*1dbe0*/  PRMT R11, RZ, 0x7610, R11 ;  /* 0x00007610ff0b7816 */ /* 0x000fe2000000000b */
[----:B0-----:R-:W-:Y:S01]  /*1dbf0*/  @P1 IMAD.MOV.U32 R6, RZ, RZ, R27 ;  /* 0x000000ffff061224 */ /* 0x001fe200078e001b */
[----:B------:R-:W-:Y:S01]  /*1dc00*/  ISETP.GT.AND P2, PT, R4, 0x12, PT ;  /* 0x000000120400780c */ /* 0x000fe20003f44270 */
[----:B------:R-:W3:Y:S04]  /*1dc10*/  LDL R27, [R1+0xd5c] ;  /* 0x000d5c00011b7983 */ /* 0x000ee80000100800 */
[----:B--2---:R0:W2:Y:S04]  /*1dc20*/  @P1 LDG.E.U16 R11, desc[UR10][R6.64] ;  /* 0x0000000a060b1981 */ /* 0x0040a8000c1e1500 */
[----:B------:R-:W0:Y:S04]  /*1dc30*/  LDL R6, [R1+0xd70] ;  /* 0x000d700001067983 */ /* 0x000e280000100800 */
[----:B------:R-:W0:Y:S01]  /*1dc40*/  LDL R7, [R1+0xd74] ;  /* 0x000d740001077983 */ /* 0x000e220000100800 */
[----:B------:R-:W-:-:S02]  /*1dc50*/  PRMT R13, RZ, 0x7610, R13 ;  /* 0x00007610ff0d7816 */ /* 0x000fc4000000000d */
        /* <DEDUP_REMOVED lines=11> */
[----:B------:R0:W2:Y:S04]  /*1dd10*/  @P3 LDG.E.U16 R16, desc[UR10][R6.64] ;  /* 0x0000000a06103981 */ /* 0x0000a8000c1e1500 */
[----:B------:R-:W0:Y:S04]  /*1dd20*/  LDL R6, [R1+0xd60] ;  /* 0x000d600001067983 */ /* 0x000e280000100800 */
[----:B------:R-:W0:Y:S01]  /*1dd30*/  LDL R7, [R1+0xd64] ;  /* 0x000d640001077983 */ /* 0x000e220000100800 */
[----:B------:R-:W-:Y:S02]  /*1dd40*/  ISETP.GT.AND P4, PT, R4, 0x14, PT ;  /* 0x000000140400780c */ /* 0x000fe40003f84270 */
[----:B----4-:R-:W-:-:S11]  /*1dd50*/  PRMT R18, RZ, 0x7610, R18 ;  /* 0x00007610ff127816 */ /* 0x010fd60000000012 */
[----:B0-----:R-:W-:-:S04]  /*1dd60*/  @P4 LOP3.LUT R7, R7, R6, RZ, 0x3c, !PT ;  /* 0x0000000607074212 */ /* 0x001fc800078e3cff */
[----:B------:R-:W-:-:S04]  /*1dd70*/  @P4 LOP3.LUT R6, R7, R6, RZ, 0x3c, !PT ;  /* 0x0000000607064212 */ /* 0x000fc800078e3cff */
[----:B------:R-:W-:-:S05]  /*1dd80*/  @P4 LOP3.LUT R7, R7, R6, RZ, 0x3c, !PT ;  /* 0x0000000607074212 */ /* 0x000fca00078e3cff */
[----:B------:R3:W4:Y:S04]  /*1dd90*/  @P4 LDG.E.U16 R18, desc[UR10][R6.64] ;  /* 0x0000000a06124981 */ /* 0x000728000c1e1500 */
[----:B------:R-:W2:Y:S01]  /*1dda0*/  LDL R7, [R1+0xd58] ;  /* 0x000d580001077983 */ /* 0x000ea20000100800 */
[----:B------:R-:W-:Y:S02]  /*1ddb0*/  ISETP.GT.AND P0, PT, R4, 0x15, PT ;  /* 0x000000150400780c */ /* 0x000fe40003f04270 */
[----:B------:R-:W-:-:S11]  /*1ddc0*/  PRMT R24, RZ, 0x7610, R24 ;  /* 0x00007610ff187816 */ /* 0x000fd60000000018 */
[----:B---3--:R-:W-:Y:S01]  /*1ddd0*/  @P0 IMAD.MOV.U32 R6, RZ, RZ, R27 ;  /* 0x000000ffff060224 */ /* 0x008fe200078e001b */
[----:B------:R-:W-:Y:S01]  /*1dde0*/  ISETP.GT.AND P1, PT, R4, 0x16, PT ;  /* 0x000000160400780c */ /* 0x000fe20003f24270 */
[----:B------:R-:W3:Y:S04]  /*1ddf0*/  LDL R27, [R1+0xd3c] ;  /* 0x000d3c00011b7983 */ /* 0x000ee80000100800 */
[----:B--2---:R-:W2:Y:S04]  /*1de00*/  @P0 LDG.E.U16 R24, desc[UR10][R6.64] ;  /* 0x0000000a06180981 */ /* 0x004ea8000c1e1500 */
[----:B------:R-:W3:Y:S04]  /*1de10*/  LDL R6, [R1+0xd50] ;  /* 0x000d500001067983 */ /* 0x000ee80000100800 */
[----:B------:R-:W3:Y:S01]  /*1de20*/  LDL R7, [R1+0xd54] ;  /* 0x000d540001077983 */ /* 0x000ee20000100800 */
[----:B------:R-:W-:-:S03]  /*1de30*/  PRMT R5, RZ, 0x7610, R5 ;  /* 0x00007610ff057816 */ /* 0x000fc60000000005 */
[----:B--2---:R-:W-:Y:S01]  /*1de40*/  STL [R1+0x2ae8], R24 ;  /* 0x002ae81801007387 */ /* 0x004fe20000100800 */
[----:B---3--:R-:W-:-:S04]  /*1de50*/  @P1 LOP3.LUT R7, R7, R6, RZ, 0x3c, !PT ;  /* 0x0000000607071212 */ /* 0x008fc800078e3cff */
[----:B------:R-:W-:-:S04]  /*1de60*/  @P1 LOP3.LUT R6, R7, R6, RZ, 0x3c, !PT ;  /* 0x0000000607061212 */ /* 0x000fc800078e3cff */
[----:B------:R-:W-:Y:S01]  /*1de70*/  @P1 LOP3.LUT R7, R7, R6, RZ, 0x3c, !PT ;  /* 0x0000000607071212 */ /* 0x000fe200078e3cff */
[----:B------:R-:W-:Y:S04]  /*1de80*/  STL [R1+0x2aec], R24 ;  /* 0x002aec1801007387 */ /* 0x000fe80000100800 */
        /* <DEDUP_REMOVED lines=9> */
[----:B------:R-:W3:Y:S04]  /*1df20*/  @P2 LDG.E.U16 R22, desc[UR10][R6.64] ;  /* 0x0000000a06162981 */ /* 0x000ee8000c1e1500 */
[----:B--2---:R0:W-:Y:S04]  /*1df30*/  STL [R1+0x18], R5 ;  /* 0x0000180501007387 */ /* 0x0041e80000100800 */
[----:B0-----:R-:W2:Y:S04]  /*1df40*/  LDL R5, [R1+0xd34] ;  /* 0x000d340001057983 */ /* 0x001ea80000100800 */
[----:B---3--:R0:W-:Y:S04]  /*1df50*/  STL [R1+0x4c], R22 ;  /* 0x00004c1601007387 */ /* 0x0081e80000100800 */
[----:B0-----:R-:W3:Y:S04]  /*1df60*/  LDL.LU R22, [R1+0x2c38] ;  /* 0x002c380001167983 */ /* 0x001ee80000300800 */
[----:B------:R-:W2:Y:S04]  /*1df70*/  LDL R6, [R1+0xd40] ;  /* 0x000d400001067983 */ /* 0x000ea80000100800 */
[----:B------:R-:W2:Y:S01]  /*1df80*/  LDL R7, [R1+0xd44] ;  /* 0x000d440001077983 */ /* 0x000ea20000100800 */
[----:B------:R-:W-:-:S02]  /*1df90*/  ISETP.GT.AND P3, PT, R4, 0x18, PT ;  /* 0x000000180400780c */ /* 0x000fc40003f64270 */
[----:B------:R-:W-:Y:S02]  /*1dfa0*/  PRMT R8, RZ, 0x7610, R8 ;  /* 0x00007610ff087816 */ /* 0x000fe40000000008 */
[----:B------:R-:W-:-:S09]  /*1dfb0*/  ISETP.GT.AND P4, PT, R4, 0x19, PT ;  /* 0x000000190400780c */ /* 0x000fd20003f84270 */
[----:B--2---:R-:W-:-:S04]  /*1dfc0*/  @P3 LOP3.LUT R7, R7, R6, RZ, 0x3c, !PT ;  /* 0x0000000607073212 */ /* 0x004fc800078e3cff */
[----:B------:R-:W-:-:S04]  /*1dfd0*/  @P3 LOP3.LUT R6, R7, R6, RZ, 0x3c, !PT ;  /* 0x0000000607063212 */ /* 0x000fc800078e3cff */
[----:B------:R-:W-:-:S05]  /*1dfe0*/  @P3 LOP3.LUT R7, R7, R6, RZ, 0x3c, !PT ;  /* 0x0000000607073212 */ /* 0x000fca00078e3cff */
[----:B------:R0:W2:Y:S04]  /*1dff0*/  @P3 LDG.E.U16 R8, desc[UR10][R6.64] ;  /* 0x0000000a06083981 */ /* 0x0000a8000c1e1500 */
[----:B------:R-:W2:Y:S01]  /*1e000*/  LDL R7, [R1+0xd38] ;  /* 0x000d380001077983 */ /* 0x000ea20000100800 */
[----:B0-----:R-:W-:Y:S02]  /*1e010*/  @P4 IMAD.MOV.U32 R6, RZ, RZ, R27 ;  /* 0x000000ffff064224 */ /* 0x001fe400078e001b */
[----:B------:R-:W0:Y:S01]  /*1e020*/  S2R R27, SR_TID.X ;  /* 0x00000000001b7919 */ /* 0x000e220000002100 */
[----:B------:R-:W-:Y:S02]  /*1e030*/  PRMT R9, RZ, 0x7610, R9 ;  /* 0x00007610ff097816 */ /* 0x000fe40000000009 */
[----:B------:R-:W-:-:S02]  /*1e040*/  ISETP.GT.AND P0, PT, R4, 0x1a, PT ;  /* 0x0000001a0400780c */ /* 0x000fc40003f04270 */
[C---:B------:R-:W-:Y:S02]  /*1e050*/  ISETP.GT.AND P1, PT, R4.reuse, 0x1b, PT ;  /* 0x0000001b0400780c */ /* 0x040fe40003f24270 */
[C---:B------:R-:W-:Y:S02]  /*1e060*/  ISETP.GT.AND P3, PT, R4.reuse, 0x1c, PT ;  /* 0x0000001c0400780c */ /* 0x040fe40003f64270 */
[C---:B------:R-:W-:Y:S02]  /*1e070*/  ISETP.GT.AND P5, PT, R4.reuse, 0x1e, PT ;  /* 0x0000001e0400780c */ /* 0x040fe40003fa4270 */
[----:B------:R-:W-:Y:S02]  /*1e080*/  ISETP.GT.AND P6, PT, R4, 0x1f, PT ;  /* 0x0000001f0400780c */ /* 0x000fe40003fc4270 */
[----:B0-----:R-:W-:-:S04]  /*1e090*/  LOP3.LUT R27, R27, 0x1f, RZ, 0xc0, !PT ;  /* 0x0000001f1b1b7812 */ /* 0x001fc800078ec0ff */
[----:B------:R-:W-:Y:S02]  /*1e0a0*/  ISETP.GE.AND P2, PT, R27, R4, PT ;  /* 0x000000041b00720c */ /* 0x000fe40003f46270 */
[----:B------:R-:W3:Y:S04]  /*1e0b0*/  LDL.LU R27, [R1+0x2c34] ;  /* 0x002c3400011b7983 */ /* 0x000ee80000300800 */
[----:B--2---:R0:W2:Y:S01]  /*1e0c0*/  @P4 LDG.E.U16 R9, desc[UR10][R6.64] ;  /* 0x0000000a06094981 */ /* 0x0040a2000c1e1500 */
[----:B------:R-:W-:-:S03]  /*1e0d0*/  ISETP.GT.AND P4, PT, R4, 0x1d, PT ;  /* 0x0000001d0400780c */ /* 0x000fc60003f84270 */
[----:B------:R-:W2:Y:S01]  /*1e0e0*/  LDL R4, [R1+0xd30] ;  /* 0x000d300001047983 */ /* 0x000ea20000100800 */
[----:B0-----:R-:W-:Y:S02]  /*1e0f0*/  PRMT R6, RZ, 0x7610, R6 ;  /* 0x00007610ff067816 */ /* 0x001fe40000000006 */
[----:B--2---:R-:W-:-:S04]  /*1e100*/  @P0 LOP3.LUT R5, R5, R4, RZ, 0x3c, !PT ;  /* 0x0000000405050212 */ /* 0x004fc800078e3cff */
[----:B------:R-:W-:-:S04]  /*1e110*/  @P0 LOP3.LUT R4, R5, R4, RZ, 0x3c, !PT ;  /* 0x0000000405040212 */ /* 0x000fc800078e3cff */
[----:B------:R-:W-:-:S05]  /*1e120*/  @P0 LOP3.LUT R5, R5, R4, RZ, 0x3c, !PT ;  /* 0x0000000405050212 */ /* 0x000fca00078e3cff */
[----:B------:R0:W2:Y:S04]  /*1e130*/  @P0 LDG.E.U16 R6, desc[UR10][R4.64] ;  /* 0x0000000a04060981 */ /* 0x0000a8000c1e1500 */
[----:B------:R-:W0:Y:S04]  /*1e140*/  LDL R4, [R1+0xd28] ;  /* 0x000d280001047983 */ /* 0x000e280000100800 */
[----:B------:R-:W0:Y:S01]  /*1e150*/  LDL R5, [R1+0xd2c] ;  /* 0x000d2c0001057983 */ /* 0x000e220000100800 */
[----:B------:R-:W-:Y:S02]  /*1e160*/  PRMT R7, RZ, 0x7610, R7 ;  /* 0x00007610ff077816 */ /* 0x000fe40000000007 */
[----:B0-----:R-:W-:-:S04]  /*1e170*/  @P1 LOP3.LUT R5, R5, R4, RZ, 0x3c, !PT ;  /* 0x0000000405051212 */ /* 0x001fc800078e3cff */
        /* <DEDUP_REMOVED lines=16> */
[----:B------:R-:W2:Y:S04]  /*1e280*/  @P4 LDG.E.U16 R15, desc[UR10][R4.64] ;  /* 0x0000000a040f4981 */ /* 0x000ea8000c1e1500 */
[----:B------:R-:W4:Y:S04]  /*1e290*/  LDL R4, [R1+0xd10] ;  /* 0x000d100001047983 */ /* 0x000f280000100800 */
[----:B------:R-:W4:Y:S01]  /*1e2a0*/  LDL R5, [R1+0xd14] ;  /* 0x000d140001057983 */ /* 0x000f220000100800 */
[----:B---3--:R-:W-:-:S03]  /*1e2b0*/  PRMT R22, RZ, 0x7610, R22 ;  /* 0x00007610ff167816 */ /* 0x008fc60000000016 */
[----:B--2---:R-:W-:Y:S01]  /*1e2c0*/  STL [R1+0x2ae4], R15 ;  /* 0x002ae40f01007387 */ /* 0x004fe20000100800 */
[----:B----4-:R-:W-:-:S04]  /*1e2d0*/  @P5 LOP3.LUT R5, R5, R4, RZ, 0x3c, !PT ;  /* 0x0000000405055212 */ /* 0x010fc800078e3cff */
        /* <DEDUP_REMOVED lines=9> */
[----:B------:R-:W3:Y:S04]  /*1e370*/  @P6 LDG.E.U16 R29, desc[UR10][R4.64] ;  /* 0x0000000a041d6981 */ /* 0x000ee8000c1e1500 */
[----:B--2---:R-:W-:Y:S04]  /*1e380*/  STL [R1+0x2ad0], R22 ;  /* 0x002ad01601007387 */ /* 0x004fe80000100800 */
[----:B------:R-:W-:Y:S04]  /*1e390*/  STL [R1+0x2ad4], R22 ;  /* 0x002ad41601007387 */ /* 0x000fe80000100800 */
[----:B------:R-:W-:Y:S01]  /*1e3a0*/  STL [R1+0x2ad8], R22 ;  /* 0x002ad81601007387 */ /* 0x000fe20000100800 */
[----:B------:R-:W-:Y:S01]  /*1e3b0*/  PRMT R27, RZ, 0x7610, R27 ;  /* 0x00007610ff1b7816 */ /* 0x000fe2000000001b */
[----:B------:R-:W-:Y:S06]  /*1e3c0*/  BAR.SYNC.DEFER_BLOCKING 0x0 ;  /* 0x0000000000007b1d */ /* 0x000fec0000010000 */
[----:B---3--:R0:W-:Y:S04]  /*1e3d0*/  STL [R1], R29 ;  /* 0x0000001d01007387 */ /* 0x0081e80000100800 */
[----:B0-----:R-:W2:Y:S04]  /*1e3e0*/  LDL.LU R29, [R1+0x2c30] ;  /* 0x002c3000011d7983 */ /* 0x001ea80000300800 */
[----:B------:R-:W3:Y:S04]  /*1e3f0*/  LDL R4, [R1+0x1540] ;  /* 0x0015400001047983 */ /* 0x000ee80000100800 */
[----:B------:R-:W3:Y:S02]  /*1e400*/  LDL R5, [R1+0x1544] ;  /* 0x0015440001057983 */ /* 0x000ee40000100800 */
[----:B---3--:R-:W-:-:S04]  /*1e410*/  @!P2 LOP3.LUT R5, R5, R4, RZ, 0x3c, !PT ;  /* 0x000000040505a212 */ /* 0x008fc800078e3cff */
[----:B------:R-:W-:-:S04]  /*1e420*/  @!P2 LOP3.LUT R4, R5, R4, RZ, 0x3c, !PT ;  /* 0x000000040504a212 */ /* 0x000fc800078e3cff */
[----:B------:R-:W-:-:S05]  /*1e430*/  @!P2 LOP3.LUT R5, R5, R4, RZ, 0x3c, !PT ;  /* 0x000000040505a212 */ /* 0x000fca00078e3cff */
[----:B------:R-:W3:Y:S04]  /*1e440*/  @!P2 LDG.E.U16 R27, desc[UR10][R4.64] ;  /* 0x0000000a041ba981 */ /* 0x000ee8000c1e1500 */
[----:B------:R-:W4:Y:S04]  /*1e450*/  LDL R4, [R1+0xe0c] ;  /* 0x000e0c0001047983 */ /* 0x000f280000100800 */
[----:B------:R-:W4:Y:S01]  /*1e460*/  LDL R5, [R1+0x1534] ;  /* 0x0015340001057983 */ /* 0x000f220000100800 */
[----:B--2---:R-:W-:-:S03]  /*1e470*/  PRMT R29, RZ, 0x7610, R29 ;  /* 0x00007610ff1d7816 */ /* 0x004fc6000000001d */
[----:B---3--:R-:W-:Y:S04]  /*1e480*/  STL [R1+0x2abc], R27 ;  /* 0x002abc1b01007387 */ /* 0x008fe80000100800 */
[----:B------:R-:W-:Y:S01]  /*1e490*/  STL [R1+0x2ac0], R27 ;  /* 0x002ac01b01007387 */ /* 0x000fe20000100800 */
[----:B----4-:R-:W-:-:S04]  /*1e4a0*/  @!P2 LOP3.LUT R5, R5, R4, RZ, 0x3c, !PT ;  /* 0x000000040505a212 */ /* 0x010fc800078e3cff */
[C---:B------:R-:W-:Y:S01]  /*1e4b0*/  @!P2 LOP3.LUT R4, R5.reuse, R4, RZ, 0x3c, !PT ;  /* 0x000000040504a212 */ /* 0x040fe200078e3cff */
[----:B------:R-:W-:Y:S03]  /*1e4c0*/  STL [R1+0x2ac4], R27 ;  /* 0x002ac41b01007387 */ /* 0x000fe60000100800 */
[----:B------:R-:W-:Y:S01]  /*1e4d0*/  @!P2 LOP3.LUT R5, R5, R4, RZ, 0x3c, !PT ;  /* 0x000000040505a212 */ /* 0x000fe200078e3cff */
[----:B------:R-:W-:Y:S04]  /*1e4e0*/  STL [R1+0x2ac8], R27 ;  /* 0x002ac81b01007387 */ /* 0x000fe80000100800 */
[----:B------:R-:W-:Y:S04]  /*1e4f0*/  STL [R1+0x2acc], R27 ;  /* 0x002acc1b01007387 */ /* 0x000fe80000100800 */
[----:B------:R0:W2:Y:S04]  /*1e500*/  @!P2 LDG.E.U16 R29, desc[UR10][R4.64] ;  /* 0x0000000a041da981 */ /* 0x0000a8000c1e1500 */
[----:B------:R-:W0:Y:S04]  /*1e510*/  LDL R4, [R1+0x1520] ;  /* 0x0015200001047983 */ /* 0x000e280000100800 */
[----:B------:R-:W0:Y:S01]  /*1e520*/  LDL R5, [R1+0x1524] ;  /* 0x0015240001057983 */ /* 0x000e220000100800 */
[----:B------:R-:W-:-:S02]  /*1e530*/  PRMT R0, RZ, 0x7610, R0 ;  /* 0x00007610ff007816 */ /* 0x000fc40000000000 */
[----:B0-----:R-:W-:-:S04]  /*1e540*/  @!P2 LOP3.LUT R5, R5, R4, RZ, 0x3c, !PT ;  /* 0x000000040505a212 */ /* 0x001fc800078e3cff */
[----:B------:R-:W-:-:S04]  /*1e550*/  @!P2 LOP3.LUT R4, R5, R4, RZ, 0x3c, !PT ;  /* 0x000000040504a212 */ /* 0x000fc800078e3cff */
[----:B------:R-:W-:-:S05]  /*1e560*/  @!P2 LOP3.LUT R5, R5, R4, RZ, 0x3c, !PT ;  /* 0x000000040505a212 */ /* 0x000fca00078e3cff */
[----:B------:R-:W3:Y:S04]  /*1e570*/  @!P2 LDG.E.U16 R0, desc[UR10][R4.64] ;  /* 0x0000000a0400a981 */ /* 0x000ee8000c1e1500 */
[----:B--2---:R-:W-:Y:S04]  /*1e580*/  STL [R1+0x2adc], R29 ;  /* 0x002adc1d01007387 */ /* 0x004fe80000100800 */
[----:B------:R-:W-:Y:S04]  /*1e590*/  STL [R1+0x2ae0], R29 ;  /* 0x002ae01d01007387 */ /* 0x000fe80000100800 */
[----:B---3--:R0:W-:Y:S04]  /*1e5a0*/  STL [R1+0x8], R0 ;  /* 0x0000080001007387 */ /* 0x0081e80000100800 */
[----:B0-----:R-:W2:Y:S04]  /*1e5b0*/  LDL.LU R0, [R1+0x2c2c] ;  /* 0x002c2c0001007983 */ /* 0x001ea80000300800 */
[----:B------:R-:W3:Y:S04]  /*1e5c0*/  LDL R4, [R1+0x1500] ;  /* 0x0015000001047983 */ /* 0x000ee80000100800 */
[----:B------:R-:W3:Y:S01]  /*1e5d0*/  LDL R5, [R1+0x1504] ;  /* 0x0015040001057983 */ /* 0x000ee20000100800 */
[----:B--2---:R-:W-:-:S02]  /*1e5e0*/  PRMT R0, RZ, 0x7610, R0 ;  /* 0x00007610ff007816 */ /* 0x004fc40000000000 */
[----:B---3--:R-:W-:-:S04]  /*1e5f0*/  @!P2 LOP3.LUT R5, R5, R4, RZ, 0x3c, !PT ;  /* 0x000000040505a212 */ /* 0x008fc800078e3cff */
[----:B------:R-:W-:-:S04]  /*1e600*/  @!P2 LOP3.LUT R4, R5, R4, RZ, 0x3c, !PT ;  /* 0x000000040504a212 */ /* 0x000fc800078e3cff */
[----:B------:R-:W-:-:S05]  /*1e610*/  @!P2 LOP3.LUT R5, R5, R4, RZ, 0x3c, !PT ;  /* 0x000000040505a212 */ /* 0x000fca00078e3cff */
[----:B------:R-:W2:Y:S04]  /*1e620*/  @!P2 LDG.E.U16 R0, desc[UR10][R4.64] ;  /* 0x0000000a0400a981 */ /* 0x000ea8000c1e1500 */
[----:B--2---:R0:W-:Y:S04]  /*1e630*/  STL [R1+0xc], R0 ;  /* 0x00000c0001007387 */ /* 0x0041e80000100800 */
        /* <DEDUP_REMOVED lines=282> */
[----:B------:R-:W-:-:S02]  /*1f7e0*/  PRMT R3, RZ, 0x7610, R3 ;  /* 0x00007610ff037816 */ /* 0x000fc40000000003 */
[----:B---3--:R-:W-:-:S04]  /*1f7f0*/  @!P2 LOP3.LUT R5, R5, R4, RZ, 0x3c, !PT ;  /* 0x000000040505a212 */ /* 0x008fc800078e3cff */
[----:B------:R-:W-:-:S04]  /*1f800*/  @!P2 LOP3.LUT R4, R5, R4, RZ, 0x3c, !PT ;  /* 0x000000040504a212 */ /* 0x000fc800078e3cff */
[----:B------:R-:W-:-:S05]  /*1f810*/  @!P2 LOP3.LUT R5, R5, R4, RZ, 0x3c, !PT ;  /* 0x000000040505a212 */ /* 0x000fca00078e3cff */
[----:B------:R-:W3:Y:S04]  /*1f820*/  @!P2 LDG.E.U16 R3, desc[UR10][R4.64] ;  /* 0x0000000a0403a981 */ /* 0x000ee8000c1e1500 */
[----:B------:R-:W4:Y:S04]  /*1f830*/  LDL R4, [R1+0x10e0] ;  /* 0x0010e00001047983 */ /* 0x000f280000100800 */
[----:B------:R-:W4:Y:S01]  /*1f840*/  LDL R5, [R1+0x10e4] ;  /* 0x0010e40001057983 */ /* 0x000f220000100800 */
[----:B------:R-:W-:-:S03]  /*1f850*/  PRMT R2, RZ, 0x7610, R2 ;  /* 0x00007610ff027816 */ /* 0x000fc60000000002 */
[----:B---3--:R-:W-:Y:S01]  /*1f860*/  STL [R1+0x2a8c], R3 ;  /* 0x002a8c0301007387 */ /* 0x008fe20000100800 */
[----:B----4-:R-:W-:-:S04]  /*1f870*/  @!P2 LOP3.LUT R5, R5, R4, RZ, 0x3c, !PT ;  /* 0x000000040505a212 */ /* 0x010fc800078e3cff */
[----:B------:R-:W-:-:S04]  /*1f880*/  @!P2 LOP3.LUT R4, R5, R4, RZ, 0x3c, !PT ;  /* 0x000000040504a212 */ /* 0x000fc800078e3cff */
[----:B------:R-:W-:Y:S01]  /*1f890*/  @!P2 LOP3.LUT R5, R5, R4, RZ, 0x3c, !PT ;  /* 0x000000040505a212 */ /* 0x000fe200078e3cff */
[----:B------:R-:W-:Y:S04]  /*1f8a0*/  STL [R1+0x2ab8], R3 ;  /* 0x002ab80301007387 */ /* 0x000fe80000100800 */
[----:B------:R0:W3:Y:S04]  /*1f8b0*/  @!P2 LDG.E.U16 R2, desc[UR10][R4.64] ;  /* 0x0000000a0402a981 */ /* 0x0000e8000c1e1500 */
[----:B------:R-:W0:Y:S04]  /*1f8c0*/  LDL R4, [R1+0x10c0] ;  /* 0x0010c00001047983 */ /* 0x000e280000100800 */
[----:B------:R-:W0:Y:S01]  /*1f8d0*/  LDL R5, [R1+0x10c4] ;  /* 0x0010c40001057983 */ /* 0x000e220000100800 */
[----:B--2---:R-:W-:-:S02]  /*1f8e0*/  PRMT R0, RZ, 0x7610, R0 ;  /* 0x00007610ff007816 */ /* 0x004fc40000000000 */
[----:B0-----:R-:W-:-:S04]  /*1f8f0*/  @!P2 LOP3.LUT R5, R5, R4, RZ, 0x3c, !PT ;  /* 0x000000040505a212 */ /* 0x001fc800078e3cff */
[----:B------:R-:W-:-:S04]  /*1f900*/  @!P2 LOP3.LUT R4, R5, R4, RZ, 0x3c, !PT ;  /* 0x000000040504a212 */ /* 0x000fc800078e3cff */
[----:B------:R-:W-:-:S05]  /*1f910*/  @!P2 LOP3.LUT R5, R5, R4, RZ, 0x3c, !PT ;  /* 0x000000040505a212 */ /* 0x000fca00078e3cff */
[----:B------:R-:W2:Y:S04]  /*1f920*/  @!P2 LDG.E.U16 R0, desc[UR10][R4.64] ;  /* 0x0000000a0400a981 */ /* 0x000ea8000c1e1500 */
[----:B---3--:R-:W-:Y:S04]  /*1f930*/  STL [R1+0x2a90], R2 ;  /* 0x002a900201007387 */ /* 0x008fe80000100800 */
[----:B------:R-:W-:Y:S04]  /*1f940*/  STL [R1+0x2ab0], R2 ;  /* 0x002ab00201007387 */ /* 0x000fe80000100800 */
        /* <DEDUP_REMOVED lines=334> */
[----:B------:R-:W2:Y:S04]  /*20e30*/  LDL R4, [R1+0x13f8] ;  /* 0x0013f80001047983 */ /* 0x000ea80000100800 */
[----:B------:R-:W2:Y:S01]  /*20e40*/  LDL R5, [R1+0x13fc] ;  /* 0x0013fc0001057983 */ /* 0x000ea20000100800 */
[----:B0-----:R-:W0:Y:S02]  /*20e50*/  S2R R0, SR_TID.X ;  /* 0x0000000000007919 */ /* 0x001e240000002100 */
[----:B0-----:R-:W-:-:S05]  /*20e60*/  LOP3.LUT R0, R0, 0x3f, RZ, 0xc0, !PT ;  /* 0x0000003f00007812 */ /* 0x001fca00078ec0ff */
[----:B------:R-:W-:-:S05]  /*20e70*/  IMAD.SHL.U32 R0, R0, 0x2, RZ ;  /* 0x0000000200007824 */ /* 0x000fca00078e00ff */
[----:B------:R0:W-:Y:S02]  /*20e80*/  STS.U16 [R0+UR6+0x8000], R20 ;  /* 0x0080001400007988 */ /* 0x0001e40008000406 */
[----:B0-----:R-:W-:Y:S02]  /*20e90*/  PRMT R0, RZ, 0x7610, R0 ;  /* 0x00007610ff007816 */ /* 0x001fe40000000000 */
[----:B--2---:R-:W-:-:S04]  /*20ea0*/  @!P2 LOP3.LUT R5, R5, R4, RZ, 0x3c, !PT ;  /* 0x000000040505a212 */ /* 0x004fc800078e3cff */
[----:B------:R-:W-:-:S04]  /*20eb0*/  @!P2 LOP3.LUT R4, R5, R4, RZ, 0x3c, !PT ;  /* 0x000000040504a212 */ /* 0x000fc800078e3cff */
[----:B------:R-:W-:-:S05]  /*20ec0*/  @!P2 LOP3.LUT R5, R5, R4, RZ, 0x3c, !PT ;  /* 0x000000040505a212 */ /* 0x000fca00078e3cff */
[----:B------:R-:W2:Y:S04]  /*20ed0*/  @!P2 LDG.E.U16 R0, desc[UR10][R4.64] ;  /* 0x0000000a0400a981 */ /* 0x000ea8000c1e1500 */
[----:B------:R-:W-:Y:S04]  /*20ee0*/  STL [R1+0x2a94], R20 ;  /* 0x002a941401007387 */ /* 0x000fe80000100800 */
        /* <DEDUP_REMOVED lines=13> */
[----:B------:R-:W-:Y:S04]  /*20fc0*/  STL [R1+0x2aa4], R14 ;  /* 0x002aa40e01007387 */ /* 0x000fe80000100800 */
[----:B------:R-:W-:Y:S04]  /*20fd0*/  STL [R1+0x2aac], R14 ;  /* 0x002aac0e01007387 */ /* 0x000fe80000100800 */
[----:B--2---:R-:W-:Y:S04]  /*20fe0*/  STL [R1+0x134], R0 ;  /* 0x0001340001007387 */ /* 0x004fe80000100800 */
[----:B------:R-:W2:Y:S04]  /*20ff0*/  LDL R4, [R1+0x13b8] ;  /* 0x0013b80001047983 */ /* 0x000ea80000100800 */
[----:B------:R-:W2:Y:S01]  /*21000*/  LDL R5, [R1+0x13bc] ;  /* 0x0013bc0001057983 */ /* 0x000ea20000100800 */
[----:B------:R-:W-:-:S03]  /*21010*/  PRMT R28, RZ, 0x7610, R28 ;  /* 0x00007610ff1c7816 */ /* 0x000fc6000000001c */
[----:B------:R-:W-:Y:S01]  /*21020*/  STL [R1+0x2a9c], R10 ;  /* 0x002a9c0a01007387 */ /* 0x000fe20000100800 */
[----:B--2---:R-:W-:-:S04]  /*21030*/  @!P2 LOP3.LUT R5, R5, R4, RZ, 0x3c, !PT ;  /* 0x000000040505a212 */ /* 0x004fc800078e3cff */
[----:B------:R-:W-:-:S04]  /*21040*/  @!P2 LOP3.LUT R4, R5, R4, RZ, 0x3c, !PT ;  /* 0x000000040504a212 */ /* 0x000fc800078e3cff */
[----:B------:R-:W-:-:S05]  /*21050*/  @!P2 LOP3.LUT R5, R5, R4, RZ, 0x3c, !PT ;  /* 0x000000040505a212 */ /* 0x000fca00078e3cff */
[----:B------:R0:W2:Y:S04]  /*21060*/  @!P2 LDG.E.U16 R28, desc[UR10][R4.64] ;  /* 0x0000000a041ca981 */ /* 0x0000a8000c1e1500 */
[----:B------:R-:W0:Y:S04]  /*21070*/  LDL R4, [R1+0x1398] ;  /* 0x0013980001047983 */ /* 0x000e280000100800 */
[----:B------:R-:W0:Y:S01]  /*21080*/  LDL R5, [R1+0x139c] ;  /* 0x00139c0001057983 */ /* 0x000e220000100800 */
[----:B------:R-:W-:Y:S02]  /*21090*/  PRMT R23, RZ, 0x7610, R23 ;  /* 0x00007610ff177816 */ /* 0x000fe40000000017 */
[----:B0-----:R-:W-:-:S04]  /*210a0*/  @!P2 LOP3.LUT R5, R5, R4, RZ, 0x3c, !PT ;  /* 0x000000040505a212 */ /* 0x001fc800078e3cff */
[----:B------:R-:W-:-:S04]  /*210b0*/  @!P2 LOP3.LUT R4, R5, R4, RZ, 0x3c, !PT ;  /* 0x000000040504a212 */ /* 0x000fc800078e3cff */
[----:B------:R-:W-:-:S05]  /*210c0*/  @!P2 LOP3.LUT R5, R5, R4, RZ, 0x3c, !PT ;  /* 0x000000040505a212 */ /* 0x000fca00078e3cff */
[----:B------:R-:W3:Y:S04]  /*210d0*/  @!P2 LDG.E.U16 R23, desc[UR10][R4.64] ;  /* 0x0000000a0417a981 */ /* 0x000ee8000c1e1500 */
[----:B------:R-:W-:Y:S04]  /*210e0*/  STL [R1+0x2aa0], R8 ;  /* 0x002aa00801007387 */ /* 0x000fe80000100800 */
[----:B------:R-:W-:Y:S04]  /*210f0*/  STL [R1+0x2aa8], R8 ;  /* 0x002aa80801007387 */ /* 0x000fe80000100800 */
[----:B--2---:R-:W-:Y:S04]  /*21100*/  STL [R1+0x124], R28 ;  /* 0x0001241c01007387 */ /* 0x004fe80000100800 */
[----:B---3--:R0:W-:Y:S04]  /*21110*/  STL [R1+0x114], R23 ;  /* 0x0001141701007387 */ /* 0x0081e80000100800 */
[----:B0-----:R-:W2:Y:S04]  /*21120*/  LDL.LU R23, [R1+0x2b14] ;  /* 0x002b140001177983 */ /* 0x001ea80000300800 */
[----:B------:R-:W3:Y:S04]  /*21130*/  LDL R4, [R1+0x1378] ;  /* 0x0013780001047983 */ /* 0x000ee80000100800 */
[----:B------:R-:W3:Y:S01]  /*21140*/  LDL R5, [R1+0x137c] ;  /* 0x00137c0001057983 */ /* 0x000ee20000100800 */
[----:B------:R-:W-:Y:S01]  /*21150*/  PRMT R25, RZ, 0x7610, R25 ;  /* 0x00007610ff197816 */ /* 0x000fe20000000019 */
[----:B------:R-:W0:Y:S01]  /*21160*/  S2R R0, SR_TID.X ;  /* 0x0000000000007919 */ /* 0x000e220000002100 */
[----:B---3--:R-:W-:-:S04]  /*21170*/  @!P2 LOP3.LUT R5, R5, R4, RZ, 0x3c, !PT ;  /* 0x000000040505a212 */ /* 0x008fc800078e3cff */
[----:B------:R-:W-:-:S04]  /*21180*/  @!P2 LOP3.LUT R4, R5, R4, RZ, 0x3c, !PT ;  /* 0x000000040504a212 */ /* 0x000fc800078e3cff */
[----:B------:R-:W-:-:S05]  /*21190*/  @!P2 LOP3.LUT R5, R5, R4, RZ, 0x3c, !PT ;  /* 0x000000040505a212 */ /* 0x000fca00078e3cff */
[----:B------:R-:W3:Y:S01]  /*211a0*/  @!P2 LDG.E.U16 R25, desc[UR10][R4.64] ;  /* 0x0000000a0419a981 */ /* 0x000ee2000c1e1500 */
[----:B0-----:R-:W-:-:S05]  /*211b0*/  LOP3.LUT R0, R0, 0x3f, RZ, 0xc0, !PT ;  /* 0x0000003f00007812 */ /* 0x001fca00078ec0ff */
[----:B------:R-:W-:-:S05]  /*211c0*/  IMAD.SHL.U32 R0, R0, 0x2, RZ ;  /* 0x0000000200007824 */ /* 0x000fca00078e00ff */
[----:B------:R-:W-:Y:S01]  /*211d0*/  LOP3.LUT R28, R0, 0x10, RZ, 0x3c, !PT ;  /* 0x00000010001c7812 */ /* 0x000fe200078e3cff */
[----:B------:R-:W-:Y:S04]  /*211e0*/  STS.U16 [R0+UR6+0x8800], R10 ;  /* 0x0088000a00007988 */ /* 0x000fe80008000406 */
[----:B------:R-:W-:Y:S04]  /*211f0*/  STS.U16 [R0+UR6+0x8c00], R8 ;  /* 0x008c000800007988 */ /* 0x000fe80008000406 */
[----:B--2---:R-:W-:Y:S04]  /*21200*/  STS.U16 [R28+UR6+0x8080], R23 ;  /* 0x008080171c007988 */ /* 0x004fe80008000406 */
[----:B------:R0:W-:Y:S04]  /*21210*/  STL [R1+0x2ab4], R23 ;  /* 0x002ab41701007387 */ /* 0x0001e80000100800 */
[----:B0-----:R-:W2:Y:S04]  /*21220*/  LDL R23, [R1+0x135c] ;  /* 0x00135c0001177983 */ /* 0x001ea80000100800 */
[----:B---3--:R0:W-:Y:S04]  /*21230*/  STL [R1+0x104], R25 ;  /* 0x0001041901007387 */ /* 0x0081e80000100800 */
[----:B0-----:R-:W3:Y:S04]  /*21240*/  LDL.LU R25, [R1+0x2b10] ;  /* 0x002b100001197983 */ /* 0x001ee80000300800 */
[----:B------:R-:W4:Y:S01]  /*21250*/  LDL R5, [R1+0x1358] ;  /* 0x0013580001057983 */ /* 0x000f220000100800 */
[----:B------:R-:W-:Y:S01]  /*21260*/  PRMT R21, RZ, 0x7610, R21 ;  /* 0x00007610ff157816 */ /* 0x000fe20000000015 */
[----:B--2---:R-:W-:Y:S01]  /*21270*/  @!P2 IMAD.MOV.U32 R4, RZ, RZ, R23 ;  /* 0x000000ffff04a224 */ /* 0x004fe200078e0017 */
[----:B------:R-:W-:Y:S01]  /*21280*/  PRMT R0, RZ, 0x7610, R0 ;  /* 0x00007610ff007816 */ /* 0x000fe20000000000 */
[----:B------:R-:W2:Y:S04]  /*21290*/  LDL R23, [R1+0x12dc] ;  /* 0x0012dc0001177983 */ /* 0x000ea80000100800 */
[----:B----4-:R0:W4:Y:S04]  /*212a0*/  @!P2 LDG.E.U16 R21, desc[UR10][R4.64] ;  /* 0x0000000a0415a981 */ /* 0x010128000c1e1500 */
[----:B------:R-:W0:Y:S04]  /*212b0*/  LDL R4, [R1+0x1338] ;  /* 0x0013380001047983 */ /* 0x000e280000100800 */
[----:B------:R-:W0:Y:S02]  /*212c0*/  LDL R5, [R1+0x133c] ;  /* 0x00133c0001057983 */ /* 0x000e240000100800 */
[----:B0-----:R-:W-:-:S04]  /*212d0*/  @!P2 LOP3.LUT R5, R5, R4, RZ, 0x3c, !PT ;  /* 0x000000040505a212 */ /* 0x001fc800078e3cff */
[----:B------:R-:W-:-:S04]  /*212e0*/  @!P2 LOP3.LUT R4, R5, R4, RZ, 0x3c, !PT ;  /* 0x000000040504a212 */ /* 0x000fc800078e3cff */
[----:B------:R-:W-:-:S05]  /*212f0*/  @!P2 LOP3.LUT R5, R5, R4, RZ, 0x3c, !PT ;  /* 0x000000040505a212 */ /* 0x000fca00078e3cff */
[----:B------:R-:W2:Y:S04]  /*21300*/  @!P2 LDG.E.U16 R0, desc[UR10][R4.64] ;  /* 0x0000000a0400a981 */ /* 0x000ea8000c1e1500 */
[----:B----4-:R0:W-:Y:S04]  /*21310*/  STL [R1+0xfc], R21 ;  /* 0x0000fc1501007387 */ /* 0x0101e80000100800 */
[----:B0-----:R-:W4:Y:S04]  /*21320*/  LDL.LU R21, [R1+0x4] ;  /* 0x0000040001157983 */ /* 0x001f280000300800 */
[----:B--2---:R-:W-:Y:S04]  /*21330*/  STL [R1+0xf8], R0 ;  /* 0x0000f80001007387 */ /* 0x004fe80000100800 */
[----:B------:R-:W2:Y:S04]  /*21340*/  LDL R4, [R1+0x1318] ;  /* 0x0013180001047983 */ /* 0x000ea80000100800 */
[----:B------:R-:W2:Y:S01]  /*21350*/  LDL R5, [R1+0x131c] ;  /* 0x00131c0001057983 */ /* 0x000ea20000100800 */
[----:B---3--:R-:W-:-:S02]  /*21360*/  PRMT R25, RZ, 0x7610, R25 ;  /* 0x00007610ff197816 */ /* 0x008fc40000000019 */
[----:B--2---:R-:W-:-:S04]  /*21370*/  @!P2 LOP3.LUT R5, R5, R4, RZ, 0x3c, !PT ;  /* 0x000000040505a212 */ /* 0x004fc800078e3cff */
        /* <DEDUP_REMOVED lines=11> */
[----:B------:R-:W3:Y:S01]  /*21430*/  @!P2 LDG.E.U16 R19, desc[UR10][R4.64] ;  /* 0x0000000a0413a981 */ /* 0x000ee2000c1e1500 */
[----:B------:R-:W-:-:S03]  /*21440*/  PRMT R20, RZ, 0x7610, R20 ;  /* 0x00007610ff147816 */ /* 0x000fc60000000014 */
[----:B---3--:R0:W-:Y:S04]  /*21450*/  STL [R1+0xf0], R19 ;  /* 0x0000f01301007387 */ /* 0x0081e80000100800 */
[----:B0-----:R-:W3:Y:S04]  /*21460*/  LDL.LU R19, [R1+0x2b08] ;  /* 0x002b080001137983 */ /* 0x001ee80000300800 */
[----:B------:R-:W2:Y:S01]  /*21470*/  LDL R5, [R1+0x12d8] ;  /* 0x0012d80001057983 */ /* 0x000ea20000100800 */
[----:B------:R-:W-:-:S05]  /*21480*/  @!P2 IMAD.MOV.U32 R4, RZ, RZ, R23 ;  /* 0x000000ffff04a224 */ /* 0x000fca00078e0017 */
[----:B--2---:R0:W2:Y:S04]  /*21490*/  @!P2 LDG.E.U16 R20, desc[UR10][R4.64] ;  /* 0x0000000a0414a981 */ /* 0x0040a8000c1e1500 */
[----:B------:R-:W0:Y:S04]  /*214a0*/  LDL R4, [R1+0x12b8] ;  /* 0x0012b80001047983 */ /* 0x000e280000100800 */
[----:B------:R-:W0:Y:S01]  /*214b0*/  LDL R5, [R1+0x12bc] ;  /* 0x0012bc0001057983 */ /* 0x000e220000100800 */
[----:B------:R-:W-:Y:S02]  /*214c0*/  PRMT R26, RZ, 0x7610, R26 ;  /* 0x00007610ff1a7816 */ /* 0x000fe4000000001a */
[----:B0-----:R-:W-:-:S04]  /*214d0*/  @!P2 LOP3.LUT R5, R5, R4, RZ, 0x3c, !PT ;  /* 0x000000040505a212 */ /* 0x001fc800078e3cff */
[----:B------:R-:W-:-:S04]  /*214e0*/  @!P2 LOP3.LUT R4, R5, R4, RZ, 0x3c, !PT ;  /* 0x000000040504a212 */ /* 0x000fc800078e3cff */
[----:B------:R-:W-:-:S05]  /*214f0*/  @!P2 LOP3.LUT R5, R5, R4, RZ, 0x3c, !PT ;  /* 0x000000040505a212 */ /* 0x000fca00078e3cff */
[----:B------:R-:W3:Y:S04]  /*21500*/  @!P2 LDG.E.U16 R26, desc[UR10][R4.64] ;  /* 0x0000000a041aa981 */ /* 0x000ee8000c1e1500 */
[----:B--2---:R0:W-:Y:S04]  /*21510*/  STL [R1+0xec], R20 ;  /* 0x0000ec1401007387 */ /* 0x0041e80000100800 */
[----:B0-----:R-:W2:Y:S04]  /*21520*/  LDL R20, [R1+0x125c] ;  /* 0x00125c0001147983 */ /* 0x001ea80000100800 */
[----:B---3--:R0:W-:Y:S04]  /*21530*/  STL [R1+0xe8], R26 ;  /* 0x0000e81a01007387 */ /* 0x0081e80000100800 */
[----:B0-----:R-:W3:Y:S04]  /*21540*/  LDL.LU R26, [R1+0x2b04] ;  /* 0x002b0400011a7983 */ /* 0x001ee80000300800 */
[----:B------:R-:W2:Y:S04]  /*21550*/  LDL R4, [R1+0x1298] ;  /* 0x0012980001047983 */ /* 0x000ea80000100800 */
[----:B------:R-:W2:Y:S01]  /*21560*/  LDL R5, [R1+0x129c] ;  /* 0x00129c0001057983 */ /* 0x000ea20000100800 */
[----:B------:R-:W0:Y:S01]  /*21570*/  S2R R0, SR_TID.X ;  /* 0x0000000000007919 */ /* 0x000e220000002100 */
[----:B---3--:R-:W-:-:S02]  /*21580*/  PRMT R26, RZ, 0x7610, R26 ;  /* 0x00007610ff1a7816 */ /* 0x008fc4000000001a */
[----:B--2---:R-:W-:-:S04]  /*21590*/  @!P2 LOP3.LUT R5, R5, R4, RZ, 0x3c, !PT ;  /* 0x000000040505a212 */ /* 0x004fc800078e3cff */
[----:B------:R-:W-:-:S04]  /*215a0*/  @!P2 LOP3.LUT R4, R5, R4, RZ, 0x3c, !PT ;  /* 0x000000040504a212 */ /* 0x000fc800078e3cff */
[----:B------:R-:W-:-:S05]  /*215b0*/  @!P2 LOP3.LUT R5, R5, R4, RZ, 0x3c, !PT ;  /* 0x000000040505a212 */ /* 0x000fca00078e3cff */
[----:B------:R-:W2:Y:S01]  /*215c0*/  @!P2 LDG.E.U16 R26, desc[UR10][R4.64] ;  /* 0x0000000a041aa981 */ /* 0x000ea2000c1e1500 */
[----:B0-----:R-:W-:-:S03]  /*215d0*/  LOP3.LUT R0, R0, 0x3f, RZ, 0xc0, !PT ;  /* 0x0000003f00007812 */ /* 0x001fc600078ec0ff */
[----:B------:R-:W-:Y:S02]  /*215e0*/  STS.U16 [R28+UR6+0x8480], R17 ;  /* 0x008480111c007988 */ /* 0x000fe40008000406 */
[----:B------:R-:W-:Y:S02]  /*215f0*/  IMAD.SHL.U32 R0, R0, 0x2, RZ ;  /* 0x0000000200007824 */ /* 0x000fe400078e00ff */
[----:B------:R-:W-:Y:S04]  /*21600*/  STS.U16 [R28+UR6+0x8880], R11 ;  /* 0x0088800b1c007988 */ /* 0x000fe80008000406 */
[----:B------:R0:W-:Y:S02]  /*21610*/  STS.U16 [R28+UR6+0x8c80], R9 ;  /* 0x008c80091c007988 */ /* 0x0001e40008000406 */
[----:B0-----:R-:W-:-:S05]  /*21620*/  LOP3.LUT R28, R0, 0x20, RZ, 0x3c, !PT ;  /* 0x00000020001c7812 */ /* 0x001fca00078e3cff */
[----:B------:R-:W-:Y:S01]  /*21630*/  STL [R1+0x2a34], R28 ;  /* 0x002a341c01007387 */ /* 0x000fe20000100800 */
[----:B------:R-:W0:Y:S03]  /*21640*/  S2R R23, SR_TID.X ;  /* 0x0000000000177919 */ /* 0x000e260000002100 */
[----:B--2---:R1:W-:Y:S04]  /*21650*/  STL [R1+0xe4], R26 ;  /* 0x0000e41a01007387 */ /* 0x0043e80000100800 */
[----:B-1----:R-:W2:Y:S04]  /*21660*/  LDL.LU R26, [R1+0x2b00] ;  /* 0x002b0000011a7983 */ /* 0x002ea80000300800 */
[----:B------:R-:W3:Y:S04]  /*21670*/  LDL R4, [R1+0x1278] ;  /* 0x0012780001047983 */ /* 0x000ee80000100800 */
[----:B------:R-:W3:Y:S01]  /*21680*/  LDL R5, [R1+0x127c] ;  /* 0x00127c0001057983 */ /* 0x000ee20000100800 */
[----:B0-----:R-:W-:-:S05]  /*21690*/  LOP3.LUT R23, R23, 0x3f, RZ, 0xc0, !PT ;  /* 0x0000003f17177812 */ /* 0x001fca00078ec0ff */
[----:B------:R-:W-:Y:S01]  /*216a0*/  IMAD.SHL.U32 R23, R23, 0x2, RZ ;  /* 0x0000000217177824 */ /* 0x000fe200078e00ff */
[----:B------:R-:W-:Y:S01]  /*216b0*/  PRMT R22, RZ, 0x7610, R22 ;  /* 0x00007610ff167816 */ /* 0x000fe20000000016 */
[----:B------:R-:W-:Y:S03]  /*216c0*/  STS.U16 [R28+UR6+0x8100], R25 ;  /* 0x008100191c007988 */ /* 0x000fe60008000406 */
[----:B------:R-:W-:Y:S01]  /*216d0*/  LOP3.LUT R23, R23, 0x30, RZ, 0x3c, !PT ;  /* 0x0000003017177812 */ /* 0x000fe200078e3cff */
[----:B------:R-:W-:Y:S04]  /*216e0*/  STS.U16 [R28+UR6+0x8500], R19 ;  /* 0x008500131c007988 */ /* 0x000fe80008000406 */
[----:B------:R-:W-:Y:S04]  /*216f0*/  STS.U16 [R28+UR6+0x8900], R13 ;  /* 0x0089000d1c007988 */ /* 0x000fe80008000406 */
[----:B------:R-:W-:Y:S04]  /*21700*/  STS.U16 [R28+UR6+0x8d00], R6 ;  /* 0x008d00061c007988 */ /* 0x000fe80008000406 */
[----:B----4-:R0:W-:Y:S04]  /*21710*/  STS.U16 [R23+UR6+0x8180], R21 ;  /* 0x0081801517007988 */ /* 0x0101e80008000406 */
[----:B0-----:R-:W4:Y:S01]  /*21720*/  LDL.LU R21, [R1+0x2afc] ;  /* 0x002afc0001157983 */ /* 0x001f220000300800 */
[----:B---3--:R-:W-:-:S04]  /*21730*/  @!P2 LOP3.LUT R5, R5, R4, RZ, 0x3c, !PT ;  /* 0x000000040505a212 */ /* 0x008fc800078e3cff */
[----:B------:R-:W-:-:S04]  /*21740*/  @!P2 LOP3.LUT R4, R5, R4, RZ, 0x3c, !PT ;  /* 0x000000040504a212 */ /* 0x000fc800078e3cff */
[----:B------:R-:W-:-:S05]  /*21750*/  @!P2 LOP3.LUT R5, R5, R4, RZ, 0x3c, !PT ;  /* 0x000000040505a212 */ /* 0x000fca00078e3cff */
[----:B------:R0:W3:Y:S04]  /*21760*/  @!P2 LDG.E.U16 R22, desc[UR10][R4.64] ;  /* 0x0000000a0416a981 */ /* 0x0000e8000c1e1500 */
[----:B------:R-:W4:Y:S01]  /*21770*/  LDL R5, [R1+0x1258] ;  /* 0x0012580001057983 */ /* 0x000f220000100800 */
[----:B------:R-:W-:Y:S01]  /*21780*/  PRMT R0, RZ, 0x7610, R0 ;  /* 0x00007610ff007816 */ /* 0x000fe20000000000 */
[----:B0-----:R-:W-:Y:S02]  /*21790*/  @!P2 IMAD.MOV.U32 R4, RZ, RZ, R20 ;  /* 0x000000ffff04a224 */ /* 0x001fe400078e0014 */
[----:B---3--:R0:W-:Y:S01]  /*217a0*/  STL [R1+0xe0], R22 ;  /* 0x0000e01601007387 */ /* 0x0081e20000100800 */
[----:B--2---:R-:W-:-:S03]  /*217b0*/  PRMT R26, RZ, 0x7610, R26 ;  /* 0x00007610ff1a7816 */ /* 0x004fc6000000001a */
[----:B------:R-:W2:Y:S04]  /*217c0*/  LDL R20, [R1+0x11dc] ;  /* 0x0011dc0001147983 */ /* 0x000ea80000100800 */
[----:B----4-:R1:W3:Y:S04]  /*217d0*/  @!P2 LDG.E.U16 R0, desc[UR10][R4.64] ;  /* 0x0000000a0400a981 */ /* 0x0102e8000c1e1500 */
[----:B0-----:R-:W4:Y:S04]  /*217e0*/  LDL R22, [R1+0x11fc] ;  /* 0x0011fc0001167983 */ /* 0x001f280000100800 */
[----:B------:R-:W1:Y:S04]  /*217f0*/  LDL R4, [R1+0x1238] ;  /* 0x0012380001047983 */ /* 0x000e680000100800 */
[----:B------:R-:W1:Y:S02]  /*21800*/  LDL R5, [R1+0x123c] ;  /* 0x00123c0001057983 */ /* 0x000e640000100800 */
[----:B-1----:R-:W-:-:S04]  /*21810*/  @!P2 LOP3.LUT R5, R5, R4, RZ, 0x3c, !PT ;  /* 0x000000040505a212 */ /* 0x002fc800078e3cff */
[----:B------:R-:W-:-:S04]  /*21820*/  @!P2 LOP3.LUT R4, R5, R4, RZ, 0x3c, !PT ;  /* 0x000000040504a212 */ /* 0x000fc800078e3cff */
[----:B------:R-:W-:-:S05]  /*21830*/  @!P2 LOP3.LUT R5, R5, R4, RZ, 0x3c, !PT ;  /* 0x000000040505a212 */ /* 0x000fca00078e3cff */
[----:B------:R-:W2:Y:S04]  /*21840*/  @!P2 LDG.E.U16 R26, desc[UR10][R4.64] ;  /* 0x0000000a041aa981 */ /* 0x000ea8000c1e1500 */
[----:B---3--:R0:W-:Y:S04]  /*21850*/  STL [R1+0xdc], R0 ;  /* 0x0000dc0001007387 */ /* 0x0081e80000100800 */
[----:B0-----:R-:W3:Y:S04]  /*21860*/  LDL.LU R0, [R1+0x58] ;  /* 0x0000580001007983 */ /* 0x001ee80000300800 */
[----:B------:R-:W3:Y:S04]  /*21870*/  LDL R4, [R1+0x1218] ;  /* 0x0012180001047983 */ /* 0x000ee80000100800 */
[----:B--2---:R-:W-:Y:S04]  /*21880*/  STL [R1+0xd8], R26 ;  /* 0x0000d81a01007387 */ /* 0x004fe80000100800 */
[----:B------:R-:W3:Y:S01]  /*21890*/  LDL R5, [R1+0x121c] ;  /* 0x00121c0001057983 */ /* 0x000ee20000100800 */
[----:B------:R-:W-:-:S03]  /*218a0*/  PRMT R27, RZ, 0x7610, R27 ;  /* 0x00007610ff1b7816 */ /* 0x000fc6000000001b */
[----:B------:R-:W-:Y:S04]  /*218b0*/  STS.U16 [R23+UR6+0x8580], R21 ;  /* 0x0085801517007988 */ /* 0x000fe80008000406 */
[----:B------:R-:W-:Y:S04]  /*218c0*/  STS.U16 [R23+UR6+0x8980], R16 ;  /* 0x0089801017007988 */ /* 0x000fe80008000406 */
[----:B------:R0:W-:Y:S04]  /*218d0*/  STS.U16 [R23+UR6+0x8d80], R7 ;  /* 0x008d800717007988 */ /* 0x0001e80008000406 */
[----:B0-----:R-:W2:Y:S01]  /*218e0*/  LDL R23, [R1+0x11bc] ;  /* 0x0011bc0001177983 */ /* 0x001ea20000100800 */
[----:B------:R-:W0:Y:S01]  /*218f0*/  S2R R26, SR_TID.X ;  /* 0x00000000001a7919 */ /* 0x000e220000002100 */
[----:B---3--:R-:W-:-:S04]  /*21900*/  @!P2 LOP3.LUT R5, R5, R4, RZ, 0x3c, !PT ;  /* 0x000000040505a212 */ /* 0x008fc800078e3cff */
[----:B------:R-:W-:-:S04]  /*21910*/  @!P2 LOP3.LUT R4, R5, R4, RZ, 0x3c, !PT ;  /* 0x000000040504a212 */ /* 0x000fc800078e3cff */
[----:B------:R-:W-:-:S05]  /*21920*/  @!P2 LOP3.LUT R5, R5, R4, RZ, 0x3c, !PT ;  /* 0x000000040505a212 */ /* 0x000fca00078e3cff */
[----:B------:R-:W3:Y:S04]  /*21930*/  @!P2 LDG.E.U16 R27, desc[UR10][R4.64] ;  /* 0x0000000a041ba981 */ /* 0x000ee8000c1e1500 */
[----:B------:R-:W2:Y:S01]  /*21940*/  LDL.LU R4, [R1+0x38] ;  /* 0x0000380001047983 */ /* 0x000ea20000300800 */
[----:B0-----:R-:W-:-:S05]  /*21950*/  LOP3.LUT R26, R26, 0x3f, RZ, 0xc0, !PT ;  /* 0x0000003f1a1a7812 */ /* 0x001fca00078ec0ff */
[----:B------:R-:W-:-:S05]  /*21960*/  IMAD.SHL.U32 R26, R26, 0x2, RZ ;  /* 0x000000021a1a7824 */ /* 0x000fca00078e00ff */
[----:B------:R-:W-:Y:S01]  /*21970*/  LOP3.LUT R26, R26, 0x40, RZ, 0x3c, !PT ;  /* 0x000000401a1a7812 */ /* 0x000fe200078e3cff */
[----:B---3--:R-:W-:Y:S04]  /*21980*/  STL [R1+0xd4], R27 ;  /* 0x0000d41b01007387 */ /* 0x008fe80000100800 */
[----:B------:R-:W3:Y:S04]  /*21990*/  LDL R5, [R1+0x11f8] ;  /* 0x0011f80001057983 */ /* 0x000ee80000100800 */
[----:B--2---:R0:W-:Y:S04]  /*219a0*/  STS.U16 [R26+UR6+0x8200], R4 ;  /* 0x008200041a007988 */ /* 0x0041e80008000406 */
[----:B0-----:R-:W2:Y:S01]  /*219b0*/  LDL.LU R26, [R1+0x2af8] ;  /* 0x002af800011a7983 */ /* 0x001ea20000300800 */
[----:B----4-:R-:W-:-:S03]  /*219c0*/  @!P2 IMAD.MOV.U32 R4, RZ, RZ, R22 ;  /* 0x000000ffff04a224 */ /* 0x010fc600078e0016 */
[----:B------:R-:W4:Y:S01]  /*219d0*/  LDL R22, [R1+0x119c] ;  /* 0x00119c0001167983 */ /* 0x000f220000100800 */
[----:B--2---:R-:W-:-:S06]  /*219e0*/  PRMT R26, RZ, 0x7610, R26 ;  /* 0x00007610ff1a7816 */ /* 0x004fcc000000001a */
[----:B---3--:R-:W2:Y:S01]  /*219f0*/  @!P2 LDG.E.U16 R26, desc[UR10][R4.64] ;  /* 0x0000000a041aa981 */ /* 0x008ea2000c1e1500 */
[----:B------:R-:W0:Y:S03]  /*21a00*/  S2R R27, SR_TID.X ;  /* 0x00000000001b7919 */ /* 0x000e260000002100 */
[----:B--2---:R1:W-:Y:S04]  /*21a10*/  STL [R1+0xd0], R26 ;  /* 0x0000d01a01007387 */ /* 0x0043e80000100800 */
[----:B-1----:R-:W2:Y:S04]  /*21a20*/  LDL.LU R26, [R1+0x2af4] ;  /* 0x002af400011a7983 */ /* 0x002ea80000300800 */
[----:B------:R-:W3:Y:S01]  /*21a30*/  LDL R5, [R1+0x11d8] ;  /* 0x0011d80001057983 */ /* 0x000ee20000100800 */
[----:B0-----:R-:W-:-:S05]  /*21a40*/  LOP3.LUT R27, R27, 0x3f, RZ, 0xc0, !PT ;  /* 0x0000003f1b1b7812 */ /* 0x001fca00078ec0ff */
[----:B------:R-:W-:-:S05]  /*21a50*/  IMAD.SHL.U32 R4, R27, 0x2, RZ ;  /* 0x000000021b047824 */ /* 0x000fca00078e00ff */
[----:B------:R-:W-:Y:S02]  /*21a60*/  LOP3.LUT R4, R4, 0x40, RZ, 0x3c, !PT ;  /* 0x0000004004047812 */ /* 0x000fe400078e3cff */
[----:B------:R-:W-:Y:S01]  /*21a70*/  PRMT R10, RZ, 0x7610, R10 ;  /* 0x00007610ff0a7816 */ /* 0x000fe2000000000a */
[----:B------:R-:W0:Y:S02]  /*21a80*/  S2R R27, SR_TID.X ;  /* 0x00000000001b7919 */ /* 0x000e240000002100 */
[----:B--2---:R1:W-:Y:S02]  /*21a90*/  STS.U16 [R4+UR6+0x8600], R26 ;  /* 0x0086001a04007988 */ /* 0x0043e40008000406 */
[----:B-1----:R-:W-:-:S05]  /*21aa0*/  @!P2 IMAD.MOV.U32 R4, RZ, RZ, R20 ;  /* 0x000000ffff04a224 */ /* 0x002fca00078e0014 */
[----:B---3--:R1:W2:Y:S04]  /*21ab0*/  @!P2 LDG.E.U16 R10, desc[UR10][R4.64] ;  /* 0x0000000a040aa981 */ /* 0x0082a8000c1e1500 */
[----:B------:R-:W3:Y:S01]  /*21ac0*/  LDL R5, [R1+0x11b8] ;  /* 0x0011b80001057983 */ /* 0x000ee20000100800 */
[----:B0-----:R-:W-:-:S05]  /*21ad0*/  LOP3.LUT R27, R27, 0x3f, RZ, 0xc0, !PT ;  /* 0x0000003f1b1b7812 */ /* 0x001fca00078ec0ff */
[----:B-1----:R-:W-:Y:S01]  /*21ae0*/  IMAD.SHL.U32 R4, R27, 0x2, RZ ;  /* 0x000000021b047824 */ /* 0x002fe200078e00ff */
[----:B------:R-:W-:Y:S01]  /*21af0*/  PRMT R24, RZ, 0x7610, R24 ;  /* 0x00007610ff187816 */ /* 0x000fe20000000018 */
[----:B------:R-:W2:Y:S03]  /*21b00*/  LDL R27, [R1+0x1158] ;  /* 0x00115800011b7983 */ /* 0x000ea60000100800 */
[----:B------:R-:W-:-:S05]  /*21b10*/  LOP3.LUT R4, R4, 0x40, RZ, 0x3c, !PT ;  /* 0x0000004004047812 */ /* 0x000fca00078e3cff */
[----:B------:R0:W-:Y:S02]  /*21b20*/  STS.U16 [R4+UR6+0x8a00], R18 ;  /* 0x008a001204007988 */ /* 0x0001e40008000406 */
[----:B0-----:R-:W-:-:S05]  /*21b30*/  @!P2 IMAD.MOV.U32 R4, RZ, RZ, R23 ;  /* 0x000000ffff04a224 */ /* 0x001fca00078e0017 */
[----:B---3--:R0:W3:Y:S02]  /*21b40*/  @!P2 LDG.E.U16 R24, desc[UR10][R4.64] ;  /* 0x0000000a0418a981 */ /* 0x0080e4000c1e1500 */
[----:B0-----:R-:W0:Y:S02]  /*21b50*/  S2R R5, SR_TID.X ;  /* 0x0000000000057919 */ /* 0x001e240000002100 */
[----:B--2---:R1:W-:Y:S04]  /*21b60*/  STL [R1+0xcc], R10 ;  /* 0x0000cc0a01007387 */ /* 0x0043e80000100800 */
[----:B-1----:R-:W2:Y:S04]  /*21b70*/  LDL R10, [R1+0x115c] ;  /* 0x00115c00010a7983 */ /* 0x002ea80000100800 */
[----:B------:R-:W2:Y:S01]  /*21b80*/  LDL.LU R20, [R1+0x60] ;  /* 0x0000600001147983 */ /* 0x000ea20000300800 */
[----:B0-----:R-:W-:-:S05]  /*21b90*/  LOP3.LUT R5, R5, 0x3f, RZ, 0xc0, !PT ;  /* 0x0000003f05057812 */ /* 0x001fca00078ec0ff */
[----:B------:R-:W-:Y:S01]  /*21ba0*/  IMAD.SHL.U32 R4, R5, 0x2, RZ ;  /* 0x0000000205047824 */ /* 0x000fe200078e00ff */
[----:B---3--:R0:W-:Y:S04]  /*21bb0*/  STL [R1+0xc8], R24 ;  /* 0x0000c81801007387 */ /* 0x0081e80000100800 */
[----:B0-----:R-:W3:Y:S04]  /*21bc0*/  LDL.LU R24, [R1+0x2af0] ;  /* 0x002af00001187983 */ /* 0x001ee80000300800 */
[----:B------:R-:W2:Y:S01]  /*21bd0*/  LDL R5, [R1+0x1198] ;  /* 0x0011980001057983 */ /* 0x000ea20000100800 */
[----:B------:R-:W-:-:S05]  /*21be0*/  LOP3.LUT R4, R4, 0x40, RZ, 0x3c, !PT ;  /* 0x0000004004047812 */ /* 0x000fca00078e3cff */
[----:B------:R4:W-:Y:S02]  /*21bf0*/  STS.U16 [R4+UR6+0x8e00], R12 ;  /* 0x008e000c04007988 */ /* 0x0009e40008000406 */
[----:B----4-:R-:W-:Y:S02]  /*21c00*/  @!P2 IMAD.MOV.U32 R4, RZ, RZ, R22 ;  /* 0x000000ffff04a224 */ /* 0x010fe400078e0016 */
[----:B------:R-:W4:Y:S01]  /*21c10*/  LDL.LU R22, [R1+0x54] ;  /* 0x0000540001167983 */ /* 0x000f220000300800 */
[----:B---3--:R-:W-:-:S06]  /*21c20*/  PRMT R24, RZ, 0x7610, R24 ;  /* 0x00007610ff187816 */ /* 0x008fcc0000000018 */
[----:B--2---:R-:W2:Y:S04]  /*21c30*/  @!P2 LDG.E.U16 R24, desc[UR10][R4.64] ;  /* 0x0000000a0418a981 */ /* 0x004ea8000c1e1500 */
[----:B--2---:R0:W-:Y:S04]  /*21c40*/  STL [R1+0xc4], R24 ;  /* 0x0000c41801007387 */ /* 0x0041e80000100800 */
[----:B0-----:R-:W2:Y:S04]  /*21c50*/  LDL.LU R24, [R1+0x2aec] ;  /* 0x002aec0001187983 */ /* 0x001ea80000300800 */
[----:B------:R-:W3:Y:S04]  /*21c60*/  LDL R4, [R1+0x1178] ;  /* 0x0011780001047983 */ /* 0x000ee80000100800 */
[----:B------:R-:W3:Y:S01]  /*21c70*/  LDL R5, [R1+0x117c] ;  /* 0x00117c0001057983 */ /* 0x000ee20000100800 */
[----:B------:R-:W0:Y:S01]  /*21c80*/  S2R R23, SR_TID.X ;  /* 0x0000000000177919 */ /* 0x000e220000002100 */
[----:B--2---:R-:W-:-:S02]  /*21c90*/  PRMT R24, RZ, 0x7610, R24 ;  /* 0x00007610ff187816 */ /* 0x004fc40000000018 */
[----:B---3--:R-:W-:-:S04]  /*21ca0*/  @!P2 LOP3.LUT R5, R5, R4, RZ, 0x3c, !PT ;  /* 0x000000040505a212 */ /* 0x008fc800078e3cff */
[----:B------:R-:W-:-:S04]  /*21cb0*/  @!P2 LOP3.LUT R4, R5, R4, RZ, 0x3c, !PT ;  /* 0x000000040504a212 */ /* 0x000fc800078e3cff */
[----:B------:R-:W-:-:S05]  /*21cc0*/  @!P2 LOP3.LUT R5, R5, R4, RZ, 0x3c, !PT ;  /* 0x000000040505a212 */ /* 0x000fca00078e3cff */
[----:B------:R-:W2:Y:S01]  /*21cd0*/  @!P2 LDG.E.U16 R24, desc[UR10][R4.64] ;  /* 0x0000000a0418a981 */ /* 0x000ea2000c1e1500 */
[----:B0-----:R-:W-:-:S05]  /*21ce0*/  LOP3.LUT R23, R23, 0x3f, RZ, 0xc0, !PT ;  /* 0x0000003f17177812 */ /* 0x001fca00078ec0ff */
[----:B------:R-:W-:-:S05]  /*21cf0*/  IMAD.SHL.U32 R23, R23, 0x2, RZ ;  /* 0x0000000217177824 */ /* 0x000fca00078e00ff */
[----:B------:R-:W-:-:S05]  /*21d00*/  LOP3.LUT R23, R23, 0x50, RZ, 0x3c, !PT ;  /* 0x0000005017177812 */ /* 0x000fca00078e3cff */
[----:B------:R0:W-:Y:S04]  /*21d10*/  STS.U16 [R23+UR6+0x8280], R0 ;  /* 0x0082800017007988 */ /* 0x0001e80008000406 */
[----:B0-----:R-:W3:Y:S04]  /*21d20*/  LDL.LU R0, [R1+0x18] ;  /* 0x0000180001007983 */ /* 0x001ee80000300800 */
[----:B--2---:R0:W-:Y:S04]  /*21d30*/  STL [R1+0xc0], R24 ;  /* 0x0000c01801007387 */ /* 0x0041e80000100800 */
[----:B0-----:R-:W2:Y:S04]  /*21d40*/  LDL.LU R24, [R1+0x2ae8] ;  /* 0x002ae80001187983 */ /* 0x001ea80000300800 */
[----:B------:R-:W2:Y:S01]  /*21d50*/  LDL.LU R5, [R1+0x28] ;  /* 0x0000280001057983 */ /* 0x000ea20000300800 */
[----:B------:R-:W-:Y:S01]  /*21d60*/  PRMT R14, RZ, 0x7610, R14 ;  /* 0x00007610ff0e7816 */ /* 0x000fe2000000000e */
[----:B------:R-:W-:Y:S01]  /*21d70*/  @!P2 IMAD.MOV.U32 R4, RZ, RZ, R10 ;  /* 0x000000ffff04a224 */ /* 0x000fe200078e000a */
[----:B------:R-:W-:Y:S01]  /*21d80*/  PRMT R15, RZ, 0x7610, R15 ;  /* 0x00007610ff0f7816 */ /* 0x000fe2000000000f */
[----:B------:R-:W3:Y:S04]  /*21d90*/  LDL R10, [R1+0x10fc] ;  /* 0x0010fc00010a7983 */ /* 0x000ee80000100800 */
[----:B--2---:R0:W-:Y:S02]  /*21da0*/  STS.U16 [R23+UR6+0x8680], R5 ;  /* 0x0086800517007988 */ /* 0x0041e40008000406 */
[----:B0-----:R-:W-:-:S05]  /*21db0*/  @!P2 IMAD.MOV.U32 R5, RZ, RZ, R27 ;  /* 0x000000ffff05a224 */ /* 0x001fca00078e001b */
[----:B------:R0:W2:Y:S04]  /*21dc0*/  @!P2 LDG.E.U16 R14, desc[UR10][R4.64] ;  /* 0x0000000a040ea981 */ /* 0x0000a8000c1e1500 */
[----:B------:R-:W0:Y:S04]  /*21dd0*/  LDL R4, [R1+0x1138] ;  /* 0x0011380001047983 */ /* 0x000e280000100800 */
[----:B------:R-:W0:Y:S02]  /*21de0*/  LDL R5, [R1+0x113c] ;  /* 0x00113c0001057983 */ /* 0x000e240000100800 */
[----:B0-----:R-:W-:-:S04]  /*21df0*/  @!P2 LOP3.LUT R5, R5, R4, RZ, 0x3c, !PT ;  /* 0x000000040505a212 */ /* 0x001fc800078e3cff */
[----:B------:R-:W-:-:S04]  /*21e00*/  @!P2 LOP3.LUT R4, R5, R4, RZ, 0x3c, !PT ;  /* 0x000000040504a212 */ /* 0x000fc800078e3cff */
[----:B------:R-:W-:-:S05]  /*21e10*/  @!P2 LOP3.LUT R5, R5, R4, RZ, 0x3c, !PT ;  /* 0x000000040505a212 */ /* 0x000fca00078e3cff */
[----:B------:R-:W3:Y:S04]  /*21e20*/  @!P2 LDG.E.U16 R15, desc[UR10][R4.64] ;  /* 0x0000000a040fa981 */ /* 0x000ee8000c1e1500 */
[----:B--2---:R0:W-:Y:S04]  /*21e30*/  STL [R1+0xbc], R14 ;  /* 0x0000bc0e01007387 */ /* 0x0041e80000100800 */
[----:B0-----:R-:W2:Y:S04]  /*21e40*/  LDL.LU R14, [R1+0x64] ;  /* 0x00006400010e7983 */ /* 0x001ea80000300800 */
[----:B---3--:R0:W-:Y:S04]  /*21e50*/  STL [R1+0xb8], R15 ;  /* 0x0000b80f01007387 */ /* 0x0081e80000100800 */
[----:B0-----:R-:W3:Y:S04]  /*21e60*/  LDL.LU R15, [R1+0x2ae4] ;  /* 0x002ae400010f7983 */ /* 0x001ee80000300800 */
[----:B------:R-:W2:Y:S04]  /*21e70*/  LDL R4, [R1+0x1118] ;  /* 0x0011180001047983 */ /* 0x000ea80000100800 */
[----:B------:R-:W2:Y:S01]  /*21e80*/  LDL R5, [R1+0x111c] ;  /* 0x00111c0001057983 */ /* 0x000ea20000100800 */
[----:B------:R-:W-:-:S02]  /*21e90*/  PRMT R29, RZ, 0x7610, R29 ;  /* 0x00007610ff1d7816 */ /* 0x000fc4000000001d */
[----:B--2---:R-:W-:-:S04]  /*21ea0*/  @!P2 LOP3.LUT R5, R5, R4, RZ, 0x3c, !PT ;  /* 0x000000040505a212 */ /* 0x004fc800078e3cff */
[----:B------:R-:W-:-:S04]  /*21eb0*/  @!P2 LOP3.LUT R4, R5, R4, RZ, 0x3c, !PT ;  /* 0x000000040504a212 */ /* 0x000fc800078e3cff */
[----:B------:R-:W-:-:S05]  /*21ec0*/  @!P2 LOP3.LUT R5, R5, R4, RZ, 0x3c, !PT ;  /* 0x000000040505a212 */ /* 0x000fca00078e3cff */
[----:B------:R-:W2:Y:S04]  /*21ed0*/  @!P2 LDG.E.U16 R29, desc[UR10][R4.64] ;  /* 0x0000000a041da981 */ /* 0x000ea8000c1e1500 */
[----:B------:R-:W-:Y:S04]  /*21ee0*/  STS.U16 [R23+UR6+0x8a80], R24 ;  /* 0x008a801817007988 */ /* 0x000fe80008000406 */
[----:B---3--:R0:W-:Y:S04]  /*21ef0*/  STS.U16 [R23+UR6+0x8e80], R15 ;  /* 0x008e800f17007988 */ /* 0x0081e80008000406 */
[----:B0-----:R-:W3:Y:S04]  /*21f00*/  LDL.LU R23, [R1+0x5c] ;  /* 0x00005c0001177983 */ /* 0x001ee80000300800 */
[----:B--2---:R0:W-:Y:S04]  /*21f10*/  STL [R1+0xb4], R29 ;  /* 0x0000b41d01007387 */ /* 0x0041e80000100800 */
[----:B0-----:R-:W2:Y:S04]  /*21f20*/  LDL.LU R29, [R1+0x2ae0] ;  /* 0x002ae000011d7983 */ /* 0x001ea80000300800 */
[----:B------:R-:W3:Y:S01]  /*21f30*/  LDL R5, [R1+0x10f8] ;  /* 0x0010f80001057983 */ /* 0x000ee20000100800 */
[----:B------:R-:W-:Y:S01]  /*21f40*/  @!P2 IMAD.MOV.U32 R4, RZ, RZ, R10 ;  /* 0x000000ffff04a224 */ /* 0x000fe200078e000a */
[----:B------:R-:W0:Y:S01]  /*21f50*/  S2R R27, SR_TID.X ;  /* 0x00000000001b7919 */ /* 0x000e220000002100 */
[----:B--2---:R-:W-:-:S06]  /*21f60*/  PRMT R29, RZ, 0x7610, R29 ;  /* 0x00007610ff1d7816 */ /* 0x004fcc000000001d */
[----:B---3--:R-:W2:Y:S01]  /*21f70*/  @!P2 LDG.E.U16 R29, desc[UR10][R4.64] ;  /* 0x0000000a041da981 */ /* 0x008ea2000c1e1500 */
[----:B0-----:R-:W-:-:S05]  /*21f80*/  LOP3.LUT R27, R27, 0x3f, RZ, 0xc0, !PT ;  /* 0x0000003f1b1b7812 */ /* 0x001fca00078ec0ff */
[----:B------:R-:W-:-:S05]  /*21f90*/  IMAD.SHL.U32 R27, R27, 0x2, RZ ;  /* 0x000000021b1b7824 */ /* 0x000fca00078e00ff */
[----:B------:R-:W-:-:S05]  /*21fa0*/  LOP3.LUT R27, R27, 0x60, RZ, 0x3c, !PT ;  /* 0x000000601b1b7812 */ /* 0x000fca00078e3cff */
[----:B------:R0:W-:Y:S04]  /*21fb0*/  STS.U16 [R27+UR6+0x8300], R20 ;  /* 0x008300141b007988 */ /* 0x0001e80008000406 */
[----:B0-----:R-:W3:Y:S04]  /*21fc0*/  LDL.LU R20, [R1+0x4c] ;  /* 0x00004c0001147983 */ /* 0x001ee80000300800 */
[----:B------:R-:W3:Y:S04]  /*21fd0*/  LDL.LU R10, [R1] ;  /* 0x00000000010a7983 */ /* 0x000ee80000300800 */
[----:B----4-:R-:W-:Y:S04]  /*21fe0*/  STS.U16 [R27+UR6+0x8700], R22 ;  /* 0x008700161b007988 */ /* 0x010fe80008000406 */
[----:B--2---:R0:W-:Y:S04]  /*21ff0*/  STL [R1+0xb0], R29 ;  /* 0x0000b01d01007387 */ /* 0x0041e80000100800 */
[----:B0-----:R-:W2:Y:S04]  /*22000*/  LDL.LU R29, [R1+0x2adc] ;  /* 0x002adc00011d7983 */ /* 0x001ea80000300800 */
[----:B------:R-:W4:Y:S04]  /*22010*/  LDL R4, [R1+0x10d8] ;  /* 0x0010d80001047983 */ /* 0x000f280000100800 */
[----:B------:R-:W4:Y:S04]  /*22020*/  LDL R5, [R1+0x10dc] ;  /* 0x0010dc0001057983 */ /* 0x000f280000100800 */
[----:B------:R-:W2:Y:S01]  /*22030*/  LDL.LU R22, [R1+0x2ad8] ;  /* 0x002ad80001167983 */ /* 0x000ea20000300800 */
[----:B----4-:R-:W-:-:S04]  /*22040*/  @!P2 LOP3.LUT R5, R5, R4, RZ, 0x3c, !PT ;  /* 0x000000040505a212 */ /* 0x010fc800078e3cff */
[C---:B------:R-:W-:Y:S02]  /*22050*/  @!P2 LOP3.LUT R4, R5.reuse, R4, RZ, 0x3c, !PT ;  /* 0x000000040504a212 */ /* 0x040fe400078e3cff */
[----:B--2---:R-:W-:Y:S02]  /*22060*/  PRMT R22, RZ, 0x7610, R22 ;  /* 0x00007610ff167816 */ /* 0x004fe40000000016 */
[----:B------:R-:W-:-:S05]  /*22070*/  @!P2 LOP3.LUT R5, R5, R4, RZ, 0x3c, !PT ;  /* 0x000000040505a212 */ /* 0x000fca00078e3cff */
[----:B------:R-:W2:Y:S04]  /*22080*/  @!P2 LDG.E.U16 R22, desc[UR10][R4.64] ;  /* 0x0000000a0416a981 */ /* 0x000ea8000c1e1500 */
[----:B--2---:R0:W-:Y:S04]  /*22090*/  STL [R1+0xac], R22 ;  /* 0x0000ac1601007387 */ /* 0x0041e80000100800 */
[----:B0-----:R-:W2:Y:S04]  /*220a0*/  LDL.LU R22, [R1+0x2ad4] ;  /* 0x002ad40001167983 */ /* 0x001ea80000300800 */
[----:B------:R-:W4:Y:S04]  /*220b0*/  LDL R4, [R1+0x10b8] ;  /* 0x0010b80001047983 */ /* 0x000f280000100800 */
[----:B------:R-:W4:Y:S01]  /*220c0*/  LDL R5, [R1+0x10bc] ;  /* 0x0010bc0001057983 */ /* 0x000f220000100800 */
[----:B--2---:R-:W-:-:S02]  /*220d0*/  PRMT R22, RZ, 0x7610, R22 ;  /* 0x00007610ff167816 */ /* 0x004fc40000000016 */
[----:B----4-:R-:W-:-:S04]  /*220e0*/  @!P2 LOP3.LUT R5, R5, R4, RZ, 0x3c, !PT ;  /* 0x000000040505a212 */ /* 0x010fc800078e3cff */
[----:B------:R-:W-:-:S04]  /*220f0*/  @!P2 LOP3.LUT R4, R5, R4, RZ, 0x3c, !PT ;  /* 0x000000040504a212 */ /* 0x000fc800078e3cff */
[----:B------:R-:W-:-:S05]  /*22100*/  @!P2 LOP3.LUT R5, R5, R4, RZ, 0x3c, !PT ;  /* 0x000000040505a212 */ /* 0x000fca00078e3cff */
[----:B------:R-:W2:Y:S04]  /*22110*/  @!P2 LDG.E.U16 R22, desc[UR10][R4.64] ;  /* 0x0000000a0416a981 */ /* 0x000ea8000c1e1500 */
[----:B--2---:R0:W-:Y:S04]  /*22120*/  STL [R1+0xa8], R22 ;  /* 0x0000a81601007387 */ /* 0x0041e80000100800 */
[----:B0-----:R-:W2:Y:S04]  /*22130*/  LDL.LU R22, [R1+0x2ad0] ;  /* 0x002ad00001167983 */ /* 0x001ea80000300800 */
[----:B------:R-:W4:Y:S04]  /*22140*/  LDL R4, [R1+0x1098] ;  /* 0x0010980001047983 */ /* 0x000f280000100800 */
[----:B------:R-:W4:Y:S04]  /*22150*/  LDL R5, [R1+0x109c] ;  /* 0x00109c0001057983 */ /* 0x000f280000100800 */
[----:B------:R-:W-:Y:S04]  /*22160*/  STS.U16 [R27+UR6+0x8b00], R0 ;  /* 0x008b00001b007988 */ /* 0x000fe80008000406 */
[----:B--2---:R0:W-:Y:S04]  /*22170*/  STS.U16 [R27+UR6+0x8f00], R22 ;  /* 0x008f00161b007988 */ /* 0x0041e80008000406 */
[----:B0-----:R-:W2:Y:S01]  /*22180*/  LDL.LU R27, [R1+0x2acc] ;  /* 0x002acc00011b7983 */ /* 0x001ea20000300800 */
[----:B----4-:R-:W-:-:S04]  /*22190*/  @!P2 LOP3.LUT R5, R5, R4, RZ, 0x3c, !PT ;  /* 0x000000040505a212 */ /* 0x010fc800078e3cff */
[----:B------:R-:W-:-:S04]  /*221a0*/  @!P2 LOP3.LUT R4, R5, R4, RZ, 0x3c, !PT ;  /* 0x000000040504a212 */ /* 0x000fc800078e3cff */
[----:B------:R-:W-:Y:S02]  /*221b0*/  @!P2 LOP3.LUT R5, R5, R4, RZ, 0x3c, !PT ;  /* 0x000000040505a212 */ /* 0x000fe400078e3cff */
[----:B--2---:R-:W-:-:S06]  /*221c0*/  PRMT R27, RZ, 0x7610, R27 ;  /* 0x00007610ff1b7816 */ /* 0x004fcc000000001b */
[----:B------:R-:W2:Y:S04]  /*221d0*/  @!P2 LDG.E.U16 R27, desc[UR10][R4.64] ;  /* 0x0000000a041ba981 */ /* 0x000ea8000c1e1500 */
[----:B--2---:R0:W-:Y:S04]  /*221e0*/  STL [R1+0xa4], R27 ;  /* 0x0000a41b01007387 */ /* 0x0041e80000100800 */
[----:B0-----:R-:W2:Y:S04]  /*221f0*/  LDL.LU R27, [R1+0x2ac8] ;  /* 0x002ac800011b7983 */ /* 0x001ea80000300800 */
[----:B------:R-:W4:Y:S04]  /*22200*/  LDL R4, [R1+0x1078] ;  /* 0x0010780001047983 */ /* 0x000f280000100800 */
[----:B------:R-:W4:Y:S01]  /*22210*/  LDL R5, [R1+0x107c] ;  /* 0x00107c0001057983 */ /* 0x000f220000100800 */
[----:B------:R-:W0:Y:S01]  /*22220*/  S2R R0, SR_TID.X ;  /* 0x0000000000007919 */ /* 0x000e220000002100 */
[----:B--2---:R-:W-:-:S02]  /*22230*/  PRMT R27, RZ, 0x7610, R27 ;  /* 0x00007610ff1b7816 */ /* 0x004fc4000000001b */
[----:B----4-:R-:W-:-:S04]  /*22240*/  @!P2 LOP3.LUT R5, R5, R4, RZ, 0x3c, !PT ;  /* 0x000000040505a212 */ /* 0x010fc800078e3cff */
[----:B------:R-:W-:-:S04]  /*22250*/  @!P2 LOP3.LUT R4, R5, R4, RZ, 0x3c, !PT ;  /* 0x000000040504a212 */ /* 0x000fc800078e3cff */
[----:B------:R-:W-:-:S05]  /*22260*/  @!P2 LOP3.LUT R5, R5, R4, RZ, 0x3c, !PT ;  /* 0x000000040505a212 */ /* 0x000fca00078e3cff */
[----:B------:R-:W2:Y:S01]  /*22270*/  @!P2 LDG.E.U16 R27, desc[UR10][R4.64] ;  /* 0x0000000a041ba981 */ /* 0x000ea2000c1e1500 */
[----:B0-----:R-:W-:-:S05]  /*22280*/  LOP3.LUT R0, R0, 0x3f, RZ, 0xc0, !PT ;  /* 0x0000003f00007812 */ /* 0x001fca00078ec0ff */
[----:B------:R-:W-:-:S05]  /*22290*/  IMAD.SHL.U32 R0, R0, 0x2, RZ ;  /* 0x0000000200007824 */ /* 0x000fca00078e00ff */
[----:B------:R-:W-:-:S05]  /*222a0*/  LOP3.LUT R0, R0, 0x70, RZ, 0x3c, !PT ;  /* 0x0000007000007812 */ /* 0x000fca00078e3cff */
[----:B------:R0:W-:Y:S04]  /*222b0*/  STS.U16 [R0+UR6+0x8380], R14 ;  /* 0x0083800e00007988 */ /* 0x0001e80008000406 */
[----:B0-----:R-:W4:Y:S04]  /*222c0*/  LDL.LU R14, [R1+0x8] ;  /* 0x00000800010e7983 */ /* 0x001f280000300800 */
        /* <DEDUP_REMOVED lines=9> */
[----:B------:R0:W-:Y:S04]  /*22360*/  STS.U16 [R0+UR6+0x8780], R23 ;  /* 0x0087801700007988 */ /* 0x0001e80008000406 */
[----:B0-----:R-:W3:Y:S04]  /*22370*/  LDL.LU R23, [R1+0xc] ;  /* 0x00000c0001177983 */ /* 0x001ee80000300800 */
        /* <DEDUP_REMOVED lines=13> */
[----:B------:R-:W2:Y:S04]  /*22450*/  LDL R4, [R1+0x1018] ;  /* 0x0010180001047983 */ /* 0x000ea80000100800 */
[----:B------:R-:W2:Y:S01]  /*22460*/  LDL R5, [R1+0x101c] ;  /* 0x00101c0001057983 */ /* 0x000ea20000100800 */
[----:B------:R-:W-:-:S03]  /*22470*/  PRMT R2, RZ, 0x7610, R2 ;  /* 0x00007610ff027816 */ /* 0x000fc60000000002 */
[----:B------:R0:W-:Y:S04]  /*22480*/  STS.U16 [R0+UR6+0x8f80], R10 ;  /* 0x008f800a00007988 */ /* 0x0001e80008000406 */
[----:B0-----:R-:W3:Y:S01]  /*22490*/  LDL.LU R10, [R1+0x14] ;  /* 0x00001400010a7983 */ /* 0x001ee20000300800 */
[----:B--2---:R-:W-:-:S04]  /*224a0*/  @!P2 LOP3.LUT R5, R5, R4, RZ, 0x3c, !PT ;  /* 0x000000040505a212 */ /* 0x004fc800078e3cff */
[----:B------:R-:W-:-:S04]  /*224b0*/  @!P2 LOP3.LUT R4, R5, R4, RZ, 0x3c, !PT ;  /* 0x000000040504a212 */ /* 0x000fc800078e3cff */
[----:B------:R-:W-:-:S05]  /*224c0*/  @!P2 LOP3.LUT R5, R5, R4, RZ, 0x3c, !PT ;  /* 0x000000040505a212 */ /* 0x000fca00078e3cff */
[----:B------:R-:W2:Y:S04]  /*224d0*/  @!P2 LDG.E.U16 R2, desc[UR10][R4.64] ;  /* 0x0000000a0402a981 */ /* 0x000ea8000c1e1500 */
[----:B------:R-:W3:Y:S04]  /*224e0*/  LDL R4, [R1+0xff8] ;  /* 0x000ff80001047983 */ /* 0x000ee80000100800 */
[----:B------:R-:W3:Y:S01]  /*224f0*/  LDL R5, [R1+0xffc] ;  /* 0x000ffc0001057983 */ /* 0x000ee20000100800 */
[----:B------:R-:W-:Y:S01]  /*22500*/  PRMT R3, RZ, 0x7610, R3 ;  /* 0x00007610ff037816 */ /* 0x000fe20000000003 */
[----:B------:R-:W0:Y:S02]  /*22510*/  S2R R0, SR_TID.X ;  /* 0x0000000000007919 */ /* 0x000e240000002100 */
[----:B--2---:R1:W-:Y:S04]  /*22520*/  STL [R1+0x94], R2 ;  /* 0x0000940201007387 */ /* 0x0043e80000100800 */
[----:B-1----:R-:W2:Y:S01]  /*22530*/  LDL.LU R2, [R1+0x1c] ;  /* 0x00001c0001027983 */ /* 0x002ea20000300800 */
[----:B---3--:R-:W-:-:S04]  /*22540*/  @!P2 LOP3.LUT R5, R5, R4, RZ, 0x3c, !PT ;  /* 0x000000040505a212 */ /* 0x008fc800078e3cff */
[----:B------:R-:W-:-:S04]  /*22550*/  @!P2 LOP3.LUT R4, R5, R4, RZ, 0x3c, !PT ;  /* 0x000000040504a212 */ /* 0x000fc800078e3cff */
[----:B------:R-:W-:-:S05]  /*22560*/  @!P2 LOP3.LUT R5, R5, R4, RZ, 0x3c, !PT ;  /* 0x000000040505a212 */ /* 0x000fca00078e3cff */
[----:B------:R1:W3:Y:S04]  /*22570*/  @!P2 LDG.E.U16 R3, desc[UR10][R4.64] ;  /* 0x0000000a0403a981 */ /* 0x0002e8000c1e1500 */
[----:B------:R-:W1:Y:S04]  /*22580*/  LDL R4, [R1+0xfd8] ;  /* 0x000fd80001047983 */ /* 0x000e680000100800 */
[----:B------:R-:W1:Y:S01]  /*22590*/  LDL R5, [R1+0xfdc] ;  /* 0x000fdc0001057983 */ /* 0x000e620000100800 */
[----:B0-----:R-:W-:-:S05]  /*225a0*/  LOP3.LUT R0, R0, 0x3f, RZ, 0xc0, !PT ;  /* 0x0000003f00007812 */ /* 0x001fca00078ec0ff */
[----:B------:R-:W-:-:S05]  /*225b0*/  IMAD.SHL.U32 R0, R0, 0x2, RZ ;  /* 0x0000000200007824 */ /* 0x000fca00078e00ff */
[----:B------:R-:W-:Y:S04]  /*225c0*/  STS.U16 [R0+UR6], R27 ;  /* 0x0000001b00007988 */ /* 0x000fe80008000406 */
[----:B------:R0:W-:Y:S02]  /*225d0*/  STS.U16 [R0+UR6+0x200], R29 ;  /* 0x0002001d00007988 */ /* 0x0001e40008000406 */
[----:B0-----:R-:W-:Y:S02]  /*225e0*/  PRMT R0, RZ, 0x7610, R0 ;  /* 0x00007610ff007816 */ /* 0x001fe40000000000 */
[----:B-1----:R-:W-:-:S04]  /*225f0*/  @!P2 LOP3.LUT R5, R5, R4, RZ, 0x3c, !PT ;  /* 0x000000040505a212 */ /* 0x002fc800078e3cff */
[----:B------:R-:W-:-:S04]  /*22600*/  @!P2 LOP3.LUT R4, R5, R4, RZ, 0x3c, !PT ;  /* 0x000000040504a212 */ /* 0x000fc800078e3cff */
[----:B------:R-:W-:-:S05]  /*22610*/  @!P2 LOP3.LUT R5, R5, R4, RZ, 0x3c, !PT ;  /* 0x000000040505a212 */ /* 0x000fca00078e3cff */
[----:B------:R-:W2:Y:S04]  /*22620*/  @!P2 LDG.E.U16 R0, desc[UR10][R4.64] ;  /* 0x0000000a0400a981 */ /* 0x000ea8000c1e1500 */
[----:B---3--:R0:W-:Y:S04]  /*22630*/  STL [R1+0x90], R3 ;  /* 0x0000900301007387 */ /* 0x0081e80000100800 */
[----:B0-----:R-:W3:Y:S04]  /*22640*/  LDL.LU R3, [R1+0x20] ;  /* 0x0000200001037983 */ /* 0x001ee80000300800 */
[----:B--2---:R0:W-:Y:S04]  /*22650*/  STL [R1+0x8c], R0 ;  /* 0x00008c0001007387 */ /* 0x0041e80000100800 */
[----:B------:R-:W2:Y:S04]  /*22660*/  LDL R4, [R1+0xfb8] ;  /* 0x000fb80001047983 */ /* 0x000ea80000100800 */
[----:B------:R-:W2:Y:S01]  /*22670*/  LDL R5, [R1+0xfbc] ;  /* 0x000fbc0001057983 */ /* 0x000ea20000100800 */
[----:B0-----:R-:W0:Y:S02]  /*22680*/  S2R R0, SR_TID.X ;  /* 0x0000000000007919 */ /* 0x001e240000002100 */
[----:B0-----:R-:W-:-:S05]  /*22690*/  LOP3.LUT R0, R0, 0x3f, RZ, 0xc0, !PT ;  /* 0x0000003f00007812 */ /* 0x001fca00078ec0ff */
[----:B------:R-:W-:-:S05]  /*226a0*/  IMAD.SHL.U32 R0, R0, 0x2, RZ ;  /* 0x0000000200007824 */ /* 0x000fca00078e00ff */
[----:B----4-:R0:W-:Y:S02]  /*226b0*/  STS.U16 [R0+UR6+0x400], R14 ;  /* 0x0004000e00007988 */ /* 0x0101e40008000406 */
[----:B0-----:R-:W-:Y:S02]  /*226c0*/  PRMT R0, RZ, 0x7610, R0 ;  /* 0x00007610ff007816 */ /* 0x001fe40000000000 */
[----:B------:R-:W4:Y:S01]  /*226d0*/  LDL.LU R14, [R1+0x24] ;  /* 0x00002400010e7983 */ /* 0x000f220000300800 */
[----:B--2---:R-:W-:-:S04]  /*226e0*/  @!P2 LOP3.LUT R5, R5, R4, RZ, 0x3c, !PT ;  /* 0x000000040505a212 */ /* 0x004fc800078e3cff */
        /* <DEDUP_REMOVED lines=11> */
[----:B------:R-:W3:Y:S01]  /*227a0*/  LDL.LU R23, [R1+0x2c] ;  /* 0x00002c0001177983 */ /* 0x000ee20000300800 */
        /* <DEDUP_REMOVED lines=33> */
[----:B0-----:R-:W0:Y:S01]  /*229c0*/  S2R R0, SR_TID.X ;  /* 0x0000000000007919 */ /* 0x001e220000002100 */
[----:B------:R-:W-:-:S02]  /*229d0*/  PRMT R8, RZ, 0x7610, R8 ;  /* 0x00007610ff087816 */ /* 0x000fc40000000008 */
[----:B0-----:R-:W-:-:S05]  /*229e0*/  LOP3.LUT R0, R0, 0x3f, RZ, 0xc0, !PT ;  /* 0x0000003f00007812 */ /* 0x001fca00078ec0ff */
[----:B------:R-:W-:-:S05]  /*229f0*/  IMAD.SHL.U32 R0, R0, 0x2, RZ ;  /* 0x0000000200007824 */ /* 0x000fca00078e00ff */
[----:B------:R0:W-:Y:S04]  /*22a00*/  STS.U16 [R0+UR6+0xc00], R2 ;  /* 0x000c000200007988 */ /* 0x0001e80008000406 */
[----:B0-----:R-:W4:Y:S01]  /*22a10*/  LDL.LU R2, [R1+0x3c] ;  /* 0x00003c0001027983 */ /* 0x001f220000300800 */
[----:B--2---:R-:W-:-:S04]  /*22a20*/  @!P2 LOP3.LUT R5, R5, R4, RZ, 0x3c, !PT ;  /* 0x000000040505a212 */ /* 0x004fc800078e3cff */
[----:B------:R-:W-:-:S04]  /*22a30*/  @!P2 LOP3.LUT R4, R5, R4, RZ, 0x3c, !PT ;  /* 0x000000040504a212 */ /* 0x000fc800078e3cff */
[----:B------:R-:W-:-:S05]  /*22a40*/  @!P2 LOP3.LUT R5, R5, R4, RZ, 0x3c, !PT ;  /* 0x000000040505a212 */ /* 0x000fca00078e3cff */
[----:B------:R0:W2:Y:S04]  /*22a50*/  @!P2 LDG.E.U16 R8, desc[UR10][R4.64] ;  /* 0x0000000a0408a981 */ /* 0x0000a8000c1e1500 */
[----:B------:R-:W0:Y:S04]  /*22a60*/  LDL R4, [R1+0xf18] ;  /* 0x000f180001047983 */ /* 0x000e280000100800 */
[----:B------:R-:W0:Y:S04]  /*22a70*/  LDL R5, [R1+0xf1c] ;  /* 0x000f1c0001057983 */ /* 0x000e280000100800 */
[----:B---3--:R1:W-:Y:S02]  /*22a80*/  STS.U16 [R0+UR6+0xe00], R3 ;  /* 0x000e000300007988 */ /* 0x0083e40008000406 */
[----:B-1----:R-:W-:-:S02]  /*22a90*/  PRMT R0, RZ, 0x7610, R0 ;  /* 0x00007610ff007816 */ /* 0x002fc40000000000 */
[----:B0-----:R-:W-:-:S04]  /*22aa0*/  @!P2 LOP3.LUT R5, R5, R4, RZ, 0x3c, !PT ;  /* 0x000000040505a212 */ /* 0x001fc800078e3cff */
[----:B------:R-:W-:-:S04]  /*22ab0*/  @!P2 LOP3.LUT R4, R5, R4, RZ, 0x3c, !PT ;  /* 0x000000040504a212 */ /* 0x000fc800078e3cff */
[----:B------:R-:W-:-:S05]  /*22ac0*/  @!P2 LOP3.LUT R5, R5, R4, RZ, 0x3c, !PT ;  /* 0x000000040505a212 */ /* 0x000fca00078e3cff */
[----:B------:R-:W3:Y:S04]  /*22ad0*/  @!P2 LDG.E.U16 R0, desc[UR10][R4.64] ;  /* 0x0000000a0400a981 */ /* 0x000ee8000c1e1500 */
[----:B--2---:R0:W-:Y:S04]  /*22ae0*/  STL [R1+0x78], R8 ;  /* 0x0000780801007387 */ /* 0x0041e80000100800 */
[----:B0-----:R-:W2:Y:S04]  /*22af0*/  LDL.LU R8, [R1+0x40] ;  /* 0x0000400001087983 */ /* 0x001ea80000300800 */
[----:B------:R-:W2:Y:S04]  /*22b00*/  LDL.LU R3, [R1+0x2ab8] ;  /* 0x002ab80001037983 */ /* 0x000ea80000300800 */
[----:B---3--:R0:W-:Y:S04]  /*22b10*/  STL [R1+0x74], R0 ;  /* 0x0000740001007387 */ /* 0x0081e80000100800 */
[----:B------:R-:W3:Y:S04]  /*22b20*/  LDL R4, [R1+0xef8] ;  /* 0x000ef80001047983 */ /* 0x000ee80000100800 */
[----:B------:R-:W3:Y:S01]  /*22b30*/  LDL R5, [R1+0xefc] ;  /* 0x000efc0001057983 */ /* 0x000ee20000100800 */
[----:B0-----:R-:W0:Y:S01]  /*22b40*/  S2R R0, SR_TID.X ;  /* 0x0000000000007919 */ /* 0x001e220000002100 */
[----:B--2---:R-:W-:-:S02]  /*22b50*/  PRMT R3, RZ, 0x7610, R3 ;  /* 0x00007610ff037816 */ /* 0x004fc40000000003 */
[----:B0-----:R-:W-:-:S05]  /*22b60*/  LOP3.LUT R0, R0, 0x3f, RZ, 0xc0, !PT ;  /* 0x0000003f00007812 */ /* 0x001fca00078ec0ff */
[----:B------:R-:W-:-:S05]  /*22b70*/  IMAD.SHL.U32 R0, R0, 0x2, RZ ;  /* 0x0000000200007824 */ /* 0x000fca00078e00ff */
[----:B----4-:R0:W-:Y:S04]  /*22b80*/  STS.U16 [R0+UR6+0x1000], R14 ;  /* 0x0010000e00007988 */ /* 0x0101e80008000406 */
[----:B0-----:R-:W2:Y:S01]  /*22b90*/  LDL.LU R14, [R1+0x44] ;  /* 0x00004400010e7983 */ /* 0x001ea20000300800 */
[----:B---3--:R-:W-:-:S04]  /*22ba0*/  @!P2 LOP3.LUT R5, R5, R4, RZ, 0x3c, !PT ;  /* 0x000000040505a212 */ /* 0x008fc800078e3cff */
[----:B------:R-:W-:-:S04]  /*22bb0*/  @!P2 LOP3.LUT R4, R5, R4, RZ, 0x3c, !PT ;  /* 0x000000040504a212 */ /* 0x000fc800078e3cff */
[----:B------:R-:W-:-:S05]  /*22bc0*/  @!P2 LOP3.LUT R5, R5, R4, RZ, 0x3c, !PT ;  /* 0x000000040505a212 */ /* 0x000fca00078e3cff */
[----:B------:R0:W3:Y:S04]  /*22bd0*/  @!P2 LDG.E.U16 R3, desc[UR10][R4.64] ;  /* 0x0000000a0403a981 */ /* 0x0000e8000c1e1500 */
[----:B------:R-:W0:Y:S04]  /*22be0*/  LDL R4, [R1+0xed8] ;  /* 0x000ed80001047983 */ /* 0x000e280000100800 */
[----:B------:R-:W0:Y:S04]  /*22bf0*/  LDL R5, [R1+0xedc] ;  /* 0x000edc0001057983 */ /* 0x000e280000100800 */
[----:B------:R1:W-:Y:S02]  /*22c00*/  STS.U16 [R0+UR6+0x1200], R23 ;  /* 0x0012001700007988 */ /* 0x0003e40008000406 */
[----:B-1----:R-:W-:-:S02]  /*22c10*/  PRMT R0, RZ, 0x7610, R0 ;  /* 0x00007610ff007816 */ /* 0x002fc40000000000 */
[----:B0-----:R-:W-:-:S04]  /*22c20*/  @!P2 LOP3.LUT R5, R5, R4, RZ, 0x3c, !PT ;  /* 0x000000040505a212 */ /* 0x001fc800078e3cff */
[----:B------:R-:W-:-:S04]  /*22c30*/  @!P2 LOP3.LUT R4, R5, R4, RZ, 0x3c, !PT ;  /* 0x000000040504a212 */ /* 0x000fc800078e3cff */
[----:B------:R-:W-:-:S05]  /*22c40*/  @!P2 LOP3.LUT R5, R5, R4, RZ, 0x3c, !PT ;  /* 0x000000040505a212 */ /* 0x000fca00078e3cff */
[----:B------:R-:W4:Y:S04]  /*22c50*/  @!P2 LDG.E.U16 R0, desc[UR10][R4.64] ;  /* 0x0000000a0400a981 */ /* 0x000f28000c1e1500 */
[----:B---3--:R0:W-:Y:S04]  /*22c60*/  STL [R1+0x70], R3 ;  /* 0x0000700301007387 */ /* 0x0081e80000100800 */
[----:B0-----:R-:W3:Y:S04]  /*22c70*/  LDL.LU R3, [R1+0x48] ;  /* 0x0000480001037983 */ /* 0x001ee80000300800 */
[----:B------:R-:W2:Y:S04]  /*22c80*/  LDL.LU R23, [R1+0x2ab4] ;  /* 0x002ab40001177983 */ /* 0x000ea80000300800 */
[----:B----4-:R0:W-:Y:S04]  /*22c90*/  STL [R1+0x6c], R0 ;  /* 0x00006c0001007387 */ /* 0x0101e80000100800 */
[----:B------:R-:W4:Y:S04]  /*22ca0*/  LDL R4, [R1+0xeb8] ;  /* 0x000eb80001047983 */ /* 0x000f280000100800 */
[----:B------:R-:W4:Y:S01]  /*22cb0*/  LDL R5, [R1+0xebc] ;  /* 0x000ebc0001057983 */ /* 0x000f220000100800 */
[----:B0-----:R-:W0:Y:S02]  /*22cc0*/  S2R R0, SR_TID.X ;  /* 0x0000000000007919 */ /* 0x001e240000002100 */
[----:B0-----:R-:W-:-:S05]  /*22cd0*/  LOP3.LUT R0, R0, 0x3f, RZ, 0xc0, !PT ;  /* 0x0000003f00007812 */ /* 0x001fca00078ec0ff */
[----:B------:R-:W-:-:S05]  /*22ce0*/  IMAD.SHL.U32 R0, R0, 0x2, RZ ;  /* 0x0000000200007824 */ /* 0x000fca00078e00ff */
[----:B------:R0:W-:Y:S02]  /*22cf0*/  STS.U16 [R0+UR6+0x1400], R20 ;  /* 0x0014001400007988 */ /* 0x0001e40008000406 */
[----:B0-----:R-:W-:Y:S02]  /*22d00*/  PRMT R0, RZ, 0x7610, R0 ;  /* 0x00007610ff007816 */ /* 0x001fe40000000000 */
[----:B------:R-:W2:Y:S01]  /*22d10*/  LDL.LU R20, [R1+0x50] ;  /* 0x0000500001147983 */ /* 0x000ea20000300800 */
[----:B----4-:R-:W-:-:S04]  /*22d20*/  @!P2 LOP3.LUT R5, R5, R4, RZ, 0x3c, !PT ;  /* 0x000000040505a212 */ /* 0x010fc800078e3cff */
[----:B------:R-:W-:-:S04]  /*22d30*/  @!P2 LOP3.LUT R4, R5, R4, RZ, 0x3c, !PT ;  /* 0x000000040504a212 */ /* 0x000fc800078e3cff */
[----:B------:R-:W-:-:S05]  /*22d40*/  @!P2 LOP3.LUT R5, R5, R4, RZ, 0x3c, !PT ;  /* 0x000000040505a212 */ /* 0x000fca00078e3cff */
[----:B------:R-:W4:Y:S04]  /*22d50*/  @!P2 LDG.E.U16 R0, desc[UR10][R4.64] ;  /* 0x0000000a0400a981 */ /* 0x000f28000c1e1500 */
        /* <DEDUP_REMOVED lines=29> */
[----:B--2---:R-:W-:Y:S01]  /*22f30*/  PRMT R2, RZ, 0x7610, R2 ;  /* 0x00007610ff027816 */ /* 0x004fe20000000002 */
[----:B0-----:R-:W0:Y:S01]  /*22f40*/  S2R R0, SR_TID.X ;  /* 0x0000000000007919 */ /* 0x001e220000002100 */
[----:B----4-:R-:W-:-:S04]  /*22f50*/  @!P2 LOP3.LUT R5, R5, R4, RZ, 0x3c, !PT ;  /* 0x000000040505a212 */ /* 0x010fc800078e3cff */
[----:B------:R-:W-:-:S04]  /*22f60*/  @!P2 LOP3.LUT R4, R5, R4, RZ, 0x3c, !PT ;  /* 0x000000040504a212 */ /* 0x000fc800078e3cff */
[----:B------:R-:W-:-:S05]  /*22f70*/  @!P2 LOP3.LUT R5, R5, R4, RZ, 0x3c, !PT ;  /* 0x000000040505a212 */ /* 0x000fca00078e3cff */
[----:B------:R-:W2:Y:S01]  /*22f80*/  @!P2 LDG.E.U16 R2, desc[UR10][R4.64] ;  /* 0x0000000a0402a981 */ /* 0x000ea2000c1e1500 */
[----:B0-----:R-:W-:-:S05]  /*22f90*/  LOP3.LUT R0, R0, 0x3f, RZ, 0xc0, !PT ;  /* 0x0000003f00007812 */ /* 0x001fca00078ec0ff */
[----:B------:R-:W-:-:S05]  /*22fa0*/  IMAD.SHL.U32 R0, R0, 0x2, RZ ;  /* 0x0000000200007824 */ /* 0x000fca00078e00ff */
[----:B------:R0:W-:Y:S04]  /*22fb0*/  STS.U16 [R0+UR6+0x1a00], R8 ;  /* 0x001a000800007988 */ /* 0x0001e80008000406 */
[----:B0-----:R-:W4:Y:S04]  /*22fc0*/  LDL.LU R8, [R1+0x10c] ;  /* 0x00010c0001087983 */ /* 0x001f280000300800 */
[----:B------:R-:W3:Y:S04]  /*22fd0*/  LDL R4, [R1+0xe38] ;  /* 0x000e380001047983 */ /* 0x000ee80000100800 */
[----:B------:R-:W3:Y:S04]  /*22fe0*/  LDL R5, [R1+0xe3c] ;  /* 0x000e3c0001057983 */ /* 0x000ee80000100800 */
[----:B------:R-:W-:Y:S04]  /*22ff0*/  STS.U16 [R0+UR6+0x1c00], R14 ;  /* 0x001c000e00007988 */ /* 0x000fe80008000406 */
[----:B--2---:R0:W-:Y:S04]  /*23000*/  STL [R1+0x5c], R2 ;  /* 0x00005c0201007387 */ /* 0x0041e80000100800 */
[----:B0-----:R-:W2:Y:S04]  /*23010*/  LDL.LU R2, [R1+0x110] ;  /* 0x0001100001027983 */ /* 0x001ea80000300800 */
[----:B------:R-:W2:Y:S01]  /*23020*/  LDL.LU R14, [R1+0x2aac] ;  /* 0x002aac00010e7983 */ /* 0x000ea20000300800 */
[----:B---3--:R-:W-:-:S04]  /*23030*/  @!P2 LOP3.LUT R5, R5, R4, RZ, 0x3c, !PT ;  /* 0x000000040505a212 */ /* 0x008fc800078e3cff */
[----:B------:R-:W-:-:S04]  /*23040*/  @!P2 LOP3.LUT R4, R5, R4, RZ, 0x3c, !PT ;  /* 0x000000040504a212 */ /* 0x000fc800078e3cff */
[----:B------:R-:W-:Y:S02]  /*23050*/  @!P2 LOP3.LUT R5, R5, R4, RZ, 0x3c, !PT ;  /* 0x000000040505a212 */ /* 0x000fe400078e3cff */
[----:B--2---:R-:W-:-:S06]  /*23060*/  PRMT R14, RZ, 0x7610, R14 ;  /* 0x00007610ff0e7816 */ /* 0x004fcc000000000e */
[----:B------:R0:W2:Y:S04]  /*23070*/  @!P2 LDG.E.U16 R14, desc[UR10][R4.64] ;  /* 0x0000000a040ea981 */ /* 0x0000a8000c1e1500 */
[----:B------:R-:W0:Y:S04]  /*23080*/  LDL R4, [R1+0xe28] ;  /* 0x000e280001047983 */ /* 0x000e280000100800 */
[----:B------:R-:W0:Y:S04]  /*23090*/  LDL R5, [R1+0x1564] ;  /* 0x0015640001057983 */ /* 0x000e280000100800 */
[----:B------:R1:W-:Y:S02]  /*230a0*/  STS.U16 [R0+UR6+0x1e00], R3 ;  /* 0x001e000300007988 */ /* 0x0003e40008000406 */
[----:B-1----:R-:W-:-:S02]  /*230b0*/  PRMT R0, RZ, 0x7610, R0 ;  /* 0x00007610ff007816 */ /* 0x002fc40000000000 */
[----:B0-----:R-:W-:-:S04]  /*230c0*/  @!P2 LOP3.LUT R5, R5, R4, RZ, 0x3c, !PT ;  /* 0x000000040505a212 */ /* 0x001fc800078e3cff */
[----:B------:R-:W-:-:S04]  /*230d0*/  @!P2 LOP3.LUT R4, R5, R4, RZ, 0x3c, !PT ;  /* 0x000000040504a212 */ /* 0x000fc800078e3cff */
[----:B------:R-:W-:-:S05]  /*230e0*/  @!P2 LOP3.LUT R5, R5, R4, RZ, 0x3c, !PT ;  /* 0x000000040505a212 */ /* 0x000fca00078e3cff */
[----:B------:R-:W3:Y:S04]  /*230f0*/  @!P2 LDG.E.U16 R0, desc[UR10][R4.64] ;  /* 0x0000000a0400a981 */ /* 0x000ee8000c1e1500 */
[----:B--2---:R0:W-:Y:S04]  /*23100*/  STL [R1+0x58], R14 ;  /* 0x0000580e01007387 */ /* 0x0041e80000100800 */
[----:B0-----:R-:W2:Y:S04]  /*23110*/  LDL R14, [R1+0x15c4] ;  /* 0x0015c400010e7983 */ /* 0x001ea80000100800 */
[----:B------:R-:W2:Y:S04]  /*23120*/  LDL.LU R3, [R1+0x118] ;  /* 0x0001180001037983 */ /* 0x000ea80000300800 */
[----:B---3--:R0:W-:Y:S04]  /*23130*/  STL [R1+0x54], R0 ;  /* 0x0000540001007387 */ /* 0x0081e80000100800 */
[----:B------:R-:W3:Y:S04]  /*23140*/  LDL R4, [R1+0x1548] ;  /* 0x0015480001047983 */ /* 0x000ee80000100800 */
[----:B------:R-:W3:Y:S01]  /*23150*/  LDL R5, [R1+0x1584] ;  /* 0x0015840001057983 */ /* 0x000ee20000100800 */
[----:B0-----:R-:W0:Y:S02]  /*23160*/  S2R R0, SR_TID.X ;  /* 0x0000000000007919 */ /* 0x001e240000002100 */
[----:B0-----:R-:W-:-:S05]  /*23170*/  LOP3.LUT R0, R0, 0x3f, RZ, 0xc0, !PT ;  /* 0x0000003f00007812 */ /* 0x001fca00078ec0ff */
[----:B------:R-:W-:-:S05]  /*23180*/  IMAD.SHL.U32 R0, R0, 0x2, RZ ;  /* 0x0000000200007824 */ /* 0x000fca00078e00ff */
[----:B------:R0:W-:Y:S02]  /*23190*/  STS.U16 [R0+UR6+0x2000], R20 ;  /* 0x0020001400007988 */ /* 0x0001e40008000406 */
[----:B0-----:R-:W-:Y:S02]  /*231a0*/  PRMT R0, RZ, 0x7610, R0 ;  /* 0x00007610ff007816 */ /* 0x001fe40000000000 */
[----:B------:R-:W2:Y:S01]  /*231b0*/  LDL.LU R20, [R1+0x11c] ;  /* 0x00011c0001147983 */ /* 0x000ea20000300800 */
[----:B---3--:R-:W-:-:S04]  /*231c0*/  @!P2 LOP3.LUT R5, R5, R4, RZ, 0x3c, !PT ;  /* 0x000000040505a212 */ /* 0x008fc800078e3cff */
[----:B------:R-:W-:-:S04]  /*231d0*/  @!P2 LOP3.LUT R4, R5, R4, RZ, 0x3c, !PT ;  /* 0x000000040504a212 */ /* 0x000fc800078e3cff */
[----:B------:R-:W-:-:S05]  /*231e0*/  @!P2 LOP3.LUT R5, R5, R4, RZ, 0x3c, !PT ;  /* 0x000000040505a212 */ /* 0x000fca00078e3cff */
[----:B------:R-:W3:Y:S04]  /*231f0*/  @!P2 LDG.E.U16 R0, desc[UR10][R4.64] ;  /* 0x0000000a0400a981 */ /* 0x000ee8000c1e1500 */
        /* <DEDUP_REMOVED lines=14> */
[----:B------:R-:W3:Y:S04]  /*232e0*/  LDL.LU R4, [R1+0x108] ;  /* 0x0001080001047983 */ /* 0x000ee80000300800 */
[----:B------:R-:W2:Y:S01]  /*232f0*/  LDL R5, [R1+0x1588] ;  /* 0x0015880001057983 */ /* 0x000ea20000100800 */
[----:B0-----:R-:W0:Y:S02]  /*23300*/  S2R R0, SR_TID.X ;  /* 0x0000000000007919 */ /* 0x001e240000002100 */
[----:B0-----:R-:W-:-:S05]  /*23310*/  LOP3.LUT R0, R0, 0x3f, RZ, 0xc0, !PT ;  /* 0x0000003f00007812 */ /* 0x001fca00078ec0ff */
[----:B------:R-:W-:-:S05]  /*23320*/  IMAD.SHL.U32 R0, R0, 0x2, RZ ;  /* 0x0000000200007824 */ /* 0x000fca00078e00ff */
[----:B---3--:R0:W-:Y:S02]  /*23330*/  STS.U16 [R0+UR6+0x2400], R4 ;  /* 0x0024000400007988 */ /* 0x0081e40008000406 */
[----:B0-----:R-:W-:Y:S01]  /*23340*/  PRMT R0, RZ, 0x7610, R0 ;  /* 0x00007610ff007816 */ /* 0x001fe20000000000 */
[----:B--2---:R-:W-:Y:S02]  /*23350*/  @!P2 IMAD.MOV.U32 R4, RZ, RZ, R14 ;  /* 0x000000ffff04a224 */ /* 0x004fe400078e000e */
[----:B------:R-:W2:Y:S04]  /*23360*/  LDL.LU R14, [R1+0x128] ;  /* 0x00012800010e7983 */ /* 0x000ea80000300800 */
[----:B------:R-:W3:Y:S04]  /*23370*/  @!P2 LDG.E.U16 R0, desc[UR10][R4.64] ;  /* 0x0000000a0400a981 */ /* 0x000ee8000c1e1500 */
[----:B---3--:R0:W-:Y:S04]  /*23380*/  STL [R1+0x48], R0 ;  /* 0x0000480001007387 */ /* 0x0081e80000100800 */
[----:B------:R-:W3:Y:S04]  /*23390*/  LDL R4, [R1+0x15a8] ;  /* 0x0015a80001047983 */ /* 0x000ee80000100800 */
[----:B------:R-:W3:Y:S01]  /*233a0*/  LDL R5, [R1+0x15f8] ;  /* 0x0015f80001057983 */ /* 0x000ee20000100800 */
[----:B0-----:R-:W0:Y:S02]  /*233b0*/  S2R R0, SR_TID.X ;  /* 0x0000000000007919 */ /* 0x001e240000002100 */
[----:B0-----:R-:W-:-:S05]  /*233c0*/  LOP3.LUT R0, R0, 0x3f, RZ, 0xc0, !PT ;  /* 0x0000003f00007812 */ /* 0x001fca00078ec0ff */
[----:B------:R-:W-:-:S05]  /*233d0*/  IMAD.SHL.U32 R0, R0, 0x2, RZ ;  /* 0x0000000200007824 */ /* 0x000fca00078e00ff */
[----:B----4-:R0:W-:Y:S02]  /*233e0*/  STS.U16 [R0+UR6+0x2600], R8 ;  /* 0x0026000800007988 */ /* 0x0101e40008000406 */
[----:B0-----:R-:W-:Y:S02]  /*233f0*/  PRMT R0, RZ, 0x7610, R0 ;  /* 0x00007610ff007816 */ /* 0x001fe40000000000 */
[----:B------:R-:W4:Y:S01]  /*23400*/  LDL.LU R8, [R1+0x2aa8] ;  /* 0x002aa80001087983 */ /* 0x000f220000300800 */
[----:B---3--:R-:W-:-:S04]  /*23410*/  @!P2 LOP3.LUT R5, R5, R4, RZ, 0x3c, !PT ;  /* 0x000000040505a212 */ /* 0x008fc800078e3cff */
[----:B------:R-:W-:-:S04]  /*23420*/  @!P2 LOP3.LUT R4, R5, R4, RZ, 0x3c, !PT ;  /* 0x000000040504a212 */ /* 0x000fc800078e3cff */
[----:B------:R-:W-:-:S05]  /*23430*/  @!P2 LOP3.LUT R5, R5, R4, RZ, 0x3c, !PT ;  /* 0x000000040505a212 */ /* 0x000fca00078e3cff */
[----:B------:R-:W3:Y:S04]  /*23440*/  @!P2 LDG.E.U16 R0, desc[UR10][R4.64] ;  /* 0x0000000a0400a981 */ /* 0x000ee8000c1e1500 */
[----:B---3--:R0:W-:Y:S04]  /*23450*/  STL [R1+0x44], R0 ;  /* 0x0000440001007387 */ /* 0x0081e80000100800 */
[----:B------:R-:W3:Y:S04]  /*23460*/  LDL R4, [R1+0x15c8] ;  /* 0x0015c80001047983 */ /* 0x000ee80000100800 */
[----:B------:R-:W3:Y:S01]  /*23470*/  LDL R5, [R1+0x15e8] ;  /* 0x0015e80001057983 */ /* 0x000ee20000100800 */
[----:B0-----:R-:W0:Y:S01]  /*23480*/  S2R R0, SR_TID.X ;  /* 0x0000000000007919 */ /* 0x001e220000002100 */
[----:B------:R-:W-:-:S02]  /*23490*/  PRMT R28, RZ, 0x7610, R28 ;  /* 0x00007610ff1c7816 */ /* 0x000fc4000000001c */
[----:B0-----:R-:W-:-:S05]  /*234a0*/  LOP3.LUT R0, R0, 0x3f, RZ, 0xc0, !PT ;  /* 0x0000003f00007812 */ /* 0x001fca00078ec0ff */
[----:B------:R-:W-:-:S05]  /*234b0*/  IMAD.SHL.U32 R0, R0, 0x2, RZ ;  /* 0x0000000200007824 */ /* 0x000fca00078e00ff */
[----:B------:R0:W-:Y:S04]  /*234c0*/  STS.U16 [R0+UR6+0x2800], R2 ;  /* 0x0028000200007988 */ /* 0x0001e80008000406 */
[----:B0-----:R-:W2:Y:S01]  /*234d0*/  LDL.LU R2, [R1+0x130] ;  /* 0x0001300001027983 */ /* 0x001ea20000300800 */
[----:B---3--:R-:W-:-:S04]  /*234e0*/  @!P2 LOP3.LUT R5, R5, R4, RZ, 0x3c, !PT ;  /* 0x000000040505a212 */ /* 0x008fc800078e3cff */
[----:B------:R-:W-:-:S04]  /*234f0*/  @!P2 LOP3.LUT R4, R5, R4, RZ, 0x3c, !PT ;  /* 0x000000040504a212 */ /* 0x000fc800078e3cff */
[----:B------:R-:W-:-:S05]  /*23500*/  @!P2 LOP3.LUT R5, R5, R4, RZ, 0x3c, !PT ;  /* 0x000000040505a212 */ /* 0x000fca00078e3cff */
[----:B------:R-:W3:Y:S04]  /*23510*/  @!P2 LDG.E.U16 R28, desc[UR10][R4.64] ;  /* 0x0000000a041ca981 */ /* 0x000ee8000c1e1500 */
[----:B------:R-:W2:Y:S04]  /*23520*/  LDL R4, [R1+0xe14] ;  /* 0x000e140001047983 */ /* 0x000ea80000100800 */
[----:B------:R-:W2:Y:S01]  /*23530*/  LDL R5, [R1+0x153c] ;  /* 0x00153c0001057983 */ /* 0x000ea20000100800 */
[----:B----4-:R-:W-:-:S03]  /*23540*/  PRMT R8, RZ, 0x7610, R8 ;  /* 0x00007610ff087816 */ /* 0x010fc60000000008 */
[----:B------:R0:W-:Y:S04]  /*23550*/  STS.U16 [R0+UR6+0x2a00], R3 ;  /* 0x002a000300007988 */ /* 0x0001e80008000406 */
[----:B---3--:R1:W-:Y:S04]  /*23560*/  STL [R1+0x2a3c], R28 ;  /* 0x002a3c1c01007387 */ /* 0x0083e80000100800 */
[----:B0-----:R-:W3:Y:S01]  /*23570*/  LDL.LU R3, [R1+0x138] ;  /* 0x0001380001037983 */ /* 0x001ee20000300800 */
[----:B--2---:R-:W-:-:S04]  /*23580*/  @!P2 LOP3.LUT R5, R5, R4, RZ, 0x3c, !PT ;  /* 0x000000040505a212 */ /* 0x004fc800078e3cff */
[----:B------:R-:W-:-:S04]  /*23590*/  @!P2 LOP3.LUT R4, R5, R4, RZ, 0x3c, !PT ;  /* 0x000000040504a212 */ /* 0x000fc800078e3cff */
[----:B------:R-:W-:-:S05]  /*235a0*/  @!P2 LOP3.LUT R5, R5, R4, RZ, 0x3c, !PT ;  /* 0x000000040505a212 */ /* 0x000fca00078e3cff */
[----:B------:R-:W2:Y:S04]  /*235b0*/  @!P2 LDG.E.U16 R8, desc[UR10][R4.64] ;  /* 0x0000000a0408a981 */ /* 0x000ea8000c1e1500 */
[----:B------:R-:W4:Y:S04]  /*235c0*/  LDL R4, [R1+0xe04] ;  /* 0x000e040001047983 */ /* 0x000f280000100800 */
[----:B------:R-:W4:Y:S01]  /*235d0*/  LDL R5, [R1+0x152c] ;  /* 0x00152c0001057983 */ /* 0x000f220000100800 */
[----:B-1----:R-:W-:-:S03]  /*235e0*/  PRMT R28, RZ, 0x7610, R28 ;  /* 0x00007610ff1c7816 */ /* 0x002fc6000000001c */
[----:B------:R0:W-:Y:S04]  /*235f0*/  STS.U16 [R0+UR6+0x2c00], R20 ;  /* 0x002c001400007988 */ /* 0x0001e80008000406 */
[----:B0-----:R-:W3:Y:S04]  /*23600*/  LDL R20, [R1+0x14d4] ;  /* 0x0014d40001147983 */ /* 0x001ee80000100800 */
[----:B--2---:R0:W-:Y:S04]  /*23610*/  STL [R1+0x3c], R8 ;  /* 0x00003c0801007387 */ /* 0x0041e80000100800 */
[----:B0-----:R-:W2:Y:S01]  /*23620*/  LDL.LU R8, [R1+0x13c] ;  /* 0x00013c0001087983 */ /* 0x001ea20000300800 */
[----:B----4-:R-:W-:-:S04]  /*23630*/  @!P2 LOP3.LUT R5, R5, R4, RZ, 0x3c, !PT ;  /* 0x000000040505a212 */ /* 0x010fc800078e3cff */
[----:B------:R-:W-:-:S04]  /*23640*/  @!P2 LOP3.LUT R4, R5, R4, RZ, 0x3c, !PT ;  /* 0x000000040504a212 */ /* 0x000fc800078e3cff */
[----:B------:R-:W-:-:S05]  /*23650*/  @!P2 LOP3.LUT R5, R5, R4, RZ, 0x3c, !PT ;  /* 0x000000040505a212 */ /* 0x000fca00078e3cff */
[----:B------:R0:W4:Y:S04]  /*23660*/  @!P2 LDG.E.U16 R28, desc[UR10][R4.64] ;  /* 0x0000000a041ca981 */ /* 0x000128000c1e1500 */
[----:B------:R-:W0:Y:S04]  /*23670*/  LDL R4, [R1+0x1510] ;  /* 0x0015100001047983 */ /* 0x000e280000100800 */
[----:B------:R-:W0:Y:S04]  /*23680*/  LDL R5, [R1+0x1514] ;  /* 0x0015140001057983 */ /* 0x000e280000100800 */
[----:B------:R1:W-:Y:S02]  /*23690*/  STS.U16 [R0+UR6+0x2e00], R10 ;  /* 0x002e000a00007988 */ /* 0x0003e40008000406 */
[----:B-1----:R-:W-:-:S02]  /*236a0*/  PRMT R0, RZ, 0x7610, R0 ;  /* 0x00007610ff007816 */ /* 0x002fc40000000000 */
[----:B0-----:R-:W-:-:S04]  /*236b0*/  @!P2 LOP3.LUT R5, R5, R4, RZ, 0x3c, !PT ;  /* 0x000000040505a212 */ /* 0x001fc800078e3cff */
[----:B------:R-:W-:-:S04]  /*236c0*/  @!P2 LOP3.LUT R4, R5, R4, RZ, 0x3c, !PT ;  /* 0x000000040504a212 */ /* 0x000fc800078e3cff */
[----:B------:R-:W-:-:S05]  /*236d0*/  @!P2 LOP3.LUT R5, R5, R4, RZ, 0x3c, !PT ;  /* 0x000000040505a212 */ /* 0x000fca00078e3cff */
[----:B------:R-:W2:Y:S04]  /*236e0*/  @!P2 LDG.E.U16 R0, desc[UR10][R4.64] ;  /* 0x0000000a0400a981 */ /* 0x000ea8000c1e1500 */
[----:B----4-:R0:W-:Y:S04]  /*236f0*/  STL [R1+0x38], R28 ;  /* 0x0000381c01007387 */ /* 0x0101e80000100800 */
[----:B0-----:R-:W4:Y:S04]  /*23700*/  LDL R28, [R1+0x14b4] ;  /* 0x0014b400011c7983 */ /* 0x001f280000100800 */
[----:B------:R-:W3:Y:S04]  /*23710*/  LDL.LU R10, [R1+0x140] ;  /* 0x00014000010a7983 */ /* 0x000ee80000300800 */
[----:B--2---:R0:W-:Y:S04]  /*23720*/  STL [R1+0x34], R0 ;  /* 0x0000340001007387 */ /* 0x0041e80000100800 */
[----:B------:R-:W2:Y:S04]  /*23730*/  LDL R4, [R1+0x14f0] ;  /* 0x0014f00001047983 */ /* 0x000ea80000100800 */
[----:B------:R-:W2:Y:S01]  /*23740*/  LDL R5, [R1+0x14f4] ;  /* 0x0014f40001057983 */ /* 0x000ea20000100800 */
[----:B0-----:R-:W0:Y:S02]  /*23750*/  S2R R0, SR_TID.X ;  /* 0x0000000000007919 */ /* 0x001e240000002100 */
[----:B0-----:R-:W-:-:S05]  /*23760*/  LOP3.LUT R0, R0, 0x3f, RZ, 0xc0, !PT ;  /* 0x0000003f00007812 */ /* 0x001fca00078ec0ff */
[----:B------:R-:W-:-:S05]  /*23770*/  IMAD.SHL.U32 R0, R0, 0x2, RZ ;  /* 0x0000000200007824 */ /* 0x000fca00078e00ff */
[----:B------:R0:W-:Y:S04]  /*23780*/  STS.U16 [R0+UR6+0x3000], R14 ;  /* 0x0030000e00007988 */ /* 0x0001e80008000406 */
[----:B0-----:R-:W3:Y:S01]  /*23790*/  LDL.LU R14, [R1+0x2aa4] ;  /* 0x002aa400010e7983 */ /* 0x001ee20000300800 */
[----:B--2---:R-:W-:-:S04]  /*237a0*/  @!P2 LOP3.LUT R5, R5, R4, RZ, 0x3c, !PT ;  /* 0x000000040505a212 */ /* 0x004fc800078e3cff */
[----:B------:R-:W-:-:S04]  /*237b0*/  @!P2 LOP3.LUT R4, R5, R4, RZ, 0x3c, !PT ;  /* 0x000000040504a212 */ /* 0x000fc800078e3cff */
[----:B------:R-:W-:Y:S02]  /*237c0*/  @!P2 LOP3.LUT R5, R5, R4, RZ, 0x3c, !PT ;  /* 0x000000040505a212 */ /* 0x000fe400078e3cff */
[----:B---3--:R-:W-:-:S06]  /*237d0*/  PRMT R14, RZ, 0x7610, R14 ;  /* 0x00007610ff0e7816 */ /* 0x008fcc000000000e */
[----:B------:R0:W2:Y:S04]  /*237e0*/  @!P2 LDG.E.U16 R14, desc[UR10][R4.64] ;  /* 0x0000000a040ea981 */ /* 0x0000a8000c1e1500 */
[----:B------:R-:W3:Y:S04]  /*237f0*/  LDL.LU R4, [R1+0x12c] ;  /* 0x00012c0001047983 */ /* 0x000ee80000300800 */
[----:B------:R-:W2:Y:S04]  /*23800*/  LDL R5, [R1+0x14d0] ;  /* 0x0014d00001057983 */ /* 0x000ea80000100800 */
[----:B---3--:R1:W-:Y:S02]  /*23810*/  STS.U16 [R0+UR6+0x3200], R4 ;  /* 0x0032000400007988 */ /* 0x0083e40008000406 */
[----:B-1----:R-:W-:Y:S01]  /*23820*/  PRMT R0, RZ, 0x7610, R0 ;  /* 0x00007610ff007816 */ /* 0x002fe20000000000 */
[----:B0-----:R-:W-:-:S05]  /*23830*/  @!P2 IMAD.MOV.U32 R4, RZ, RZ, R20 ;  /* 0x000000ffff04a224 */ /* 0x001fca00078e0014 */
[----:B--2---:R-:W2:Y:S04]  /*23840*/  @!P2 LDG.E.U16 R0, desc[UR10][R4.64] ;  /* 0x0000000a0400a981 */ /* 0x004ea8000c1e1500 */
[----:B------:R0:W-:Y:S04]  /*23850*/  STL [R1+0x30], R14 ;  /* 0x0000300e01007387 */ /* 0x0001e80000100800 */
[----:B0-----:R-:W3:Y:S04]  /*23860*/  LDL.LU R14, [R1+0x14c] ;  /* 0x00014c00010e7983 */ /* 0x001ee80000300800 */
[----:B------:R-:W3:Y:S04]  /*23870*/  LDL.LU R20, [R1+0x150] ;  /* 0x0001500001147983 */ /* 0x000ee80000300800 */
[----:B--2---:R0:W-:Y:S04]  /*23880*/  STL [R1+0x2c], R0 ;  /* 0x00002c0001007387 */ /* 0x0041e80000100800 */
[----:B------:R-:W2:Y:S01]  /*23890*/  LDL R5, [R1+0x14b0] ;  /* 0x0014b00001057983 */ /* 0x000ea20000100800 */
[----:B0-----:R-:W0:Y:S01]  /*238a0*/  S2R R0, SR_TID.X ;  /* 0x0000000000007919 */ /* 0x001e220000002100 */
[----:B----4-:R-:W-:Y:S01]  /*238b0*/  @!P2 IMAD.MOV.U32 R4, RZ, RZ, R28 ;  /* 0x000000ffff04a224 */ /* 0x010fe200078e001c */
[----:B0-----:R-:W-:-:S05]  /*238c0*/  LOP3.LUT R0, R0, 0x3f, RZ, 0xc0, !PT ;  /* 0x0000003f00007812 */ /* 0x001fca00078ec0ff */
[----:B------:R-:W-:-:S05]  /*238d0*/  IMAD.SHL.U32 R0, R0, 0x2, RZ ;  /* 0x0000000200007824 */ /* 0x000fca00078e00ff */
[----:B------:R0:W-:Y:S02]  /*238e0*/  STS.U16 [R0+UR6+0x3400], R2 ;  /* 0x0034000200007988 */ /* 0x0001e40008000406 */
[----:B0-----:R-:W-:Y:S02]  /*238f0*/  PRMT R0, RZ, 0x7610, R0 ;  /* 0x00007610ff007816 */ /* 0x001fe40000000000 */
[----:B------:R-:W4:Y:S04]  /*23900*/  LDL.LU R2, [R1+0x158] ;  /* 0x0001580001027983 */ /* 0x000f280000300800 */
[----:B------:R-:W3:Y:S04]  /*23910*/  LDL R28, [R1+0x1434] ;  /* 0x00143400011c7983 */ /* 0x000ee80000100800 */
[----:B--2---:R-:W2:Y:S04]  /*23920*/  @!P2 LDG.E.U16 R0, desc[UR10][R4.64] ;  /* 0x0000000a0400a981 */ /* 0x004ea8000c1e1500 */
        /* <DEDUP_REMOVED lines=40> */
[----:B------:R-:W2:Y:S04]  /*23bb0*/  LDL.LU R4, [R1+0x148] ;  /* 0x0001480001047983 */ /* 0x000ea80000300800 */
[----:B------:R-:W3:Y:S01]  /*23bc0*/  LDL R5, [R1+0x1430] ;  /* 0x0014300001057983 */ /* 0x000ee20000100800 */
[----:B0-----:R-:W0:Y:S02]  /*23bd0*/  S2R R0, SR_TID.X ;  /* 0x0000000000007919 */ /* 0x001e240000002100 */
[----:B0-----:R-:W-:-:S05]  /*23be0*/  LOP3.LUT R0, R0, 0x3f, RZ, 0xc0, !PT ;  /* 0x0000003f00007812 */ /* 0x001fca00078ec0ff */
[----:B------:R-:W-:-:S05]  /*23bf0*/  IMAD.SHL.U32 R0, R0, 0x2, RZ ;  /* 0x0000000200007824 */ /* 0x000fca00078e00ff */
[----:B--2---:R0:W-:Y:S02]  /*23c00*/  STS.U16 [R0+UR6+0x3c00], R4 ;  /* 0x003c000400007988 */ /* 0x0041e40008000406 */
[----:B0-----:R-:W-:Y:S01]  /*23c10*/  PRMT R0, RZ, 0x7610, R0 ;  /* 0x00007610ff007816 */ /* 0x001fe20000000000 */
[----:B---3--:R-:W-:Y:S02]  /*23c20*/  @!P2 IMAD.MOV.U32 R4, RZ, RZ, R28 ;  /* 0x000000ffff04a224 */ /* 0x008fe400078e001c */
        /* <DEDUP_REMOVED lines=60> */
[----:B--2---:R0:W-:Y:S04]  /*23ff0*/  STS.U16 [R0+UR6+0x4600], R3 ;  /* 0x0046000300007988 */ /* 0x0041e80008000406 */
[----:B0-----:R-:W2:Y:S01]  /*24000*/  LDL.LU R3, [R1+0x2a88] ;  /* 0x002a880001037983 */ /* 0x001ea20000300800 */
[----:B---3--:R-:W-:-:S04]  /*24010*/  @!P2 LOP3.LUT R5, R5, R4, RZ, 0x3c, !PT ;  /* 0x000000040505a212 */ /* 0x008fc800078e3cff */
[----:B------:R-:W-:-:S04]  /*24020*/  @!P2 LOP3.LUT R4, R5, R4, RZ, 0x3c, !PT ;  /* 0x000000040504a212 */ /* 0x000fc800078e3cff */
[----:B------:R-:W-:Y:S02]  /*24030*/  @!P2 LOP3.LUT R5, R5, R4, RZ, 0x3c, !PT ;  /* 0x000000040505a212 */ /* 0x000fe400078e3cff */
[----:B--2---:R-:W-:-:S06]  /*24040*/  PRMT R3, RZ, 0x7610, R3 ;  /* 0x00007610ff037816 */ /* 0x004fcc0000000003 */
[----:B------:R-:W2:Y:S04]  /*24050*/  @!P2 LDG.E.U16 R3, desc[UR10][R4.64] ;  /* 0x0000000a0403a981 */ /* 0x000ea8000c1e1500 */
[----:B----4-:R-:W-:Y:S04]  /*24060*/  STS.U16 [R0+UR6+0x4800], R2 ;  /* 0x0048000200007988 */ /* 0x010fe80008000406 */
[----:B------:R-:W3:Y:S04]  /*24070*/  LDL R4, [R1+0x1370] ;  /* 0x0013700001047983 */ /* 0x000ee80000100800 */
[----:B------:R-:W3:Y:S04]  /*24080*/  LDL R5, [R1+0x1374] ;  /* 0x0013740001057983 */ /* 0x000ee80000100800 */
[----:B--2---:R0:W-:Y:S04]  /*24090*/  STL [R1+0x2a08], R3 ;  /* 0x002a080301007387 */ /* 0x0041e80000100800 */
[----:B0-----:R-:W2:Y:S04]  /*240a0*/  LDL R3, [R1+0x1354] ;  /* 0x0013540001037983 */ /* 0x001ea80000100800 */
[----:B------:R-:W4:Y:S01]  /*240b0*/  LDL.LU R2, [R1+0x2a84] ;  /* 0x002a840001027983 */ /* 0x000f220000300800 */
[----:B---3--:R-:W-:-:S04]  /*240c0*/  @!P2 LOP3.LUT R5, R5, R4, RZ, 0x3c, !PT ;  /* 0x000000040505a212 */ /* 0x008fc800078e3cff */
[----:B------:R-:W-:-:S04]  /*240d0*/  @!P2 LOP3.LUT R4, R5, R4, RZ, 0x3c, !PT ;  /* 0x000000040504a212 */ /* 0x000fc800078e3cff */
[----:B------:R-:W-:Y:S02]  /*240e0*/  @!P2 LOP3.LUT R5, R5, R4, RZ, 0x3c, !PT ;  /* 0x000000040505a212 */ /* 0x000fe400078e3cff */
[----:B----4-:R-:W-:-:S06]  /*240f0*/  PRMT R2, RZ, 0x7610, R2 ;  /* 0x00007610ff027816 */ /* 0x010fcc0000000002 */
[----:B------:R2:W3:Y:S04]  /*24100*/  @!P2 LDG.E.U16 R2, desc[UR10][R4.64] ;  /* 0x0000000a0402a981 */ /* 0x0004e8000c1e1500 */
[----:B------:R-:W4:Y:S01]  /*24110*/  LDL R5, [R1+0x1350] ;  /* 0x0013500001057983 */ /* 0x000f220000100800 */
[----:B------:R-:W-:Y:S01]  /*24120*/  PRMT R29, RZ, 0x7610, R29 ;  /* 0x00007610ff1d7816 */ /* 0x000fe2000000001d */
[----:B--2---:R-:W-:Y:S02]  /*24130*/  @!P2 IMAD.MOV.U32 R4, RZ, RZ, R3 ;  /* 0x000000ffff04a224 */ /* 0x004fe400078e0003 */
[----:B------:R-:W-:Y:S04]  /*24140*/  STS.U16 [R0+UR6+0x4a00], R28 ;  /* 0x004a001c00007988 */ /* 0x000fe80008000406 */
[----:B---3--:R0:W-:Y:S04]  /*24150*/  STL [R1+0x2a0c], R2 ;  /* 0x002a0c0201007387 */ /* 0x0081e80000100800 */
[----:B0-----:R-:W2:Y:S04]  /*24160*/  LDL R2, [R1+0x1334] ;  /* 0x0013340001027983 */ /* 0x001ea80000100800 */
[----:B------:R-:W3:Y:S04]  /*24170*/  LDL.LU R28, [R1+0x18c] ;  /* 0x00018c00011c7983 */ /* 0x000ee80000300800 */
[----:B------:R-:W2:Y:S04]  /*24180*/  LDL R3, [R1+0x12f4] ;  /* 0x0012f40001037983 */ /* 0x000ea80000100800 */
[----:B----4-:R-:W4:Y:S04]  /*24190*/  @!P2 LDG.E.U16 R29, desc[UR10][R4.64] ;  /* 0x0000000a041da981 */ /* 0x010f28000c1e1500 */
[----:B------:R-:W2:Y:S04]  /*241a0*/  LDL.LU R4, [R1+0x174] ;  /* 0x0001740001047983 */ /* 0x000ea80000300800 */
[----:B------:R-:W3:Y:S01]  /*241b0*/  LDL R5, [R1+0x1330] ;  /* 0x0013300001057983 */ /* 0x000ee20000100800 */
[----:B------:R-:W-:-:S03]  /*241c0*/  PRMT R27, RZ, 0x7610, R27 ;  /* 0x00007610ff1b7816 */ /* 0x000fc6000000001b */
[----:B----4-:R0:W-:Y:S04]  /*241d0*/  STL [R1+0x2a10], R29 ;  /* 0x002a101d01007387 */ /* 0x0101e80000100800 */
[----:B--2---:R1:W-:Y:S04]  /*241e0*/  STS.U16 [R0+UR6+0x4c00], R4 ;  /* 0x004c000400007988 */ /* 0x0043e80008000406 */
[----:B0-----:R-:W2:Y:S01]  /*241f0*/  LDL.LU R29, [R1+0x17c] ;  /* 0x00017c00011d7983 */ /* 0x001ea20000300800 */
[----:B-1----:R-:W-:Y:S01]  /*24200*/  @!P2 IMAD.MOV.U32 R4, RZ, RZ, R2 ;  /* 0x000000ffff04a224 */ /* 0x002fe200078e0002 */
[----:B------:R-:W-:-:S02]  /*24210*/  PRMT R26, RZ, 0x7610, R26 ;  /* 0x00007610ff1a7816 */ /* 0x000fc4000000001a */
[----:B------:R-:W4:Y:S04]  /*24220*/  LDL R2, [R1+0x12d4] ;  /* 0x0012d40001027983 */ /* 0x000f280000100800 */
[----:B---3--:R-:W3:Y:S04]  /*24230*/  @!P2 LDG.E.U16 R27, desc[UR10][R4.64] ;  /* 0x0000000a041ba981 */ /* 0x008ee8000c1e1500 */
[----:B------:R-:W4:Y:S04]  /*24240*/  LDL R4, [R1+0x1310] ;  /* 0x0013100001047983 */ /* 0x000f280000100800 */
[----:B------:R-:W4:Y:S04]  /*24250*/  LDL R5, [R1+0x1314] ;  /* 0x0013140001057983 */ /* 0x000f280000100800 */
[----:B--2---:R-:W-:Y:S04]  /*24260*/  STS.U16 [R0+UR6+0x4e00], R29 ;  /* 0x004e001d00007988 */ /* 0x004fe80008000406 */
[----:B---3--:R0:W-:Y:S04]  /*24270*/  STL [R1+0x2a14], R27 ;  /* 0x002a141b01007387 */ /* 0x0081e80000100800 */
[----:B0-----:R-:W2:Y:S01]  /*24280*/  LDL R27, [R1+0x12d0] ;  /* 0x0012d000011b7983 */ /* 0x001ea20000100800 */
[----:B----4-:R-:W-:-:S03]  /*24290*/  @!P2 LOP3.LUT R5, R5, R4, RZ, 0x3c, !PT ;  /* 0x000000040505a212 */ /* 0x010fc600078e3cff */
[----:B------:R-:W3:Y:S01]  /*242a0*/  LDL.LU R29, [R1+0x198] ;  /* 0x00019800011d7983 */ /* 0x000ee20000300800 */
[----:B------:R-:W-:-:S04]  /*242b0*/  @!P2 LOP3.LUT R4, R5, R4, RZ, 0x3c, !PT ;  /* 0x000000040504a212 */ /* 0x000fc800078e3cff */
[----:B------:R-:W-:-:S05]  /*242c0*/  @!P2 LOP3.LUT R5, R5, R4, RZ, 0x3c, !PT ;  /* 0x000000040505a212 */ /* 0x000fca00078e3cff */
[----:B------:R-:W4:Y:S04]  /*242d0*/  @!P2 LDG.E.U16 R26, desc[UR10][R4.64] ;  /* 0x0000000a041aa981 */ /* 0x000f28000c1e1500 */
[----:B------:R-:W2:Y:S04]  /*242e0*/  LDL.LU R4, [R1+0x180] ;  /* 0x0001800001047983 */ /* 0x000ea80000300800 */
[----:B------:R-:W3:Y:S01]  /*242f0*/  LDL R5, [R1+0x12f0] ;  /* 0x0012f00001057983 */ /* 0x000ee20000100800 */
[----:B------:R-:W-:-:S03]  /*24300*/  PRMT R25, RZ, 0x7610, R25 ;  /* 0x00007610ff197816 */ /* 0x000fc60000000019 */
[----:B----4-:R0:W-:Y:S04]  /*24310*/  STL [R1+0x2a18], R26 ;  /* 0x002a181a01007387 */ /* 0x0101e80000100800 */
[----:B--2---:R1:W-:Y:S04]  /*24320*/  STS.U16 [R0+UR6+0x5000], R4 ;  /* 0x0050000400007988 */ /* 0x0043e80008000406 */
[----:B0-----:R-:W2:Y:S01]  /*24330*/  LDL R26, [R1+0x1294] ;  /* 0x00129400011a7983 */ /* 0x001ea20000100800 */
[----:B-1----:R-:W-:-:S03]  /*24340*/  @!P2 IMAD.MOV.U32 R4, RZ, RZ, R3 ;  /* 0x000000ffff04a224 */ /* 0x002fc600078e0003 */
[----:B------:R-:W4:Y:S04]  /*24350*/  LDL.LU R3, [R1+0x1a0] ;  /* 0x0001a00001037983 */ /* 0x000f280000300800 */
[----:B---3--:R0:W3:Y:S04]  /*24360*/  @!P2 LDG.E.U16 R25, desc[UR10][R4.64] ;  /* 0x0000000a0419a981 */ /* 0x0080e8000c1e1500 */
[----:B------:R-:W2:Y:S01]  /*24370*/  LDL.LU R5, [R1+0x188] ;  /* 0x0001880001057983 */ /* 0x000ea20000300800 */
[----:B------:R-:W-:Y:S01]  /*24380*/  PRMT R24, RZ, 0x7610, R24 ;  /* 0x00007610ff187816 */ /* 0x000fe20000000018 */
[----:B0-----:R-:W-:-:S02]  /*24390*/  @!P2 IMAD.MOV.U32 R4, RZ, RZ, R2 ;  /* 0x000000ffff04a224 */ /* 0x001fc400078e0002 */
[----:B---3--:R0:W-:Y:S04]  /*243a0*/  STL [R1+0x2a1c], R25 ;  /* 0x002a1c1901007387 */ /* 0x0081e80000100800 */
[----:B--2---:R1:W-:Y:S04]  /*243b0*/  STS.U16 [R0+UR6+0x5200], R5 ;  /* 0x0052000500007988 */ /* 0x0043e80008000406 */
[----:B0-----:R-:W2:Y:S01]  /*243c0*/  LDL.LU R25, [R1+0x1a4] ;  /* 0x0001a40001197983 */ /* 0x001ea20000300800 */
[----:B-1----:R-:W-:-:S05]  /*243d0*/  @!P2 IMAD.MOV.U32 R5, RZ, RZ, R27 ;  /* 0x000000ffff05a224 */ /* 0x002fca00078e001b */
[----:B------:R-:W3:Y:S04]  /*243e0*/  @!P2 LDG.E.U16 R24, desc[UR10][R4.64] ;  /* 0x0000000a0418a981 */ /* 0x000ee8000c1e1500 */
[----:B------:R-:W2:Y:S04]  /*243f0*/  LDL R4, [R1+0x12b0] ;  /* 0x0012b00001047983 */ /* 0x000ea80000100800 */
[----:B------:R-:W2:Y:S01]  /*24400*/  LDL R5, [R1+0x12b4] ;  /* 0x0012b40001057983 */ /* 0x000ea20000100800 */
[----:B------:R-:W-:-:S03]  /*24410*/  PRMT R23, RZ, 0x7610, R23 ;  /* 0x00007610ff177816 */ /* 0x000fc60000000017 */
[----:B------:R-:W-:Y:S04]  /*24420*/  STS.U16 [R0+UR6+0x5400], R28 ;  /* 0x0054001c00007988 */ /* 0x000fe80008000406 */
[----:B---3--:R0:W-:Y:S04]  /*24430*/  STL [R1+0x2a20], R24 ;  /* 0x002a201801007387 */ /* 0x0081e80000100800 */
[----:B------:R-:W3:Y:S04]  /*24440*/  LDL R27, [R1+0x1270] ;  /* 0x00127000011b7983 */ /* 0x000ee80000100800 */
[----:B------:R-:W3:Y:S04]  /*24450*/  LDL R2, [R1+0x1274] ;  /* 0x0012740001027983 */ /* 0x000ee80000100800 */
[----:B0-----:R-:W3:Y:S01]  /*24460*/  LDL R24, [R1+0x1290] ;  /* 0x0012900001187983 */ /* 0x001ee20000100800 */
[----:B--2---:R-:W-:-:S03]  /*24470*/  @!P2 LOP3.LUT R5, R5, R4, RZ, 0x3c, !PT ;  /* 0x000000040505a212 */ /* 0x004fc600078e3cff */
[----:B------:R-:W2:Y:S01]  /*24480*/  LDL.LU R28, [R1+0x1ac] ;  /* 0x0001ac00011c7983 */ /* 0x000ea20000300800 */
[----:B------:R-:W-:-:S04]  /*24490*/  @!P2 LOP3.LUT R4, R5, R4, RZ, 0x3c, !PT ;  /* 0x000000040504a212 */ /* 0x000fc800078e3cff */
[----:B------:R-:W-:-:S05]  /*244a0*/  @!P2 LOP3.LUT R5, R5, R4, RZ, 0x3c, !PT ;  /* 0x000000040505a212 */ /* 0x000fca00078e3cff */
[----:B------:R0:W2:Y:S04]  /*244b0*/  @!P2 LDG.E.U16 R23, desc[UR10][R4.64] ;  /* 0x0000000a0417a981 */ /* 0x0000a8000c1e1500 */
[----:B------:R-:W2:Y:S01]  /*244c0*/  LDL.LU R5, [R1+0x194] ;  /* 0x0001940001057983 */ /* 0x000ea20000300800 */
[----:B------:R-:W-:Y:S01]  /*244d0*/  PRMT R22, RZ, 0x7610, R22 ;  /* 0x00007610ff167816 */ /* 0x000fe20000000016 */
[----:B0-----:R-:W-:Y:S02]  /*244e0*/  @!P2 IMAD.MOV.U32 R4, RZ, RZ, R26 ;  /* 0x000000ffff04a224 */ /* 0x001fe400078e001a */
[----:B--2---:R3:W-:Y:S02]  /*244f0*/  STS.U16 [R0+UR6+0x5600], R5 ;  /* 0x0056000500007988 */ /* 0x0047e40008000406 */
[----:B---3--:R-:W-:-:S05]  /*24500*/  @!P2 IMAD.MOV.U32 R5, RZ, RZ, R24 ;  /* 0x000000ffff05a224 */ /* 0x008fca00078e0018 */
[----:B------:R0:W2:Y:S04]  /*24510*/  @!P2 LDG.E.U16 R22, desc[UR10][R4.64] ;  /* 0x0000000a0416a981 */ /* 0x0000a8000c1e1500 */
[----:B------:R1:W-:Y:S04]  /*24520*/  STL [R1+0x2a24], R23 ;  /* 0x002a241701007387 */ /* 0x0003e80000100800 */
[----:B------:R-:W3:Y:S01]  /*24530*/  LDL.LU R26, [R1+0x1b0] ;  /* 0x0001b000011a7983 */ /* 0x000ee20000300800 */
[----:B------:R-:W-:Y:S01]  /*24540*/  PRMT R21, RZ, 0x7610, R21 ;  /* 0x00007610ff157816 */ /* 0x000fe20000000015 */
[----:B0-----:R-:W-:-:S02]  /*24550*/  @!P2 IMAD.MOV.U32 R4, RZ, RZ, R2 ;  /* 0x000000ffff04a224 */ /* 0x001fc400078e0002 */
[----:B------:R-:W-:-:S05]  /*24560*/  @!P2 IMAD.MOV.U32 R5, RZ, RZ, R27 ;  /* 0x000000ffff05a224 */ /* 0x000fca00078e001b */
[----:B------:R0:W3:Y:S04]  /*24570*/  @!P2 LDG.E.U16 R21, desc[UR10][R4.64] ;  /* 0x0000000a0415a981 */ /* 0x0000e8000c1e1500 */
[----:B--2---:R2:W-:Y:S04]  /*24580*/  STL [R1+0x2a28], R22 ;  /* 0x002a281601007387 */ /* 0x0045e80000100800 */
[----:B------:R-:W3:Y:S04]  /*24590*/  LDL R24, [R1+0x1230] ;  /* 0x0012300001187983 */ /* 0x000ee80000100800 */
[----:B-1----:R-:W3:Y:S04]  /*245a0*/  LDL R23, [R1+0x1234] ;  /* 0x0012340001177983 */ /* 0x002ee80000100800 */
[----:B--2---:R-:W0:Y:S04]  /*245b0*/  LDL R22, [R1+0x1254] ;  /* 0x0012540001167983 */ /* 0x004e280000100800 */
[----:B------:R-:W2:Y:S04]  /*245c0*/  LDL.LU R27, [R1+0x1b8] ;  /* 0x0001b800011b7983 */ /* 0x000ea80000300800 */
[----:B------:R-:W2:Y:S01]  /*245d0*/  LDL R5, [R1+0x1250] ;  /* 0x0012500001057983 */ /* 0x000ea20000100800 */
[----:B------:R-:W-:-:S02]  /*245e0*/  PRMT R20, RZ, 0x7610, R20 ;  /* 0x00007610ff147816 */ /* 0x000fc40000000014 */
[----:B------:R-:W-:Y:S01]  /*245f0*/  PRMT R19, RZ, 0x7610, R19 ;  /* 0x00007610ff137816 */ /* 0x000fe20000000013 */
[----:B0-----:R-:W-:-:S05]  /*24600*/  @!P2 IMAD.MOV.U32 R4, RZ, RZ, R22 ;  /* 0x000000ffff04a224 */ /* 0x001fca00078e0016 */
[----:B--2---:R3:W2:Y:S02]  /*24610*/  @!P2 LDG.E.U16 R20, desc[UR10][R4.64] ;  /* 0x0000000a0414a981 */ /* 0x0046a4000c1e1500 */
[----:B---3--:R-:W-:Y:S02]  /*24620*/  @!P2 IMAD.MOV.U32 R4, RZ, RZ, R23 ;  /* 0x000000ffff04a224 */ /* 0x008fe400078e0017 */
[----:B------:R-:W-:-:S05]  /*24630*/  @!P2 IMAD.MOV.U32 R5, RZ, RZ, R24 ;  /* 0x000000ffff05a224 */ /* 0x000fca00078e0018 */
[----:B------:R-:W3:Y:S04]  /*24640*/  @!P2 LDG.E.U16 R19, desc[UR10][R4.64] ;  /* 0x0000000a0413a981 */ /* 0x000ee8000c1e1500 */
[----:B------:R-:W-:Y:S04]  /*24650*/  STL [R1+0x2a2c], R21 ;  /* 0x002a2c1501007387 */ /* 0x000fe80000100800 */
[----:B----4-:R0:W-:Y:S04]  /*24660*/  STS.U16 [R0+UR6+0x5a00], R3 ;  /* 0x005a000300007988 */ /* 0x0101e80008000406 */
[----:B------:R-:W4:Y:S04]  /*24670*/  LDL R2, [R1+0x1214] ;  /* 0x0012140001027983 */ /* 0x000f280000100800 */
[----:B------:R1:W-:Y:S04]  /*24680*/  STS.U16 [R0+UR6+0x5800], R29 ;  /* 0x0058001d00007988 */ /* 0x0003e80008000406 */
[----:B0-----:R-:W4:Y:S04]  /*24690*/  LDL R3, [R1+0x1210] ;  /* 0x0012100001037983 */ /* 0x001f280000100800 */
[----:B-1----:R-:W4:Y:S04]  /*246a0*/  LDL.LU R29, [R1+0x1bc] ;  /* 0x0001bc00011d7983 */ /* 0x002f280000300800 */
[----:B--2---:R0:W-:Y:S04]  /*246b0*/  STL [R1+0x2a30], R20 ;  /* 0x002a301401007387 */ /* 0x0041e80000100800 */
[----:B------:R-:W2:Y:S04]  /*246c0*/  LDL R22, [R1+0x11f0] ;  /* 0x0011f00001167983 */ /* 0x000ea80000100800 */
[----:B------:R-:W2:Y:S04]  /*246d0*/  LDL R21, [R1+0x11f4] ;  /* 0x0011f40001157983 */ /* 0x000ea80000100800 */
[----:B---3--:R1:W-:Y:S04]  /*246e0*/  STL [R1+0x2a38], R19 ;  /* 0x002a381301007387 */ /* 0x0083e80000100800 */
[----:B0-----:R-:W3:Y:S04]  /*246f0*/  LDL R20, [R1+0x11d0] ;  /* 0x0011d00001147983 */ /* 0x001ee80000100800 */
[----:B-1----:R-:W3:Y:S01]  /*24700*/  LDL R19, [R1+0x11d4] ;  /* 0x0011d40001137983 */ /* 0x002ee20000100800 */
[----:B------:R-:W-:Y:S01]  /*24710*/  PRMT R18, RZ, 0x7610, R18 ;  /* 0x00007610ff127816 */ /* 0x000fe20000000012 */
[----:B----4-:R-:W-:-:S02]  /*24720*/  @!P2 IMAD.MOV.U32 R4, RZ, RZ, R2 ;  /* 0x000000ffff04a224 */ /* 0x010fc400078e0002 */
[----:B------:R-:W-:Y:S01]  /*24730*/  @!P2 IMAD.MOV.U32 R5, RZ, RZ, R3 ;  /* 0x000000ffff05a224 */ /* 0x000fe200078e0003 */
[----:B------:R-:W-:-:S04]  /*24740*/  PRMT R17, RZ, 0x7610, R17 ;  /* 0x00007610ff117816 */ /* 0x000fc80000000011 */
[----:B------:R2:W4:Y:S01]  /*24750*/  @!P2 LDG.E.U16 R18, desc[UR10][R4.64] ;  /* 0x0000000a0412a981 */ /* 0x000522000c1e1500 */
[----:B------:R-:W-:Y:S01]  /*24760*/  PRMT R16, RZ, 0x7610, R16 ;  /* 0x00007610ff107816 */ /* 0x000fe20000000010 */
[----:B--2---:R-:W-:Y:S02]  /*24770*/  @!P2 IMAD.MOV.U32 R5, RZ, RZ, R22 ;  /* 0x000000ffff05a224 */ /* 0x004fe400078e0016 */
[----:B------:R-:W-:-:S05]  /*24780*/  @!P2 IMAD.MOV.U32 R4, RZ, RZ, R21 ;  /* 0x000000ffff04a224 */ /* 0x000fca00078e0015 */
[----:B------:R3:W2:Y:S02]  /*24790*/  @!P2 LDG.E.U16 R17, desc[UR10][R4.64] ;  /* 0x0000000a0411a981 */ /* 0x0006a4000c1e1500 */
[----:B---3--:R-:W-:Y:S02]  /*247a0*/  @!P2 IMAD.MOV.U32 R5, RZ, RZ, R20 ;  /* 0x000000ffff05a224 */ /* 0x008fe400078e0014 */
[----:B------:R-:W-:-:S05]  /*247b0*/  @!P2 IMAD.MOV.U32 R4, RZ, RZ, R19 ;  /* 0x000000ffff04a224 */ /* 0x000fca00078e0013 */
[----:B------:R-:W3:Y:S04]  /*247c0*/  @!P2 LDG.E.U16 R16, desc[UR10][R4.64] ;  /* 0x0000000a0410a981 */ /* 0x000ee8000c1e1500 */
[----:B------:R0:W-:Y:S04]  /*247d0*/  STS.U16 [R0+UR6+0x5e00], R28 ;  /* 0x005e001c00007988 */ /* 0x0001e80008000406 */
[----:B------:R1:W-:Y:S04]  /*247e0*/  STS.U16 [R0+UR6+0x5c00], R25 ;  /* 0x005c001900007988 */ /* 0x0003e80008000406 */
[----:B0-----:R-:W3:Y:S04]  /*247f0*/  LDL.LU R28, [R1+0x1c4] ;  /* 0x0001c400011c7983 */ /* 0x001ee80000300800 */
[----:B------:R-:W3:Y:S04]  /*24800*/  LDL R3, [R1+0x11b0] ;  /* 0x0011b00001037983 */ /* 0x000ee80000100800 */
[----:B------:R-:W3:Y:S04]  /*24810*/  LDL R2, [R1+0x11b4] ;  /* 0x0011b40001027983 */ /* 0x000ee80000100800 */
[----:B----4-:R0:W-:Y:S04]  /*24820*/  STL [R1+0x2a40], R18 ;  /* 0x002a401201007387 */ /* 0x0101e80000100800 */
[----:B------:R-:W4:Y:S04]  /*24830*/  LDL.LU R24, [R1+0x1c8] ;  /* 0x0001c80001187983 */ /* 0x000f280000300800 */
[----:B-1----:R-:W4:Y:S04]  /*24840*/  LDL.LU R25, [R1+0x1d0] ;  /* 0x0001d00001197983 */ /* 0x002f280000300800 */
[----:B------:R-:W-:Y:S04]  /*24850*/  STS.U16 [R0+UR6+0x6000], R26 ;  /* 0x0060001a00007988 */ /* 0x000fe80008000406 */
[----:B--2---:R1:W-:Y:S04]  /*24860*/  STL [R1+0x2a44], R17 ;  /* 0x002a441101007387 */ /* 0x0043e80000100800 */
[----:B0-----:R-:W2:Y:S04]  /*24870*/  LDL R18, [R1+0x1190] ;  /* 0x0011900001127983 */ /* 0x001ea80000100800 */
[----:B-1----:R-:W4:Y:S04]  /*24880*/  LDL R17, [R1+0x1194] ;  /* 0x0011940001117983 */ /* 0x002f280000100800 */
[----:B---3--:R0:W-:Y:S04]  /*24890*/  STL [R1+0x2a48], R16 ;  /* 0x002a481001007387 */ /* 0x0081e80000100800 */
[----:B------:R-:W3:Y:S04]  /*248a0*/  LDL.LU R26, [R1+0x1d8] ;  /* 0x0001d800011a7983 */ /* 0x000ee80000300800 */
[----:B------:R-:W3:Y:S04]  /*248b0*/  LDL R19, [R1+0x1170] ;  /* 0x0011700001137983 */ /* 0x000ee80000100800 */
[----:B0-----:R-:W3:Y:S01]  /*248c0*/  LDL R16, [R1+0x1174] ;  /* 0x0011740001107983 */ /* 0x001ee20000100800 */
[----:B------:R-:W-:Y:S01]  /*248d0*/  PRMT R15, RZ, 0x7610, R15 ;  /* 0x00007610ff0f7816 */ /* 0x000fe2000000000f */
[----:B------:R-:W-:-:S02]  /*248e0*/  @!P2 IMAD.MOV.U32 R5, RZ, RZ, R3 ;  /* 0x000000ffff05a224 */ /* 0x000fc400078e0003 */
[----:B------:R-:W-:Y:S01]  /*248f0*/  @!P2 IMAD.MOV.U32 R4, RZ, RZ, R2 ;  /* 0x000000ffff04a224 */ /* 0x000fe200078e0002 */
[----:B------:R-:W-:Y:S02]  /*24900*/  PRMT R14, RZ, 0x7610, R14 ;  /* 0x00007610ff0e7816 */ /* 0x000fe4000000000e */
[----:B------:R-:W-:Y:S01]  /*24910*/  PRMT R13, RZ, 0x7610, R13 ;  /* 0x00007610ff0d7816 */ /* 0x000fe2000000000d */
[----:B------:R-:W3:Y:S04]  /*24920*/  LDL R3, [R1+0x1150] ;  /* 0x0011500001037983 */ /* 0x000ee80000100800 */
[----:B------:R2:W3:Y:S04]  /*24930*/  @!P2 LDG.E.U16 R15, desc[UR10][R4.64] ;  /* 0x0000000a040fa981 */ /* 0x0004e8000c1e1500 */
[----:B------:R-:W3:Y:S01]  /*24940*/  LDL R2, [R1+0x1154] ;  /* 0x0011540001027983 */ /* 0x000ee20000100800 */
[----:B--2---:R-:W-:-:S02]  /*24950*/  @!P2 IMAD.MOV.U32 R5, RZ, RZ, R18 ;  /* 0x000000ffff05a224 */ /* 0x004fc400078e0012 */
[----:B----4-:R-:W-:-:S05]  /*24960*/  @!P2 IMAD.MOV.U32 R4, RZ, RZ, R17 ;  /* 0x000000ffff04a224 */ /* 0x010fca00078e0011 */
[----:B------:R3:W2:Y:S02]  /*24970*/  @!P2 LDG.E.U16 R14, desc[UR10][R4.64] ;  /* 0x0000000a040ea981 */ /* 0x0006a4000c1e1500 */
[----:B---3--:R-:W-:Y:S02]  /*24980*/  @!P2 IMAD.MOV.U32 R5, RZ, RZ, R19 ;  /* 0x000000ffff05a224 */ /* 0x008fe400078e0013 */
[----:B------:R-:W-:-:S05]  /*24990*/  @!P2 IMAD.MOV.U32 R4, RZ, RZ, R16 ;  /* 0x000000ffff04a224 */ /* 0x000fca00078e0010 */
[----:B------:R-:W3:Y:S04]  /*249a0*/  @!P2 LDG.E.U16 R13, desc[UR10][R4.64] ;  /* 0x0000000a040da981 */ /* 0x000ee8000c1e1500 */
[----:B------:R0:W-:Y:S04]  /*249b0*/  STS.U16 [R0+UR6+0x6200], R27 ;  /* 0x0062001b00007988 */ /* 0x0001e80008000406 */
[----:B------:R1:W-:Y:S04]  /*249c0*/  STS.U16 [R0+UR6+0x6400], R29 ;  /* 0x0064001d00007988 */ /* 0x0003e80008000406 */
[----:B------:R4:W-:Y:S04]  /*249d0*/  STS.U16 [R0+UR6+0x6600], R28 ;  /* 0x0066001c00007988 */ /* 0x0009e80008000406 */
[----:B0-----:R-:W3:Y:S04]  /*249e0*/  LDL.LU R27, [R1+0x1dc] ;  /* 0x0001dc00011b7983 */ /* 0x001ee80000300800 */
[----:B-1----:R-:W3:Y:S04]  /*249f0*/  LDL.LU R29, [R1+0x594] ;  /* 0x00059400011d7983 */ /* 0x002ee80000300800 */
[----:B------:R0:W-:Y:S04]  /*24a00*/  STL [R1+0x2a4c], R15 ;  /* 0x002a4c0f01007387 */ /* 0x0001e80000100800 */
[----:B----4-:R-:W4:Y:S04]  /*24a10*/  LDL.LU R28, [R1+0x598] ;  /* 0x00059800011c7983 */ /* 0x010f280000300800 */
[----:B------:R-:W4:Y:S04]  /*24a20*/  LDL R18, [R1+0x1130] ;  /* 0x0011300001127983 */ /* 0x000f280000100800 */
[----:B------:R-:W4:Y:S04]  /*24a30*/  LDL R17, [R1+0x1134] ;  /* 0x0011340001117983 */ /* 0x000f280000100800 */
[----:B--2---:R1:W-:Y:S04]  /*24a40*/  STL [R1+0x2a50], R14 ;  /* 0x002a500e01007387 */ /* 0x0043e80000100800 */
[----:B------:R-:W2:Y:S04]  /*24a50*/  LDL R16, [R1+0x1110] ;  /* 0x0011100001107983 */ /* 0x000ea80000100800 */
[----:B0-----:R-:W2:Y:S04]  /*24a60*/  LDL R15, [R1+0x1114] ;  /* 0x00111400010f7983 */ /* 0x001ea80000100800 */
[----:B---3--:R0:W-:Y:S04]  /*24a70*/  STL [R1+0x2a54], R13 ;  /* 0x002a540d01007387 */ /* 0x0081e80000100800 */
[----:B-1----:R-:W3:Y:S04]  /*24a80*/  LDL R14, [R1+0x10f0] ;  /* 0x0010f000010e7983 */ /* 0x002ee80000100800 */
[----:B0-----:R-:W3:Y:S01]  /*24a90*/  LDL R13, [R1+0x10f4] ;  /* 0x0010f400010d7983 */ /* 0x001ee20000100800 */
[----:B------:R-:W-:Y:S01]  /*24aa0*/  PRMT R12, RZ, 0x7610, R12 ;  /* 0x00007610ff0c7816 */ /* 0x000fe2000000000c */
[----:B------:R-:W-:-:S02]  /*24ab0*/  @!P2 IMAD.MOV.U32 R4, RZ, RZ, R2 ;  /* 0x000000ffff04a224 */ /* 0x000fc400078e0002 */
[----:B------:R-:W-:Y:S01]  /*24ac0*/  @!P2 IMAD.MOV.U32 R5, RZ, RZ, R3 ;  /* 0x000000ffff05a224 */ /* 0x000fe200078e0003 */
[----:B------:R-:W-:Y:S02]  /*24ad0*/  PRMT R11, RZ, 0x7610, R11 ;  /* 0x00007610ff0b7816 */ /* 0x000fe4000000000b */
[----:B------:R-:W-:Y:S02]  /*24ae0*/  PRMT R10, RZ, 0x7610, R10 ;  /* 0x00007610ff0a7816 */ /* 0x000fe4000000000a */
[----:B------:R-:W-:Y:S01]  /*24af0*/  PRMT R9, RZ, 0x7610, R9 ;  /* 0x00007610ff097816 */ /* 0x000fe20000000009 */
[----:B------:R-:W3:Y:S04]  /*24b00*/  LDL R3, [R1+0x10d0] ;  /* 0x0010d00001037983 */ /* 0x000ee80000100800 */
[----:B------:R4:W3:Y:S04]  /*24b10*/  @!P2 LDG.E.U16 R12, desc[UR10][R4.64] ;  /* 0x0000000a040ca981 */ /* 0x0008e8000c1e1500 */
[----:B------:R-:W3:Y:S01]  /*24b20*/  LDL R2, [R1+0x10d4] ;  /* 0x0010d40001027983 */ /* 0x000ee20000100800 */
[----:B----4-:R-:W-:-:S02]  /*24b30*/  @!P2 IMAD.MOV.U32 R4, RZ, RZ, R17 ;  /* 0x000000ffff04a224 */ /* 0x010fc400078e0011 */
[----:B------:R-:W-:-:S05]  /*24b40*/  @!P2 IMAD.MOV.U32 R5, RZ, RZ, R18 ;  /* 0x000000ffff05a224 */ /* 0x000fca00078e0012 */
[----:B------:R2:W4:Y:S02]  /*24b50*/  @!P2 LDG.E.U16 R11, desc[UR10][R4.64] ;  /* 0x0000000a040ba981 */ /* 0x000524000c1e1500 */
[----:B--2---:R-:W-:Y:S02]  /*24b60*/  @!P2 IMAD.MOV.U32 R5, RZ, RZ, R16 ;  /* 0x000000ffff05a224 */ /* 0x004fe400078e0010 */
[----:B------:R-:W-:-:S05]  /*24b70*/  @!P2 IMAD.MOV.U32 R4, RZ, RZ, R15 ;  /* 0x000000ffff04a224 */ /* 0x000fca00078e000f */
[----:B------:R3:W2:Y:S02]  /*24b80*/  @!P2 LDG.E.U16 R10, desc[UR10][R4.64] ;  /* 0x0000000a040aa981 */ /* 0x0006a4000c1e1500 */
[----:B---3--:R-:W-:Y:S02]  /*24b90*/  @!P2 IMAD.MOV.U32 R5, RZ, RZ, R14 ;  /* 0x000000ffff05a224 */ /* 0x008fe400078e000e */
[----:B------:R-:W-:-:S05]  /*24ba0*/  @!P2 IMAD.MOV.U32 R4, RZ, RZ, R13 ;  /* 0x000000ffff04a224 */ /* 0x000fca00078e000d */
[----:B------:R0:W3:Y:S04]  /*24bb0*/  @!P2 LDG.E.U16 R9, desc[UR10][R4.64] ;  /* 0x0000000a0409a981 */ /* 0x0000e8000c1e1500 */
[----:B------:R1:W-:Y:S04]  /*24bc0*/  STL [R1+0x2a58], R12 ;  /* 0x002a580c01007387 */ /* 0x0003e80000100800 */
[----:B------:R-:W-:Y:S04]  /*24bd0*/  STS.U16 [R0+UR6+0x7200], R28 ;  /* 0x0072001c00007988 */ /* 0x000fe80008000406 */
[----:B------:R-:W-:Y:S04]  /*24be0*/  STS.U16 [R0+UR6+0x6800], R24 ;  /* 0x0068001800007988 */ /* 0x000fe80008000406 */
[----:B----4-:R4:W-:Y:S04]  /*24bf0*/  STL [R1+0x2a5c], R11 ;  /* 0x002a5c0b01007387 */ /* 0x0109e80000100800 */
[----:B------:R-:W-:Y:S01]  /*24c00*/  STS.U16 [R0+UR6+0x6a00], R25 ;  /* 0x006a001900007988 */ /* 0x000fe20008000406 */
[----:B------:R-:W-:-:S03]  /*24c10*/  PRMT R8, RZ, 0x7610, R8 ;  /* 0x00007610ff087816 */ /* 0x000fc60000000008 */
[----:B------:R-:W-:Y:S01]  /*24c20*/  STS.U16 [R0+UR6+0x6c00], R26 ;  /* 0x006c001a00007988 */ /* 0x000fe20008000406 */
[----:B0-----:R-:W-:Y:S02]  /*24c30*/  @!P2 IMAD.MOV.U32 R4, RZ, RZ, R2 ;  /* 0x000000ffff04a224 */ /* 0x001fe400078e0002 */
[----:B------:R-:W-:Y:S01]  /*24c40*/  @!P2 IMAD.MOV.U32 R5, RZ, RZ, R3 ;  /* 0x000000ffff05a224 */ /* 0x000fe200078e0003 */
[----:B------:R-:W-:Y:S04]  /*24c50*/  STS.U16 [R0+UR6+0x6e00], R27 ;  /* 0x006e001b00007988 */ /* 0x000fe80008000406 */
[----:B------:R-:W-:Y:S04]  /*24c60*/  STS.U16 [R0+UR6+0x7000], R29 ;  /* 0x0070001d00007988 */ /* 0x000fe80008000406 */
[----:B------:R0:W4:Y:S04]  /*24c70*/  @!P2 LDG.E.U16 R8, desc[UR10][R4.64] ;  /* 0x0000000a0408a981 */ /* 0x000128000c1e1500 */
[----:B--2---:R2:W-:Y:S04]  /*24c80*/  STL [R1+0x2a60], R10 ;  /* 0x002a600a01007387 */ /* 0x0045e80000100800 */
[----:B---3--:R3:W-:Y:S04]  /*24c90*/  STL [R1+0x2a64], R9 ;  /* 0x002a640901007387 */ /* 0x0087e80000100800 */
[----:B-1----:R-:W4:Y:S04]  /*24ca0*/  LDL.LU R12, [R1+0x5a4] ;  /* 0x0005a400010c7983 */ /* 0x002f280000300800 */
[----:B----4-:R-:W0:Y:S04]  /*24cb0*/  LDL R11, [R1+0x10b4] ;  /* 0x0010b400010b7983 */ /* 0x010e280000100800 */
[----:B--2---:R-:W2:Y:S04]  /*24cc0*/  LDL R10, [R1+0x1090] ;  /* 0x00109000010a7983 */ /* 0x004ea80000100800 */
[----:B---3--:R-:W3:Y:S04]  /*24cd0*/  LDL R9, [R1+0x1094] ;  /* 0x0010940001097983 */ /* 0x008ee80000100800 */
[----:B------:R-:W4:Y:S04]  /*24ce0*/  LDL.LU R19, [R1+0x5a8] ;  /* 0x0005a80001137983 */ /* 0x000f280000300800 */
[----:B------:R-:W2:Y:S04]  /*24cf0*/  LDL.LU R13, [R1+0x59c] ;  /* 0x00059c00010d7983 */ /* 0x000ea80000300800 */
        /* <DEDUP_REMOVED lines=18> */
[----:B------:R-:W3:Y:S01]  /*24e20*/  LDL R5, [R1+0x10b0] ;  /* 0x0010b00001057983 */ /* 0x000ee20000100800 */
[----:B------:R-:W-:-:S02]  /*24e30*/  PRMT R7, RZ, 0x7610, R7 ;  /* 0x00007610ff077816 */ /* 0x000fc40000000007 */
[----:B------:R-:W-:Y:S01]  /*24e40*/  PRMT R6, RZ, 0x7610, R6 ;  /* 0x00007610ff067816 */ /* 0x000fe20000000006 */
[----:B--2---:R0:W-:Y:S02]  /*24e50*/  STS.U16 [R0+UR6+0x7400], R4 ;  /* 0x0074000400007988 */ /* 0x0041e40008000406 */
[----:B0-----:R-:W-:-:S05]  /*24e60*/  @!P2 IMAD.MOV.U32 R4, RZ, RZ, R11 ;  /* 0x000000ffff04a224 */ /* 0x001fca00078e000b */
[----:B---3--:R0:W2:Y:S02]  /*24e70*/  @!P2 LDG.E.U16 R7, desc[UR10][R4.64] ;  /* 0x0000000a0407a981 */ /* 0x0080a4000c1e1500 */
[----:B0-----:R-:W-:Y:S02]  /*24e80*/  @!P2 IMAD.MOV.U32 R4, RZ, RZ, R9 ;  /* 0x000000ffff04a224 */ /* 0x001fe400078e0009 */
[----:B------:R-:W-:-:S05]  /*24e90*/  @!P2 IMAD.MOV.U32 R5, RZ, RZ, R10 ;  /* 0x000000ffff05a224 */ /* 0x000fca00078e000a */
[----:B------:R-:W3:Y:S04]  /*24ea0*/  @!P2 LDG.E.U16 R6, desc[UR10][R4.64] ;  /* 0x0000000a0406a981 */ /* 0x000ee8000c1e1500 */
[----:B----4-:R0:W-:Y:S04]  /*24eb0*/  STS.U16 [R0+UR6+0x7800], R19 ;  /* 0x0078001300007988 */ /* 0x0101e80008000406 */
[----:B------:R-:W-:Y:S04]  /*24ec0*/  STS.U16 [R0+UR6+0x7600], R12 ;  /* 0x0076000c00007988 */ /* 0x000fe80008000406 */
[----:B------:R-:W-:Y:S04]  /*24ed0*/  STS.U16 [R0+UR6+0x7a00], R13 ;  /* 0x007a000d00007988 */ /* 0x000fe80008000406 */
[----:B------:R-:W-:Y:S04]  /*24ee0*/  STS.U16 [R0+UR6+0x7c00], R14 ;  /* 0x007c000e00007988 */ /* 0x000fe80008000406 */
[----:B------:R-:W-:Y:S01]  /*24ef0*/  STS.U16 [R0+UR6+0x7e00], R15 ;  /* 0x007e000f00007988 */ /* 0x000fe20008000406 */
[----:B0-----:R-:W-:-:S03]  /*24f00*/  LOP3.LUT R19, R0, 0x10, RZ, 0x3c, !PT ;  /* 0x0000001000137812 */ /* 0x001fc600078e3cff */
[----:B------:R-:W-:Y:S04]  /*24f10*/  STL [R1+0x2a68], R8 ;  /* 0x002a680801007387 */ /* 0x000fe80000100800 */
[----:B------:R-:W-:Y:S04]  /*24f20*/  STS.U16 [R19+UR6+0x80], R16 ;  /* 0x0000801013007988 */ /* 0x000fe80008000406 */
[----:B------:R-:W-:Y:S04]  /*24f30*/  STS.U16 [R19+UR6+0x280], R17 ;  /* 0x0002801113007988 */ /* 0x000fe80008000406 */
[----:B------:R-:W-:Y:S04]  /*24f40*/  STS.U16 [R19+UR6+0x480], R18 ;  /* 0x0004801213007988 */ /* 0x000fe80008000406 */
[----:B------:R-:W-:Y:S04]  /*24f50*/  STS.U16 [R19+UR6+0x680], R20 ;  /* 0x0006801413007988 */ /* 0x000fe80008000406 */
[----:B------:R0:W-:Y:S04]  /*24f60*/  STS.U16 [R19+UR6+0x880], R28 ;  /* 0x0008801c13007988 */ /* 0x0001e80008000406 */
[----:B--2---:R-:W-:Y:S04]  /*24f70*/  STL [R1+0x2a6c], R7 ;  /* 0x002a6c0701007387 */ /* 0x004fe80000100800 */
[----:B---3--:R-:W-:Y:S04]  /*24f80*/  STL [R1+0x2a70], R6 ;  /* 0x002a700601007387 */ /* 0x008fe80000100800 */
[----:B0-----:R-:W2:Y:S04]  /*24f90*/  LDL.LU R28, [R1+0x104] ;  /* 0x00010400011c7983 */ /* 0x001ea80000300800 */
[----:B------:R-:W3:Y:S04]  /*24fa0*/  LDL.LU R0, [R1+0xf4] ;  /* 0x0000f40001007983 */ /* 0x000ee80000300800 */
[----:B---3--:R0:W-:Y:S04]  /*24fb0*/  STL [R1+0x2a7c], R0 ;  /* 0x002a7c0001007387 */ /* 0x0081e80000100800 */
[----:B0-----:R-:W3:Y:S04]  /*24fc0*/  LDL.LU R0, [R1+0xf8] ;  /* 0x0000f80001007983 */ /* 0x001ee80000300800 */
[----:B------:R-:W-:Y:S04]  /*24fd0*/  STS.U16 [R19+UR6+0xa80], R21 ;  /* 0x000a801513007988 */ /* 0x000fe80008000406 */
        /* <DEDUP_REMOVED lines=9> */
[----:B---3--:R0:W-:Y:S04]  /*25070*/  STL [R1+0x2a80], R0 ;  /* 0x002a800001007387 */ /* 0x0081e80000100800 */
[----:B0-----:R-:W3:Y:S04]  /*25080*/  LDL.LU R0, [R1+0xfc] ;  /* 0x0000fc0001007983 */ /* 0x001ee80000300800 */
        /* <DEDUP_REMOVED lines=25> */
[----:B--2---:R0:W-:Y:S04]  /*25220*/  STS.U16 [R19+UR6+0x1e80], R28 ;  /* 0x001e801c13007988 */ /* 0x0041e80008000406 */
[----:B------:R-:W2:Y:S04]  /*25230*/  LDL.LU R2, [R1+0x8c] ;  /* 0x00008c0001027983 */ /* 0x000ea80000300800 */
[----:B0-----:R-:W2:Y:S04]  /*25240*/  LDL.LU R28, [R1+0x88] ;  /* 0x00008800011c7983 */ /* 0x001ea80000300800 */
[----:B---3--:R0:W-:Y:S04]  /*25250*/  STS.U16 [R19+UR6+0x2080], R0 ;  /* 0x0020800013007988 */ /* 0x0081e80008000406 */
[----:B0-----:R-:W3:Y:S04]  /*25260*/  LDL.LU R0, [R1+0x2a80] ;  /* 0x002a800001007983 */ /* 0x001ee80000300800 */
[----:B---3--:R0:W-:Y:S04]  /*25270*/  STS.U16 [R19+UR6+0x2280], R0 ;  /* 0x0022800013007988 */ /* 0x0081e80008000406 */
[----:B0-----:R-:W3:Y:S04]  /*25280*/  LDL.LU R0, [R1+0x2a7c] ;  /* 0x002a7c0001007983 */ /* 0x001ee80000300800 */
[----:B---3--:R-:W-:Y:S04]  /*25290*/  STS.U16 [R19+UR6+0x2480], R0 ;  /* 0x0024800013007988 */ /* 0x008fe80008000406 */
[----:B----4-:R-:W-:Y:S04]  /*252a0*/  STS.U16 [R19+UR6+0x2680], R6 ;  /* 0x0026800613007988 */ /* 0x010fe80008000406 */
        /* <DEDUP_REMOVED lines=13> */
[----:B------:R0:W-:Y:S04]  /*25380*/  STS.U16 [R19+UR6+0x4280], R3 ;  /* 0x0042800313007988 */ /* 0x0001e80008000406 */
[----:B0-----:R-:W3:Y:S04]  /*25390*/  LDL.LU R3, [R1+0x84] ;  /* 0x0000840001037983 */ /* 0x001ee80000300800 */
[----:B------:R-:W4:Y:S04]  /*253a0*/  LDL.LU R6, [R1+0x78] ;  /* 0x0000780001067983 */ /* 0x000f280000300800 */
[----:B----4-:R0:W-:Y:S04]  /*253b0*/  STL [R1+0x2a74], R6 ;  /* 0x002a740601007387 */ /* 0x0101e80000100800 */
[----:B0-----:R-:W4:Y:S04]  /*253c0*/  LDL.LU R6, [R1+0x7c] ;  /* 0x00007c0001067983 */ /* 0x001f280000300800 */
        /* <DEDUP_REMOVED lines=10> */
[----:B--2---:R-:W-:Y:S04]  /*25470*/  STS.U16 [R19+UR6+0x5880], R2 ;  /* 0x0058800213007988 */ /* 0x004fe80008000406 */
[----:B------:R-:W-:Y:S04]  /*25480*/  STS.U16 [R19+UR6+0x5a80], R28 ;  /* 0x005a801c13007988 */ /* 0x000fe80008000406 */
[----:B----4-:R0:W-:Y:S04]  /*25490*/  STL [R1+0x2a78], R6 ;  /* 0x002a780601007387 */ /* 0x0101e80000100800 */
[----:B0-----:R-:W2:Y:S04]  /*254a0*/  LDL.LU R6, [R1+0x80] ;  /* 0x0000800001067983 */ /* 0x001ea80000300800 */
        /* <DEDUP_REMOVED lines=22> */
[----:B---3--:R0:W-:Y:S04]  /*25610*/  STS.U16 [R19+UR6+0x5c80], R3 ;  /* 0x005c800313007988 */ /* 0x0081e80008000406 */
[----:B------:R-:W3:Y:S04]  /*25620*/  LDL.LU R2, [R1+0x18] ;  /* 0x0000180001027983 */ /* 0x000ee80000300800 */
[----:B0-----:R-:W3:Y:S04]  /*25630*/  LDL.LU R3, [R1+0x14] ;  /* 0x0000140001037983 */ /* 0x001ee80000300800 */
[----:B------:R-:W3:Y:S04]  /*25640*/  LDL.LU R0, [R1+0x10] ;  /* 0x0000100001007983 */ /* 0x000ee80000300800 */
[----:B------:R-:W3:Y:S04]  /*25650*/  LDL.LU R4, [R1+0xc] ;  /* 0x00000c0001047983 */ /* 0x000ee80000300800 */
[----:B------:R-:W3:Y:S04]  /*25660*/  LDL.LU R5, [R1+0x8] ;  /* 0x0000080001057983 */ /* 0x000ee80000300800 */
[----:B--2---:R0:W-:Y:S04]  /*25670*/  STS.U16 [R19+UR6+0x5e80], R6 ;  /* 0x005e800613007988 */ /* 0x0041e80008000406 */
[----:B0-----:R-:W2:Y:S04]  /*25680*/  LDL.LU R6, [R1+0x2a78] ;  /* 0x002a780001067983 */ /* 0x001ea80000300800 */
[----:B--2---:R0:W-:Y:S04]  /*25690*/  STS.U16 [R19+UR6+0x6080], R6 ;  /* 0x0060800613007988 */ /* 0x0041e80008000406 */
[----:B0-----:R-:W2:Y:S04]  /*256a0*/  LDL.LU R6, [R1+0x2a74] ;  /* 0x002a740001067983 */ /* 0x001ea80000300800 */
[----:B--2---:R0:W-:Y:S04]  /*256b0*/  STS.U16 [R19+UR6+0x6280], R6 ;  /* 0x0062800613007988 */ /* 0x0041e80008000406 */
[----:B----4-:R1:W-:Y:S04]  /*256c0*/  STS.U16 [R19+UR6+0x6480], R7 ;  /* 0x0064800713007988 */ /* 0x0103e80008000406 */
[----:B------:R2:W-:Y:S04]  /*256d0*/  STS.U16 [R19+UR6+0x6680], R8 ;  /* 0x0066800813007988 */ /* 0x0005e80008000406 */
[----:B------:R4:W-:Y:S04]  /*256e0*/  STS.U16 [R19+UR6+0x6880], R9 ;  /* 0x0068800913007988 */ /* 0x0009e80008000406 */
[----:B------:R1:W-:Y:S04]  /*256f0*/  STS.U16 [R19+UR6+0x6a80], R10 ;  /* 0x006a800a13007988 */ /* 0x0003e80008000406 */
[----:B------:R2:W-:Y:S04]  /*25700*/  STS.U16 [R19+UR6+0x6c80], R11 ;  /* 0x006c800b13007988 */ /* 0x0005e80008000406 */
[----:B0-----:R-:W3:Y:S04]  /*25710*/  LDL.LU R6, [R1+0x2a70] ;  /* 0x002a700001067983 */ /* 0x001ee80000300800 */
[----:B-1----:R-:W3:Y:S04]  /*25720*/  LDL.LU R7, [R1+0x2a6c] ;  /* 0x002a6c0001077983 */ /* 0x002ee80000300800 */
[----:B--2---:R-:W2:Y:S04]  /*25730*/  LDL.LU R8, [R1+0x2a68] ;  /* 0x002a680001087983 */ /* 0x004ea80000300800 */
[----:B----4-:R-:W4:Y:S04]  /*25740*/  LDL.LU R9, [R1+0x2a64] ;  /* 0x002a640001097983 */ /* 0x010f280000300800 */
[----:B------:R-:W2:Y:S04]  /*25750*/  LDL.LU R10, [R1+0x2a60] ;  /* 0x002a6000010a7983 */ /* 0x000ea80000300800 */
[----:B------:R-:W2:Y:S04]  /*25760*/  LDL.LU R11, [R1+0x2a5c] ;  /* 0x002a5c00010b7983 */ /* 0x000ea80000300800 */
[----:B------:R0:W-:Y:S04]  /*25770*/  STS.U16 [R19+UR6+0x6e80], R12 ;  /* 0x006e800c13007988 */ /* 0x0001e80008000406 */
[----:B------:R1:W-:Y:S04]  /*25780*/  STS.U16 [R19+UR6+0x7080], R13 ;  /* 0x0070800d13007988 */ /* 0x0003e80008000406 */
[----:B------:R0:W-:Y:S04]  /*25790*/  STS.U16 [R19+UR6+0x7280], R14 ;  /* 0x0072800e13007988 */ /* 0x0001e80008000406 */
[----:B------:R0:W-:Y:S04]  /*257a0*/  STS.U16 [R19+UR6+0x7480], R15 ;  /* 0x0074800f13007988 */ /* 0x0001e80008000406 */
[----:B------:R1:W-:Y:S04]  /*257b0*/  STS.U16 [R19+UR6+0x7680], R16 ;  /* 0x0076801013007988 */ /* 0x0003e80008000406 */
[----:B------:R1:W-:Y:S04]  /*257c0*/  STS.U16 [R19+UR6+0x7880], R17 ;  /* 0x0078801113007988 */ /* 0x0003e80008000406 */
[----:B0-----:R-:W2:Y:S04]  /*257d0*/  LDL.LU R12, [R1+0x2a58] ;  /* 0x002a5800010c7983 */ /* 0x001ea80000300800 */
[----:B-1----:R-:W2:Y:S04]  /*257e0*/  LDL.LU R13, [R1+0x2a54] ;  /* 0x002a5400010d7983 */ /* 0x002ea80000300800 */
[----:B------:R-:W2:Y:S04]  /*257f0*/  LDL.LU R14, [R1+0x2a50] ;  /* 0x002a5000010e7983 */ /* 0x000ea80000300800 */
[----:B------:R-:W2:Y:S04]  /*25800*/  LDL.LU R15, [R1+0x2a4c] ;  /* 0x002a4c00010f7983 */ /* 0x000ea80000300800 */
[----:B------:R-:W2:Y:S04]  /*25810*/  LDL.LU R16, [R1+0x2a48] ;  /* 0x002a480001107983 */ /* 0x000ea80000300800 */
[----:B------:R-:W2:Y:S04]  /*25820*/  LDL.LU R17, [R1+0x2a44] ;  /* 0x002a440001117983 */ /* 0x000ea80000300800 */
[----:B------:R0:W-:Y:S04]  /*25830*/  STS.U16 [R19+UR6+0x7a80], R18 ;  /* 0x007a801213007988 */ /* 0x0001e80008000406 */
[----:B------:R1:W-:Y:S04]  /*25840*/  STS.U16 [R19+UR6+0x7c80], R28 ;  /* 0x007c801c13007988 */ /* 0x0003e80008000406 */
[----:B0-----:R-:W2:Y:S04]  /*25850*/  LDL.LU R18, [R1+0x2a40] ;  /* 0x002a400001127983 */ /* 0x001ea80000300800 */
[----:B-1----:R-:W2:Y:S04]  /*25860*/  LDL.LU R28, [R1+0x2a3c] ;  /* 0x002a3c00011c7983 */ /* 0x002ea80000300800 */
[----:B--2---:R0:W-:Y:S04]  /*25870*/  STS.U16 [R19+UR6+0x7e80], R28 ;  /* 0x007e801c13007988 */ /* 0x0041e80008000406 */
[----:B0-----:R-:W2:Y:S04]  /*25880*/  LDL.LU R19, [R1+0x2a38] ;  /* 0x002a380001137983 */ /* 0x001ea80000300800 */
[----:B------:R-:W2:Y:S04]  /*25890*/  LDL.LU R28, [R1+0x2a34] ;  /* 0x002a3400011c7983 */ /* 0x000ea80000300800 */
[----:B--2---:R0:W-:Y:S04]  /*258a0*/  STS.U16 [R28+UR6+0x100], R20 ;  /* 0x000100141c007988 */ /* 0x0041e80008000406 */
[----:B------:R1:W-:Y:S04]  /*258b0*/  STS.U16 [R28+UR6+0x300], R21 ;  /* 0x000300151c007988 */ /* 0x0003e80008000406 */
[----:B------:R2:W-:Y:S04]  /*258c0*/  STS.U16 [R28+UR6+0x500], R22 ;  /* 0x000500161c007988 */ /* 0x0005e80008000406 */
[----:B------:R0:W-:Y:S04]  /*258d0*/  STS.U16 [R28+UR6+0x700], R23 ;  /* 0x000700171c007988 */ /* 0x0001e80008000406 */
[----:B------:R1:W-:Y:S04]  /*258e0*/  STS.U16 [R28+UR6+0x900], R24 ;  /* 0x000900181c007988 */ /* 0x0003e80008000406 */
[----:B------:R2:W-:Y:S04]  /*258f0*/  STS.U16 [R28+UR6+0xb00], R25 ;  /* 0x000b00191c007988 */ /* 0x0005e80008000406 */
[----:B0-----:R-:W4:Y:S04]  /*25900*/  LDL.LU R20, [R1+0x2a30] ;  /* 0x002a300001147983 */ /* 0x001f280000300800 */
[----:B-1----:R-:W4:Y:S04]  /*25910*/  LDL.LU R21, [R1+0x2a2c] ;  /* 0x002a2c0001157983 */ /* 0x002f280000300800 */
[----:B--2---:R-:W2:Y:S04]  /*25920*/  LDL.LU R22, [R1+0x2a28] ;  /* 0x002a280001167983 */ /* 0x004ea80000300800 */
[----:B------:R-:W2:Y:S04]  /*25930*/  LDL.LU R23, [R1+0x2a24] ;  /* 0x002a240001177983 */ /* 0x000ea80000300800 */
[----:B------:R-:W2:Y:S04]  /*25940*/  LDL.LU R24, [R1+0x2a20] ;  /* 0x002a200001187983 */ /* 0x000ea80000300800 */
[----:B------:R-:W2:Y:S04]  /*25950*/  LDL.LU R25, [R1+0x2a1c] ;  /* 0x002a1c0001197983 */ /* 0x000ea80000300800 */
[----:B------:R0:W-:Y:S04]  /*25960*/  STS.U16 [R28+UR6+0xd00], R26 ;  /* 0x000d001a1c007988 */ /* 0x0001e80008000406 */
[----:B------:R1:W-:Y:S04]  /*25970*/  STS.U16 [R28+UR6+0xf00], R27 ;  /* 0x000f001b1c007988 */ /* 0x0003e80008000406 */
[----:B------:R0:W-:Y:S04]  /*25980*/  STS.U16 [R28+UR6+0x1100], R29 ;  /* 0x0011001d1c007988 */ /* 0x0001e80008000406 */
[----:B---3--:R3:W-:Y:S04]  /*25990*/  STS.U16 [R28+UR6+0x1300], R2 ;  /* 0x001300021c007988 */ /* 0x0087e80008000406 */
[----:B------:R3:W-:Y:S04]  /*259a0*/  STS.U16 [R28+UR6+0x1500], R3 ;  /* 0x001500031c007988 */ /* 0x0007e80008000406 */
[----:B0-----:R-:W2:Y:S04]  /*259b0*/  LDL.LU R26, [R1+0x2a18] ;  /* 0x002a1800011a7983 */ /* 0x001ea80000300800 */
[----:B-1----:R-:W2:Y:S04]  /*259c0*/  LDL.LU R27, [R1+0x2a14] ;  /* 0x002a1400011b7983 */ /* 0x002ea80000300800 */
[----:B------:R-:W2:Y:S04]  /*259d0*/  LDL.LU R29, [R1+0x2a10] ;  /* 0x002a1000011d7983 */ /* 0x000ea80000300800 */
[----:B---3--:R-:W3:Y:S04]  /*259e0*/  LDL.LU R2, [R1+0x2a0c] ;  /* 0x002a0c0001027983 */ /* 0x008ee80000300800 */
[----:B------:R-:W2:Y:S04]  /*259f0*/  LDL.LU R3, [R1+0x2a08] ;  /* 0x002a080001037983 */ /* 0x000ea80000300800 */
[----:B------:R-:W-:Y:S04]  /*25a00*/  STS.U16 [R28+UR6+0x1700], R0 ;  /* 0x001700001c007988 */ /* 0x000fe80008000406 */
[----:B------:R-:W-:Y:S04]  /*25a10*/  STS.U16 [R28+UR6+0x1900], R4 ;  /* 0x001900041c007988 */ /* 0x000fe80008000406 */
[----:B------:R-:W-:Y:S04]  /*25a20*/  STS.U16 [R28+UR6+0x1b00], R5 ;  /* 0x001b00051c007988 */ /* 0x000fe80008000406 */
[----:B--2---:R0:W-:Y:S04]  /*25a30*/  STS.U16 [R28+UR6+0x1d00], R3 ;  /* 0x001d00031c007988 */ /* 0x0041e80008000406 */
[----:B---3--:R1:W-:Y:S04]  /*25a40*/  STS.U16 [R28+UR6+0x1f00], R2 ;  /* 0x001f00021c007988 */ /* 0x0083e80008000406 */
[----:B0-----:R-:W2:Y:S04]  /*25a50*/  LDL.LU R3, [R1+0x2a04] ;  /* 0x002a040001037983 */ /* 0x001ea80000300800 */
[----:B------:R-:W3:Y:S04]  /*25a60*/  LDL R5, [R1+0xe10] ;  /* 0x000e100001057983 */ /* 0x000ee80000100800 */
[----:B------:R-:W3:Y:S04]  /*25a70*/  LDL R4, [R1+0x1538] ;  /* 0x0015380001047983 */ /* 0x000ee80000100800 */
[----:B-1----:R-:W2:Y:S04]  /*25a80*/  LDL.LU R2, [R1+0x15d0] ;  /* 0x0015d00001027983 */ /* 0x002ea80000300800 */
[----:B------:R-:W-:Y:S04]  /*25a90*/  STS.U16 [R28+UR6+0x2100], R29 ;  /* 0x0021001d1c007988 */ /* 0x000fe80008000406 */
[----:B------:R-:W-:Y:S04]  /*25aa0*/  STS.U16 [R28+UR6+0x2300], R27 ;  /* 0x0023001b1c007988 */ /* 0x000fe80008000406 */
[----:B------:R-:W-:Y:S04]  /*25ab0*/  STS.U16 [R28+UR6+0x2500], R26 ;  /* 0x0025001a1c007988 */ /* 0x000fe80008000406 */
[----:B------:R-:W-:Y:S04]  /*25ac0*/  STS.U16 [R28+UR6+0x2700], R25 ;  /* 0x002700191c007988 */ /* 0x000fe80008000406 */
[----:B------:R-:W-:Y:S04]  /*25ad0*/  STS.U16 [R28+UR6+0x2900], R24 ;  /* 0x002900181c007988 */ /* 0x000fe80008000406 */
[----:B------:R-:W-:Y:S04]  /*25ae0*/  STS.U16 [R28+UR6+0x2b00], R23 ;  /* 0x002b00171c007988 */ /* 0x000fe80008000406 */
[----:B------:R-:W-:Y:S04]  /*25af0*/  STS.U16 [R28+UR6+0x2d00], R22 ;  /* 0x002d00161c007988 */ /* 0x000fe80008000406 */
[----:B----4-:R-:W-:Y:S04]  /*25b00*/  STS.U16 [R28+UR6+0x2f00], R21 ;  /* 0x002f00151c007988 */ /* 0x010fe80008000406 */
[----:B------:R-:W-:Y:S04]  /*25b10*/  STS.U16 [R28+UR6+0x3100], R20 ;  /* 0x003100141c007988 */ /* 0x000fe80008000406 */
[----:B--2---:R0:W-:Y:S04]  /*25b20*/  STL [R1+0x29fc], R2 ;  /* 0x0029fc0201007387 */ /* 0x0041e80000100800 */
[----:B------:R-:W-:Y:S01]  /*25b30*/  STS.U16 [R28+UR6+0x3300], R19 ;  /* 0x003300131c007988 */ /* 0x000fe20008000406 */
[----:B0-----:R-:W-:-:S03]  /*25b40*/  PRMT R2, RZ, 0x7610, R2 ;  /* 0x00007610ff027816 */ /* 0x001fc60000000002 */
[----:B------:R-:W2:Y:S04]  /*25b50*/  LDL.LU R0, [R1+0x15d8] ;  /* 0x0015d80001007983 */ /* 0x000ea80000300800 */
[----:B---3--:R-:W3:Y:S04]  /*25b60*/  @!P2 LDG.E.U16 R2, desc[UR10][R4.64] ;  /* 0x0000000a0402a981 */ /* 0x008ee8000c1e1500 */
        /* <DEDUP_REMOVED lines=13> */
[----:B0-----:R-:W4:Y:S04]  /*25c40*/  LDL.LU R28, [R1+0x2a00] ;  /* 0x002a0000011c7983 */ /* 0x001f280000300800 */
[----:B---3--:R0:W-:Y:S04]  /*25c50*/  STL [R1+0x104], R2 ;  /* 0x0001040201007387 */ /* 0x0081e80000100800 */
[----:B0-----:R-:W3:Y:S04]  /*25c60*/  LDL.LU R2, [R1+0x29fc] ;  /* 0x0029fc0001027983 */ /* 0x001ee80000300800 */
[----:B------:R-:W2:Y:S04]  /*25c70*/  LDL R4, [R1+0xe00] ;  /* 0x000e000001047983 */ /* 0x000ea80000100800 */
[----:B------:R-:W2:Y:S01]  /*25c80*/  LDL R5, [R1+0x1528] ;  /* 0x0015280001057983 */ /* 0x000ea20000100800 */
[----:B----4-:R-:W-:-:S02]  /*25c90*/  PRMT R28, RZ, 0x7610, R28 ;  /* 0x00007610ff1c7816 */ /* 0x010fc4000000001c */
[----:B--2---:R-:W-:-:S04]  /*25ca0*/  @!P2 LOP3.LUT R5, R5, R4, RZ, 0x3c, !PT ;  /* 0x000000040505a212 */ /* 0x004fc800078e3cff */
[----:B------:R-:W-:-:S04]  /*25cb0*/  @!P2 LOP3.LUT R4, R5, R4, RZ, 0x3c, !PT ;  /* 0x000000040504a212 */ /* 0x000fc800078e3cff */
[----:B------:R-:W-:-:S05]  /*25cc0*/  @!P2 LOP3.LUT R5, R5, R4, RZ, 0x3c, !PT ;  /* 0x000000040505a212 */ /* 0x000fca00078e3cff */
[----:B------:R-:W2:Y:S04]  /*25cd0*/  @!P2 LDG.E.U16 R28, desc[UR10][R4.64] ;  /* 0x0000000a041ca981 */ /* 0x000ea8000c1e1500 */
[----:B--2---:R0:W-:Y:S04]  /*25ce0*/  STL [R1+0x100], R28 ;  /* 0x0001001c01007387 */ /* 0x0041e80000100800 */
[----:B0-----:R-:W2:Y:S04]  /*25cf0*/  LDL.LU R28, [R1+0x29f8] ;  /* 0x0029f800011c7983 */ /* 0x001ea80000300800 */
[----:B------:R-:W4:Y:S04]  /*25d00*/  LDL R4, [R1+0x1508] ;  /* 0x0015080001047983 */ /* 0x000f280000100800 */
[----:B------:R-:W4:Y:S01]  /*25d10*/  LDL R5, [R1+0x150c] ;  /* 0x00150c0001057983 */ /* 0x000f220000100800 */
[----:B------:R-:W-:-:S02]  /*25d20*/  PRMT R3, RZ, 0x7610, R3 ;  /* 0x00007610ff037816 */ /* 0x000fc40000000003 */
[----:B----4-:R-:W-:-:S04]  /*25d30*/  @!P2 LOP3.LUT R5, R5, R4, RZ, 0x3c, !PT ;  /* 0x000000040505a212 */ /* 0x010fc800078e3cff */
[----:B------:R-:W-:-:S04]  /*25d40*/  @!P2 LOP3.LUT R4, R5, R4, RZ, 0x3c, !PT ;  /* 0x000000040504a212 */ /* 0x000fc800078e3cff */
[----:B------:R-:W-:-:S05]  /*25d50*/  @!P2 LOP3.LUT R5, R5, R4, RZ, 0x3c, !PT ;  /* 0x000000040505a212 */ /* 0x000fca00078e3cff */
[----:B------:R-:W4:Y:S04]  /*25d60*/  @!P2 LDG.E.U16 R3, desc[UR10][R4.64] ;  /* 0x0000000a0403a981 */ /* 0x000f28000c1e1500 */
[----:B----4-:R0:W-:Y:S04]  /*25d70*/  STL [R1+0xfc], R3 ;  /* 0x0000fc0301007387 */ /* 0x0101e80000100800 */
[----:B0-----:R-:W4:Y:S04]  /*25d80*/  LDL.LU R3, [R1+0x29f4] ;  /* 0x0029f40001037983 */ /* 0x001f280000300800 */
        /* <DEDUP_REMOVED lines=11> */
[----:B----4-:R-:W-:-:S02]  /*25e40*/  PRMT R3, RZ, 0x7610, R3 ;  /* 0x00007610ff037816 */ /* 0x010fc40000000003 */
[----:B---3--:R-:W-:-:S04]  /*25e50*/  @!P2 LOP3.LUT R5, R5, R4, RZ, 0x3c, !PT ;  /* 0x000000040505a212 */ /* 0x008fc800078e3cff */
[----:B------:R-:W-:-:S04]  /*25e60*/  @!P2 LOP3.LUT R4, R5, R4, RZ, 0x3c, !PT ;  /* 0x000000040504a212 */ /* 0x000fc800078e3cff */
[----:B------:R-:W-:-:S05]  /*25e70*/  @!P2 LOP3.LUT R5, R5, R4, RZ, 0x3c, !PT ;  /* 0x000000040505a212 */ /* 0x000fca00078e3cff */
[----:B------:R-:W3:Y:S04]  /*25e80*/  @!P2 LDG.E.U16 R3, desc[UR10][R4.64] ;  /* 0x0000000a0403a981 */ /* 0x000ee8000c1e1500 */
[----:B---3--:R0:W-:Y:S04]  /*25e90*/  STL [R1+0xf4], R3 ;  /* 0x0000f40301007387 */ /* 0x0081e80000100800 */
[----:B0-----:R-:W3:Y:S04]  /*25ea0*/  LDL.LU R3, [R1+0x29ec] ;  /* 0x0029ec0001037983 */ /* 0x001ee80000300800 */
        /* <DEDUP_REMOVED lines=10> */
[----:B------:R-:W4:Y:S01]  /*25f50*/  LDL R5, [R1+0x148c] ;  /* 0x00148c0001057983 */ /* 0x000f220000100800 */
[----:B---3--:R-:W-:-:S02]  /*25f60*/  PRMT R3, RZ, 0x7610, R3 ;  /* 0x00007610ff037816 */ /* 0x008fc40000000003 */
[----:B----4-:R-:W-:-:S04]  /*25f70*/  @!P2 LOP3.LUT R5, R5, R4, RZ, 0x3c, !PT ;  /* 0x000000040505a212 */ /* 0x010fc800078e3cff */
        /* <DEDUP_REMOVED lines=231> */
[----:B------:R-:W4:Y:S02]  /*26df0*/  LDL R5, [R1+0x114c] ;  /* 0x00114c0001057983 */ /* 0x000f240000100800 */
[----:B----4-:R-:W-:-:S02]  /*26e00*/  @!P2 LOP3.LUT R5, R5, R4, RZ, 0x3c, !PT ;  /* 0x000000040505a212 */ /* 0x010fc400078e3cff */
[----:B--2---:R-:W-:Y:S02]  /*26e10*/  PRMT R28, RZ, 0x7610, R28 ;  /* 0x00007610ff1c7816 */ /* 0x004fe4000000001c */
        /* <DEDUP_REMOVED lines=272> */
[----:B------:R0:W2:Y:S04]  /*27f20*/  @!P2 LDG.E.U16 R28, desc[UR10][R4.64] ;  /* 0x0000000a041ca981 */ /* 0x0000a8000c1e1500 */
[----:B------:R-:W0:Y:S04]  /*27f30*/  LDL R4, [R1+0xef0] ;  /* 0x000ef00001047983 */ /* 0x000e280000100800 */
[----:B------:R-:W0:Y:S01]  /*27f40*/  LDL R5, [R1+0xef4] ;  /* 0x000ef40001057983 */ /* 0x000e220000100800 */
[----:B---3--:R-:W-:Y:S02]  /*27f50*/  PRMT R3, RZ, 0x7610, R3 ;  /* 0x00007610ff037816 */ /* 0x008fe40000000003 */
[----:B0-----:R-:W-:-:S04]  /*27f60*/  @!P2 LOP3.LUT R5, R5, R4, RZ, 0x3c, !PT ;  /* 0x000000040505a212 */ /* 0x001fc800078e3cff */
[----:B------:R-:W-:-:S04]  /*27f70*/  @!P2 LOP3.LUT R4, R5, R4, RZ, 0x3c, !PT ;  /* 0x000000040504a212 */ /* 0x000fc800078e3cff */
[----:B------:R-:W-:-:S05]  /*27f80*/  @!P2 LOP3.LUT R5, R5, R4, RZ, 0x3c, !PT ;  /* 0x000000040505a212 */ /* 0x000fca00078e3cff */
[----:B------:R-:W3:Y:S04]  /*27f90*/  @!P2 LDG.E.U16 R3, desc[UR10][R4.64] ;  /* 0x0000000a0403a981 */ /* 0x000ee8000c1e1500 */
[----:B--2---:R-:W-:Y:S04]  /*27fa0*/  STL [R1+0x28bc], R28 ;  /* 0x0028bc1c01007387 */ /* 0x004fe80000100800 */
[----:B---3--:R0:W-:Y:S04]  /*27fb0*/  STL [R1+0x8], R3 ;  /* 0x0000080301007387 */ /* 0x0081e80000100800 */
[----:B0-----:R-:W2:Y:S04]  /*27fc0*/  LDL.LU R3, [R1+0x2904] ;  /* 0x0029040001037983 */ /* 0x001ea80000300800 */
[----:B------:R-:W3:Y:S04]  /*27fd0*/  LDL R4, [R1+0xee8] ;  /* 0x000ee80001047983 */ /* 0x000ee80000100800 */
[----:B------:R-:W3:Y:S02]  /*27fe0*/  LDL R5, [R1+0xeec] ;  /* 0x000eec0001057983 */ /* 0x000ee40000100800 */
[----:B---3--:R-:W-:-:S02]  /*27ff0*/  @!P2 LOP3.LUT R5, R5, R4, RZ, 0x3c, !PT ;  /* 0x000000040505a212 */ /* 0x008fc400078e3cff */
[----:B--2---:R-:W-:Y:S02]  /*28000*/  PRMT R3, RZ, 0x7610, R3 ;  /* 0x00007610ff037816 */ /* 0x004fe40000000003 */
        /* <DEDUP_REMOVED lines=8> */
[----:B------:R-:W-:Y:S01]  /*28090*/  @!P2 LOP3.LUT R5, R5, R4, RZ, 0x3c, !PT ;  /* 0x000000040505a212 */ /* 0x000fe200078e3cff */
[----:B--2---:R0:W-:Y:S04]  /*280a0*/  STL [R1+0x28c0], R3 ;  /* 0x0028c00301007387 */ /* 0x0041e80000100800 */
[----:B------:R1:W2:Y:S01]  /*280b0*/  @!P2 LDG.E.U16 R28, desc[UR10][R4.64] ;  /* 0x0000000a041ca981 */ /* 0x0002a2000c1e1500 */
[----:B------:R-:W-:Y:S02]  /*280c0*/  PRMT R29, RZ, 0x7610, R29 ;  /* 0x00007610ff1d7816 */ /* 0x000fe4000000001d */
[----:B------:R-:W-:Y:S01]  /*280d0*/  PRMT R27, RZ, 0x7610, R27 ;  /* 0x00007610ff1b7816 */ /* 0x000fe2000000001b */
[----:B0-----:R-:W3:Y:S04]  /*280e0*/  LDL R3, [R1+0xe54] ;  /* 0x000e540001037983 */ /* 0x001ee80000100800 */
[----:B------:R-:W1:Y:S04]  /*280f0*/  LDL R4, [R1+0xec8] ;  /* 0x000ec80001047983 */ /* 0x000e680000100800 */
[----:B------:R-:W1:Y:S02]  /*28100*/  LDL R5, [R1+0xecc] ;  /* 0x000ecc0001057983 */ /* 0x000e640000100800 */
[----:B-1----:R-:W-:-:S04]  /*28110*/  @!P2 LOP3.LUT R5, R5, R4, RZ, 0x3c, !PT ;  /* 0x000000040505a212 */ /* 0x002fc800078e3cff */
[----:B------:R-:W-:-:S04]  /*28120*/  @!P2 LOP3.LUT R4, R5, R4, RZ, 0x3c, !PT ;  /* 0x000000040504a212 */ /* 0x000fc800078e3cff */
[----:B------:R-:W-:-:S05]  /*28130*/  @!P2 LOP3.LUT R5, R5, R4, RZ, 0x3c, !PT ;  /* 0x000000040505a212 */ /* 0x000fca00078e3cff */
[----:B------:R0:W4:Y:S04]  /*28140*/  @!P2 LDG.E.U16 R29, desc[UR10][R4.64] ;  /* 0x0000000a041da981 */ /* 0x000128000c1e1500 */
[----:B------:R-:W0:Y:S04]  /*28150*/  LDL R4, [R1+0xeb0] ;  /* 0x000eb00001047983 */ /* 0x000e280000100800 */
[----:B------:R-:W0:Y:S02]  /*28160*/  LDL R5, [R1+0xeb4] ;  /* 0x000eb40001057983 */ /* 0x000e240000100800 */
[----:B0-----:R-:W-:-:S04]  /*28170*/  @!P2 LOP3.LUT R5, R5, R4, RZ, 0x3c, !PT ;  /* 0x000000040505a212 */ /* 0x001fc800078e3cff */
[----:B------:R-:W-:-:S04]  /*28180*/  @!P2 LOP3.LUT R4, R5, R4, RZ, 0x3c, !PT ;  /* 0x000000040504a212 */ /* 0x000fc800078e3cff */
[----:B------:R-:W-:Y:S01]  /*28190*/  @!P2 LOP3.LUT R5, R5, R4, RZ, 0x3c, !PT ;  /* 0x000000040505a212 */ /* 0x000fe200078e3cff */
[----:B----4-:R0:W-:Y:S04]  /*281a0*/  STL [R1+0x28c4], R29 ;  /* 0x0028c41d01007387 */ /* 0x0101e80000100800 */
[----:B------:R1:W4:Y:S01]  /*281b0*/  @!P2 LDG.E.U16 R27, desc[UR10][R4.64] ;  /* 0x0000000a041ba981 */ /* 0x000322000c1e1500 */
[----:B------:R-:W-:-:S03]  /*281c0*/  PRMT R26, RZ, 0x7610, R26 ;  /* 0x00007610ff1a7816 */ /* 0x000fc6000000001a */
[----:B0-----:R-:W2:Y:S04]  /*281d0*/  LDL R29, [R1+0xe50] ;  /* 0x000e5000011d7983 */ /* 0x001ea80000100800 */
[----:B------:R-:W1:Y:S04]  /*281e0*/  LDL R4, [R1+0xe90] ;  /* 0x000e900001047983 */ /* 0x000e680000100800 */
[----:B------:R-:W1:Y:S02]  /*281f0*/  LDL R5, [R1+0xe94] ;  /* 0x000e940001057983 */ /* 0x000e640000100800 */
[----:B-1----:R-:W-:-:S04]  /*28200*/  @!P2 LOP3.LUT R5, R5, R4, RZ, 0x3c, !PT ;  /* 0x000000040505a212 */ /* 0x002fc800078e3cff */
[----:B------:R-:W-:-:S04]  /*28210*/  @!P2 LOP3.LUT R4, R5, R4, RZ, 0x3c, !PT ;  /* 0x000000040504a212 */ /* 0x000fc800078e3cff */
[----:B------:R-:W-:-:S05]  /*28220*/  @!P2 LOP3.LUT R5, R5, R4, RZ, 0x3c, !PT ;  /* 0x000000040505a212 */ /* 0x000fca00078e3cff */
[----:B------:R0:W2:Y:S04]  /*28230*/  @!P2 LDG.E.U16 R26, desc[UR10][R4.64] ;  /* 0x0000000a041aa981 */ /* 0x0000a8000c1e1500 */
[----:B------:R-:W0:Y:S04]  /*28240*/  LDL R4, [R1+0xe70] ;  /* 0x000e700001047983 */ /* 0x000e280000100800 */
[----:B------:R-:W0:Y:S01]  /*28250*/  LDL R5, [R1+0xe74] ;  /* 0x000e740001057983 */ /* 0x000e220000100800 */
[----:B------:R-:W-:Y:S02]  /*28260*/  PRMT R25, RZ, 0x7610, R25 ;  /* 0x00007610ff197816 */ /* 0x000fe40000000019 */
[----:B------:R-:W-:-:S02]  /*28270*/  PRMT R24, RZ, 0x7610, R24 ;  /* 0x00007610ff187816 */ /* 0x000fc40000000018 */
[----:B0-----:R-:W-:-:S04]  /*28280*/  @!P2 LOP3.LUT R5, R5, R4, RZ, 0x3c, !PT ;  /* 0x000000040505a212 */ /* 0x001fc800078e3cff */
[----:B------:R-:W-:-:S04]  /*28290*/  @!P2 LOP3.LUT R4, R5, R4, RZ, 0x3c, !PT ;  /* 0x000000040504a212 */ /* 0x000fc800078e3cff */
[----:B------:R-:W-:-:S05]  /*282a0*/  @!P2 LOP3.LUT R5, R5, R4, RZ, 0x3c, !PT ;  /* 0x000000040505a212 */ /* 0x000fca00078e3cff */
[----:B------:R3:W4:Y:S02]  /*282b0*/  @!P2 LDG.E.U16 R25, desc[UR10][R4.64] ;  /* 0x0000000a0419a981 */ /* 0x000724000c1e1500 */
[----:B---3--:R-:W-:Y:S02]  /*282c0*/  @!P2 IMAD.MOV.U32 R4, RZ, RZ, R3 ;  /* 0x000000ffff04a224 */ /* 0x008fe400078e0003 */
[----:B--2---:R-:W-:Y:S01]  /*282d0*/  @!P2 IMAD.MOV.U32 R5, RZ, RZ, R29 ;  /* 0x000000ffff05a224 */ /* 0x004fe200078e001d */
[----:B------:R-:W-:Y:S01]  /*282e0*/  PRMT R23, RZ, 0x7610, R23 ;  /* 0x00007610ff177816 */ /* 0x000fe20000000017 */
[----:B------:R-:W2:Y:S04]  /*282f0*/  LDL R29, [R1+0x15cc] ;  /* 0x0015cc00011d7983 */ /* 0x000ea80000100800 */
[----:B------:R0:W3:Y:S04]  /*28300*/  @!P2 LDG.E.U16 R24, desc[UR10][R4.64] ;  /* 0x0000000a0418a981 */ /* 0x0000e8000c1e1500 */
[----:B------:R-:W2:Y:S04]  /*28310*/  LDL R3, [R1+0x15f4] ;  /* 0x0015f40001037983 */ /* 0x000ea80000100800 */
[----:B------:R-:W0:Y:S04]  /*28320*/  LDL R4, [R1+0xe34] ;  /* 0x000e340001047983 */ /* 0x000e280000100800 */
[----:B------:R-:W0:Y:S02]  /*28330*/  LDL R5, [R1+0x154c] ;  /* 0x00154c0001057983 */ /* 0x000e240000100800 */
[----:B0-----:R-:W-:-:S04]  /*28340*/  @!P2 LOP3.LUT R5, R5, R4, RZ, 0x3c, !PT ;  /* 0x000000040505a212 */ /* 0x001fc800078e3cff */
[----:B------:R-:W-:-:S04]  /*28350*/  @!P2 LOP3.LUT R4, R5, R4, RZ, 0x3c, !PT ;  /* 0x000000040504a212 */ /* 0x000fc800078e3cff */
[----:B------:R-:W-:Y:S01]  /*28360*/  @!P2 LOP3.LUT R5, R5, R4, RZ, 0x3c, !PT ;  /* 0x000000040505a212 */ /* 0x000fe200078e3cff */
[----:B---3--:R0:W-:Y:S04]  /*28370*/  STL [R1+0x2900], R24 ;  /* 0x0029001801007387 */ /* 0x0081e80000100800 */
[----:B------:R1:W3:Y:S01]  /*28380*/  @!P2 LDG.E.U16 R23, desc[UR10][R4.64] ;  /* 0x0000000a0417a981 */ /* 0x0002e2000c1e1500 */
[----:B------:R-:W-:Y:S02]  /*28390*/  PRMT R22, RZ, 0x7610, R22 ;  /* 0x00007610ff167816 */ /* 0x000fe40000000016 */
[----:B------:R-:W-:Y:S02]  /*283a0*/  PRMT R21, RZ, 0x7610, R21 ;  /* 0x00007610ff157816 */ /* 0x000fe40000000015 */
[----:B------:R-:W-:Y:S01]  /*283b0*/  PRMT R20, RZ, 0x7610, R20 ;  /* 0x00007610ff147816 */ /* 0x000fe20000000014 */
        /* <DEDUP_REMOVED lines=8> */
[----:B------:R-:W0:Y:S02]  /*28440*/  LDL R5, [R1+0x158c] ;  /* 0x00158c0001057983 */ /* 0x000e240000100800 */
[----:B0-----:R-:W-:-:S04]  /*28450*/  @!P2 LOP3.LUT R5, R5, R4, RZ, 0x3c, !PT ;  /* 0x000000040505a212 */ /* 0x001fc800078e3cff */
        /* <DEDUP_REMOVED lines=8> */
[----:B------:R2:W3:Y:S04]  /*284e0*/  @!P2 LDG.E.U16 R20, desc[UR10][R4.64] ;  /* 0x0000000a0414a981 */ /* 0x0004e8000c1e1500 */
[----:B------:R-:W3:Y:S01]  /*284f0*/  LDL R5, [R1+0x1590] ;  /* 0x0015900001057983 */ /* 0x000ee20000100800 */
[----:B------:R-:W-:Y:S01]  /*28500*/  PRMT R19, RZ, 0x7610, R19 ;  /* 0x00007610ff137816 */ /* 0x000fe20000000013 */
[----:B--2---:R-:W-:Y:S01]  /*28510*/  @!P2 IMAD.MOV.U32 R4, RZ, RZ, R29 ;  /* 0x000000ffff04a224 */ /* 0x004fe200078e001d */
[----:B------:R-:W-:Y:S02]  /*28520*/  PRMT R18, RZ, 0x7610, R18 ;  /* 0x00007610ff127816 */ /* 0x000fe40000000012 */
[----:B------:R-:W-:Y:S01]  /*28530*/  PRMT R17, RZ, 0x7610, R17 ;  /* 0x00007610ff117816 */ /* 0x000fe20000000011 */
[----:B------:R-:W2:Y:S04]  /*28540*/  LDL R29, [R1+0xe8c] ;  /* 0x000e8c00011d7983 */ /* 0x000ea80000100800 */
[----:B---3--:R0:W3:Y:S02]  /*28550*/  @!P2 LDG.E.U16 R19, desc[UR10][R4.64] ;  /* 0x0000000a0413a981 */ /* 0x0080e4000c1e1500 */
[----:B0-----:R-:W-:-:S02]  /*28560*/  @!P2 IMAD.MOV.U32 R4, RZ, RZ, R3 ;  /* 0x000000ffff04a224 */ /* 0x001fc400078e0003 */
[----:B------:R-:W-:Y:S01]  /*28570*/  @!P2 IMAD.MOV.U32 R5, RZ, RZ, R24 ;  /* 0x000000ffff05a224 */ /* 0x000fe200078e0018 */
[----:B------:R-:W2:Y:S04]  /*28580*/  LDL R3, [R1+0xe6c] ;  /* 0x000e6c0001037983 */ /* 0x000ea80000100800 */
[----:B------:R-:W2:Y:S04]  /*28590*/  LDL R24, [R1+0xe68] ;  /* 0x000e680001187983 */ /* 0x000ea80000100800 */
[----:B------:R0:W2:Y:S04]  /*285a0*/  @!P2 LDG.E.U16 R18, desc[UR10][R4.64] ;  /* 0x0000000a0412a981 */ /* 0x0000a8000c1e1500 */
[----:B------:R-:W0:Y:S04]  /*285b0*/  LDL R5, [R1+0x15e4] ;  /* 0x0015e40001057983 */ /* 0x000e280000100800 */
[----:B------:R1:W-:Y:S01]  /*285c0*/  STL [R1+0x162c], R2 ;  /* 0x00162c0201007387 */ /* 0x0003e20000100800 */
[----:B0-----:R-:W-:-:S02]  /*285d0*/  @!P2 IMAD.MOV.U32 R4, RZ, RZ, R5 ;  /* 0x000000ffff04a224 */ /* 0x001fc400078e0005 */
[----:B------:R-:W-:Y:S02]  /*285e0*/  @!P2 IMAD.MOV.U32 R5, RZ, RZ, R2 ;  /* 0x000000ffff05a224 */ /* 0x000fe400078e0002 */
[----:B-1----:R-:W2:Y:S04]  /*285f0*/  LDL.LU R2, [R1+0x1598] ;  /* 0x0015980001027983 */ /* 0x002ea80000300800 */
[----:B------:R0:W2:Y:S04]  /*28600*/  @!P2 LDG.E.U16 R17, desc[UR10][R4.64] ;  /* 0x0000000a0411a981 */ /* 0x0000a8000c1e1500 */
[----:B------:R-:W0:Y:S04]  /*28610*/  LDL R4, [R1+0xea8] ;  /* 0x000ea80001047983 */ /* 0x000e280000100800 */
[----:B------:R-:W0:Y:S01]  /*28620*/  LDL R5, [R1+0xeac] ;  /* 0x000eac0001057983 */ /* 0x000e220000100800 */
[----:B------:R-:W-:-:S02]  /*28630*/  PRMT R16, RZ, 0x7610, R16 ;  /* 0x00007610ff107816 */ /* 0x000fc40000000010 */
[----:B0-----:R-:W-:-:S04]  /*28640*/  @!P2 LOP3.LUT R5, R5, R4, RZ, 0x3c, !PT ;  /* 0x000000040505a212 */ /* 0x001fc800078e3cff */
[----:B------:R-:W-:-:S04]  /*28650*/  @!P2 LOP3.LUT R4, R5, R4, RZ, 0x3c, !PT ;  /* 0x000000040504a212 */ /* 0x000fc800078e3cff */
[----:B------:R-:W-:-:S05]  /*28660*/  @!P2 LOP3.LUT R5, R5, R4, RZ, 0x3c, !PT ;  /* 0x000000040505a212 */ /* 0x000fca00078e3cff */
[----:B------:R2:W3:Y:S04]  /*28670*/  @!P2 LDG.E.U16 R16, desc[UR10][R4.64] ;  /* 0x0000000a0410a981 */ /* 0x0004e8000c1e1500 */
[----:B------:R-:W3:Y:S01]  /*28680*/  LDL R5, [R1+0xe88] ;  /* 0x000e880001057983 */ /* 0x000ee20000100800 */
[----:B------:R-:W-:Y:S01]  /*28690*/  PRMT R15, RZ, 0x7610, R15 ;  /* 0x00007610ff0f7816 */ /* 0x000fe2000000000f */
[----:B--2---:R-:W-:Y:S01]  /*286a0*/  @!P2 IMAD.MOV.U32 R4, RZ, RZ, R29 ;  /* 0x000000ffff04a224 */ /* 0x004fe200078e001d */
[----:B------:R-:W-:-:S04]  /*286b0*/  PRMT R14, RZ, 0x7610, R14 ;  /* 0x00007610ff0e7816 */ /* 0x000fc8000000000e */
[----:B---3--:R0:W2:Y:S04]  /*286c0*/  @!P2 LDG.E.U16 R15, desc[UR10][R4.64] ;  /* 0x0000000a040fa981 */ /* 0x0080a8000c1e1500 */
[----:B------:R1:W-:Y:S04]  /*286d0*/  STL [R1+0x28c8], R16 ;  /* 0x0028c81001007387 */ /* 0x0003e80000100800 */
[----:B------:R-:W3:Y:S01]  /*286e0*/  LDL R29, [R1+0x1574] ;  /* 0x00157400011d7983 */ /* 0x000ee20000100800 */
[----:B0-----:R-:W-:Y:S02]  /*286f0*/  @!P2 IMAD.MOV.U32 R4, RZ, RZ, R3 ;  /* 0x000000ffff04a224 */ /* 0x001fe400078e0003 */
[----:B------:R-:W-:-:S05]  /*28700*/  @!P2 IMAD.MOV.U32 R5, RZ, RZ, R24 ;  /* 0x000000ffff05a224 */ /* 0x000fca00078e0018 */
[----:B------:R-:W3:Y:S04]  /*28710*/  @!P2 LDG.E.U16 R14, desc[UR10][R4.64] ;  /* 0x0000000a040ea981 */ /* 0x000ee8000c1e1500 */
[----:B--2---:R0:W-:Y:S04]  /*28720*/  STL [R1+0x28cc], R15 ;  /* 0x0028cc0f01007387 */ /* 0x0041e80000100800 */
[----:B------:R-:W2:Y:S04]  /*28730*/  LDL R4, [R1+0xe48] ;  /* 0x000e480001047983 */ /* 0x000ea80000100800 */
[----:B------:R-:W2:Y:S01]  /*28740*/  LDL R5, [R1+0xe4c] ;  /* 0x000e4c0001057983 */ /* 0x000ea20000100800 */
[----:B------:R-:W-:-:S03]  /*28750*/  PRMT R13, RZ, 0x7610, R13 ;  /* 0x00007610ff0d7816 */ /* 0x000fc6000000000d */
[----:B------:R-:W4:Y:S04]  /*28760*/  LDL R24, [R1+0x1558] ;  /* 0x0015580001187983 */ /* 0x000f280000100800 */
[----:B-1----:R-:W4:Y:S04]  /*28770*/  LDL R16, [R1+0x1594] ;  /* 0x0015940001107983 */ /* 0x002f280000100800 */
[----:B------:R-:W4:Y:S04]  /*28780*/  LDL R3, [R1+0x15b4] ;  /* 0x0015b40001037983 */ /* 0x000f280000100800 */
[----:B0-----:R-:W4:Y:S04]  /*28790*/  LDL R15, [R1+0x1578] ;  /* 0x00157800010f7983 */ /* 0x001f280000100800 */
[----:B---3--:R0:W-:Y:S04]  /*287a0*/  STL [R1+0x28d0], R14 ;  /* 0x0028d00e01007387 */ /* 0x0081e80000100800 */
[----:B0-----:R-:W3:Y:S01]  /*287b0*/  LDL R14, [R1+0xe20] ;  /* 0x000e2000010e7983 */ /* 0x001ee20000100800 */
[----:B--2---:R-:W-:-:S04]  /*287c0*/  @!P2 LOP3.LUT R5, R5, R4, RZ, 0x3c, !PT ;  /* 0x000000040505a212 */ /* 0x004fc800078e3cff */
[----:B------:R-:W-:-:S04]  /*287d0*/  @!P2 LOP3.LUT R4, R5, R4, RZ, 0x3c, !PT ;  /* 0x000000040504a212 */ /* 0x000fc800078e3cff */
[----:B------:R-:W-:-:S05]  /*287e0*/  @!P2 LOP3.LUT R5, R5, R4, RZ, 0x3c, !PT ;  /* 0x000000040505a212 */ /* 0x000fca00078e3cff */
[----:B------:R0:W2:Y:S04]  /*287f0*/  @!P2 LDG.E.U16 R13, desc[UR10][R4.64] ;  /* 0x0000000a040da981 */ /* 0x0000a8000c1e1500 */
[----:B------:R-:W0:Y:S04]  /*28800*/  LDL R4, [R1+0xe30] ;  /* 0x000e300001047983 */ /* 0x000e280000100800 */
[----:B------:R-:W0:Y:S01]  /*28810*/  LDL R5, [R1+0x1554] ;  /* 0x0015540001057983 */ /* 0x000e220000100800 */
[----:B------:R-:W-:Y:S02]  /*28820*/  PRMT R12, RZ, 0x7610, R12 ;  /* 0x00007610ff0c7816 */ /* 0x000fe4000000000c */
[----:B------:R-:W-:-:S02]  /*28830*/  PRMT R11, RZ, 0x7610, R11 ;  /* 0x00007610ff0b7816 */ /* 0x000fc4000000000b */
[----:B------:R-:W-:Y:S02]  /*28840*/  PRMT R10, RZ, 0x7610, R10 ;  /* 0x00007610ff0a7816 */ /* 0x000fe4000000000a */
[----:B0-----:R-:W-:-:S04]  /*28850*/  @!P2 LOP3.LUT R5, R5, R4, RZ, 0x3c, !PT ;  /* 0x000000040505a212 */ /* 0x001fc800078e3cff */
[----:B------:R-:W-:-:S04]  /*28860*/  @!P2 LOP3.LUT R4, R5, R4, RZ, 0x3c, !PT ;  /* 0x000000040504a212 */ /* 0x000fc800078e3cff */
[----:B------:R-:W-:-:S05]  /*28870*/  @!P2 LOP3.LUT R5, R5, R4, RZ, 0x3c, !PT ;  /* 0x000000040505a212 */ /* 0x000fca00078e3cff */
[----:B------:R0:W2:Y:S02]  /*28880*/  @!P2 LDG.E.U16 R12, desc[UR10][R4.64] ;  /* 0x0000000a040ca981 */ /* 0x0000a4000c1e1500 */
[----:B0-----:R-:W-:Y:S02]  /*28890*/  @!P2 IMAD.MOV.U32 R4, RZ, RZ, R29 ;  /* 0x000000ffff04a224 */ /* 0x001fe400078e001d */
[----:B---3--:R-:W-:-:S05]  /*288a0*/  @!P2 IMAD.MOV.U32 R5, RZ, RZ, R14 ;  /* 0x000000ffff05a224 */ /* 0x008fca00078e000e */
[----:B------:R4:W3:Y:S02]  /*288b0*/  @!P2 LDG.E.U16 R11, desc[UR10][R4.64] ;  /* 0x0000000a040ba981 */ /* 0x0008e4000c1e1500 */
[----:B----4-:R-:W-:Y:S02]  /*288c0*/  @!P2 IMAD.MOV.U32 R4, RZ, RZ, R16 ;  /* 0x000000ffff04a224 */ /* 0x010fe400078e0010 */
[----:B------:R-:W-:-:S05]  /*288d0*/  @!P2 IMAD.MOV.U32 R5, RZ, RZ, R24 ;  /* 0x000000ffff05a224 */ /* 0x000fca00078e0018 */
[----:B------:R0:W4:Y:S04]  /*288e0*/  @!P2 LDG.E.U16 R10, desc[UR10][R4.64] ;  /* 0x0000000a040aa981 */ /* 0x000128000c1e1500 */
[----:B--2---:R-:W-:Y:S01]  /*288f0*/  STL [R1+0x28d4], R13 ;  /* 0x0028d40d01007387 */ /* 0x004fe20000100800 */
[----:B------:R-:W-:Y:S01]  /*28900*/  PRMT R9, RZ, 0x7610, R9 ;  /* 0x00007610ff097816 */ /* 0x000fe20000000009 */
[----:B0-----:R-:W-:Y:S02]  /*28910*/  @!P2 IMAD.MOV.U32 R4, RZ, RZ, R3 ;  /* 0x000000ffff04a224 */ /* 0x001fe400078e0003 */
[----:B------:R-:W-:-:S05]  /*28920*/  @!P2 IMAD.MOV.U32 R5, RZ, RZ, R15 ;  /* 0x000000ffff05a224 */ /* 0x000fca00078e000f */
[----:B------:R-:W2:Y:S04]  /*28930*/  @!P2 LDG.E.U16 R9, desc[UR10][R4.64] ;  /* 0x0000000a0409a981 */ /* 0x000ea8000c1e1500 */
[----:B------:R-:W-:Y:S04]  /*28940*/  STL [R1+0x28d8], R12 ;  /* 0x0028d80c01007387 */ /* 0x000fe80000100800 */
[----:B---3--:R-:W-:Y:S04]  /*28950*/  STL [R1+0x28dc], R11 ;  /* 0x0028dc0b01007387 */ /* 0x008fe80000100800 */
[----:B----4-:R0:W-:Y:S04]  /*28960*/  STL [R1+0x28e0], R10 ;  /* 0x0028e00a01007387 */ /* 0x0101e80000100800 */
[----:B------:R-:W3:Y:S04]  /*28970*/  LDL R24, [R1+0x15f0] ;  /* 0x0015f00001187983 */ /* 0x000ee80000100800 */
[----:B0-----:R-:W4:Y:S04]  /*28980*/  LDL.LU R10, [R1+0x48] ;  /* 0x00004800010a7983 */ /* 0x001f280000300800 */
        /* <DEDUP_REMOVED lines=8> */
[----:B------:R-:W3:Y:S01]  /*28a10*/  LDL R5, [R1+0x15d4] ;  /* 0x0015d40001057983 */ /* 0x000ee20000100800 */
[----:B------:R-:W-:-:S03]  /*28a20*/  PRMT R8, RZ, 0x7610, R8 ;  /* 0x00007610ff087816 */ /* 0x000fc60000000008 */
[----:B--2---:R0:W-:Y:S04]  /*28a30*/  STL [R1+0x28e4], R9 ;  /* 0x0028e40901007387 */ /* 0x0041e80000100800 */
[----:B0-----:R-:W2:Y:S04]  /*28a40*/  LDL.LU R9, [R1+0x50] ;  /* 0x0000500001097983 */ /* 0x001ea80000300800 */
[----:B------:R0:W-:Y:S01]  /*28a50*/  STL [R1+0x1630], R2 ;  /* 0x0016300201007387 */ /* 0x0001e20000100800 */
[----:B---3--:R-:W-:Y:S02]  /*28a60*/  @!P2 IMAD.MOV.U32 R4, RZ, RZ, R5 ;  /* 0x000000ffff04a224 */ /* 0x008fe400078e0005 */
[----:B------:R-:W-:-:S02]  /*28a70*/  @!P2 IMAD.MOV.U32 R5, RZ, RZ, R2 ;  /* 0x000000ffff05a224 */ /* 0x000fc400078e0002 */
[----:B0-----:R-:W3:Y:S04]  /*28a80*/  LDL.LU R2, [R1+0x58] ;  /* 0x0000580001027983 */ /* 0x001ee80000300800 */
[----:B------:R0:W2:Y:S04]  /*28a90*/  @!P2 LDG.E.U16 R8, desc[UR10][R4.64] ;  /* 0x0000000a0408a981 */ /* 0x0000a8000c1e1500 */
[----:B------:R-:W3:Y:S01]  /*28aa0*/  LDL R5, [R1+0x15b8] ;  /* 0x0015b80001057983 */ /* 0x000ee20000100800 */
[----:B------:R-:W-:Y:S01]  /*28ab0*/  PRMT R7, RZ, 0x7610, R7 ;  /* 0x00007610ff077816 */ /* 0x000fe20000000007 */
[----:B0-----:R-:W-:-:S02]  /*28ac0*/  @!P2 IMAD.MOV.U32 R4, RZ, RZ, R24 ;  /* 0x000000ffff04a224 */ /* 0x001fc400078e0018 */
[----:B--2---:R0:W-:Y:S04]  /*28ad0*/  STL [R1+0x28e8], R8 ;  /* 0x0028e80801007387 */ /* 0x0041e80000100800 */
[----:B0-----:R-:W2:Y:S04]  /*28ae0*/  LDL.LU R8, [R1+0x60] ;  /* 0x0000600001087983 */ /* 0x001ea80000300800 */
[----:B---3--:R-:W3:Y:S04]  /*28af0*/  @!P2 LDG.E.U16 R7, desc[UR10][R4.64] ;  /* 0x0000000a0407a981 */ /* 0x008ee8000c1e1500 */
[----:B------:R-:W2:Y:S01]  /*28b00*/  LDL R5, [R1+0x15e0] ;  /* 0x0015e00001057983 */ /* 0x000ea20000100800 */
[----:B------:R-:W-:Y:S01]  /*28b10*/  PRMT R6, RZ, 0x7610, R6 ;  /* 0x00007610ff067816 */ /* 0x000fe20000000006 */
[----:B------:R-:W0:Y:S02]  /*28b20*/  S2R R24, SR_TID.X ;  /* 0x0000000000187919 */ /* 0x000e240000002100 */
[----:B---3--:R1:W-:Y:S01]  /*28b30*/  STL [R1+0x28ec], R7 ;  /* 0x0028ec0701007387 */ /* 0x0083e20000100800 */
[----:B--2---:R-:W-:-:S02]  /*28b40*/  @!P2 IMAD.MOV.U32 R4, RZ, RZ, R5 ;  /* 0x000000ffff04a224 */ /* 0x004fc400078e0005 */
[----:B------:R-:W-:Y:S01]  /*28b50*/  @!P2 IMAD.MOV.U32 R5, RZ, RZ, R0 ;  /* 0x000000ffff05a224 */ /* 0x000fe200078e0000 */
[----:B-1----:R-:W2:Y:S04]  /*28b60*/  LDL.LU R7, [R1+0x68] ;  /* 0x0000680001077983 */ /* 0x002ea80000300800 */
[----:B------:R-:W3:Y:S01]  /*28b70*/  @!P2 LDG.E.U16 R6, desc[UR10][R4.64] ;  /* 0x0000000a0406a981 */ /* 0x000ee2000c1e1500 */
[----:B0-----:R-:W-:-:S05]  /*28b80*/  LOP3.LUT R24, R24, 0x3f, RZ, 0xc0, !PT ;  /* 0x0000003f18187812 */ /* 0x001fca00078ec0ff */
[----:B------:R-:W-:Y:S01]  /*28b90*/  IMAD.SHL.U32 R24, R24, 0x2, RZ ;  /* 0x0000000218187824 */ /* 0x000fe200078e00ff */
[----:B------:R-:W-:Y:S04]  /*28ba0*/  STL [R1+0x1634], R0 ;  /* 0x0016340001007387 */ /* 0x000fe80000100800 */
[----:B------:R-:W-:-:S05]  /*28bb0*/  LOP3.LUT R24, R24, 0x20, RZ, 0x3c, !PT ;  /* 0x0000002018187812 */ /* 0x000fca00078e3cff */
[----:B--2---:R-:W-:Y:S04]  /*28bc0*/  STS.U16 [R24+UR6+0x4f00], R7 ;  /* 0x004f000718007988 */ /* 0x004fe80008000406 */
[----:B---3--:R0:W-:Y:S04]  /*28bd0*/  STL [R1+0x28f0], R6 ;  /* 0x0028f00601007387 */ /* 0x0081e80000100800 */
[----:B------:R1:W-:Y:S04]  /*28be0*/  STS.U16 [R24+UR6+0x5100], R8 ;  /* 0x0051000818007988 */ /* 0x0003e80008000406 */
[----:B------:R-:W-:Y:S04]  /*28bf0*/  STS.U16 [R24+UR6+0x5300], R2 ;  /* 0x0053000218007988 */ /* 0x000fe80008000406 */
[----:B------:R2:W-:Y:S04]  /*28c00*/  STS.U16 [R24+UR6+0x5500], R9 ;  /* 0x0055000918007988 */ /* 0x0005e80008000406 */
[----:B----4-:R3:W-:Y:S04]  /*28c10*/  STS.U16 [R24+UR6+0x5700], R10 ;  /* 0x0057000a18007988 */ /* 0x0107e80008000406 */
[----:B0-----:R-:W4:Y:S04]  /*28c20*/  LDL.LU R6, [R1+0xfc] ;  /* 0x0000fc0001067983 */ /* 0x001f280000300800 */
[----:B------:R-:W4:Y:S04]  /*28c30*/  LDL.LU R4, [R1+0xf8] ;  /* 0x0000f80001047983 */ /* 0x000f280000300800 */
[----:B------:R-:W4:Y:S04]  /*28c40*/  LDL.LU R5, [R1+0xf4] ;  /* 0x0000f40001057983 */ /* 0x000f280000300800 */
[----:B------:R-:W4:Y:S04]  /*28c50*/  LDL.LU R0, [R1+0xf0] ;  /* 0x0000f00001007983 */ /* 0x000f280000300800 */
[----:B------:R-:W4:Y:S04]  /*28c60*/  LDL.LU R7, [R1+0xec] ;  /* 0x0000ec0001077983 */ /* 0x000f280000300800 */
[----:B-1----:R-:W4:Y:S04]  /*28c70*/  LDL.LU R8, [R1+0xe8] ;  /* 0x0000e80001087983 */ /* 0x002f280000300800 */
[----:B--2---:R-:W2:Y:S04]  /*28c80*/  LDL.LU R9, [R1+0xe4] ;  /* 0x0000e40001097983 */ /* 0x004ea80000300800 */
[----:B------:R0:W-:Y:S04]  /*28c90*/  STS.U16 [R24+UR6+0x5900], R11 ;  /* 0x0059000b18007988 */ /* 0x0001e80008000406 */
[----:B---3--:R-:W3:Y:S04]  /*28ca0*/  LDL.LU R10, [R1+0xe0] ;  /* 0x0000e000010a7983 */ /* 0x008ee80000300800 */
        /* <DEDUP_REMOVED lines=10> */
[----:B------:R0:W-:Y:S04]  /*28d50*/  STS.U16 [R24+UR6+0x6500], R29 ;  /* 0x0065001d18007988 */ /* 0x0001e80008000406 */
[----:B------:R-:W2:Y:S04]  /*28d60*/  LDL.LU R16, [R1+0xc8] ;  /* 0x0000c80001107983 */ /* 0x000ea80000300800 */
        /* <DEDUP_REMOVED lines=10> */
[----:B------:R-:W2:Y:S01]  /*28e10*/  LDL.LU R24, [R1+0x2900] ;  /* 0x0029000001187983 */ /* 0x000ea20000300800 */
[----:B------:R-:W0:Y:S02]  /*28e20*/  S2R R2, SR_TID.X ;  /* 0x0000000000027919 */ /* 0x000e240000002100 */
[----:B0-----:R-:W-:-:S05]  /*28e30*/  LOP3.LUT R2, R2, 0x3f, RZ, 0xc0, !PT ;  /* 0x0000003f02027812 */ /* 0x001fca00078ec0ff */
[C---:B------:R-:W-:Y:S02]  /*28e40*/  IMAD.SHL.U32 R25, R2.reuse, 0x2, RZ ;  /* 0x0000000202197824 */ /* 0x040fe400078e00ff */
[----:B------:R-:W-:-:S03]  /*28e50*/  IMAD.SHL.U32 R2, R2, 0x2, RZ ;  /* 0x0000000202027824 */ /* 0x000fc600078e00ff */
[----:B------:R-:W-:Y:S02]  /*28e60*/  LOP3.LUT R25, R25, 0x20, RZ, 0x3c, !PT ;  /* 0x0000002019197812 */ /* 0x000fe400078e3cff */
[----:B------:R-:W-:-:S03]  /*28e70*/  LOP3.LUT R2, R2, 0x30, RZ, 0x3c, !PT ;  /* 0x0000003002027812 */ /* 0x000fc600078e3cff */
[----:B--2---:R-:W-:Y:S04]  /*28e80*/  STS.U16 [R25+UR6+0x7100], R24 ;  /* 0x0071001819007988 */ /* 0x004fe80008000406 */
        /* <DEDUP_REMOVED lines=9> */
[----:B----4-:R0:W-:Y:S04]  /*28f20*/  STS.U16 [R2+UR6+0x580], R6 ;  /* 0x0005800602007988 */ /* 0x0101e80008000406 */
[----:B0-----:R-:W2:Y:S04]  /*28f30*/  LDL.LU R6, [R1+0xac] ;  /* 0x0000ac0001067983 */ /* 0x001ea80000300800 */
[----:B--2---:R0:W-:Y:S04]  /*28f40*/  STL [R1+0x28f4], R6 ;  /* 0x0028f40601007387 */ /* 0x0041e80000100800 */
[----:B0-----:R-:W2:Y:S04]  /*28f50*/  LDL.LU R6, [R1+0xb0] ;  /* 0x0000b00001067983 */ /* 0x001ea80000300800 */
[----:B--2---:R0:W-:Y:S04]  /*28f60*/  STL [R1+0x28f8], R6 ;  /* 0x0028f80601007387 */ /* 0x0041e80000100800 */
[----:B0-----:R-:W2:Y:S04]  /*28f70*/  LDL.LU R6, [R1+0xb4] ;  /* 0x0000b40001067983 */ /* 0x001ea80000300800 */
[----:B------:R-:W-:Y:S04]  /*28f80*/  STS.U16 [R2+UR6+0x780], R4 ;  /* 0x0007800402007988 */ /* 0x000fe80008000406 */
[----:B------:R-:W-:Y:S04]  /*28f90*/  STS.U16 [R2+UR6+0x980], R5 ;  /* 0x0009800502007988 */ /* 0x000fe80008000406 */
[----:B------:R-:W-:Y:S04]  /*28fa0*/  STS.U16 [R2+UR6+0xb80], R0 ;  /* 0x000b800002007988 */ /* 0x000fe80008000406 */
[----:B------:R-:W-:Y:S04]  /*28fb0*/  STS.U16 [R2+UR6+0xd80], R7 ;  /* 0x000d800702007988 */ /* 0x000fe80008000406 */
[----:B------:R-:W-:Y:S04]  /*28fc0*/  STS.U16 [R2+UR6+0xf80], R8 ;  /* 0x000f800802007988 */ /* 0x000fe80008000406 */
[----:B------:R-:W-:Y:S04]  /*28fd0*/  STS.U16 [R2+UR6+0x1180], R9 ;  /* 0x0011800902007988 */ /* 0x000fe80008000406 */
[----:B---3--:R-:W-:Y:S04]  /*28fe0*/  STS.U16 [R2+UR6+0x1380], R10 ;  /* 0x0013800a02007988 */ /* 0x008fe80008000406 */
        /* <DEDUP_REMOVED lines=21> */
[----:B------:R0:W-:Y:S04]  /*29140*/  STS.U16 [R2+UR6+0x2580], R28 ;  /* 0x0025801c02007988 */ /* 0x0001e80008000406 */
[----:B------:R-:W3:Y:S04]  /*29150*/  LDL.LU R3, [R1+0x7c] ;  /* 0x00007c0001037983 */ /* 0x000ee80000300800 */
[----:B0-----:R-:W3:Y:S04]  /*29160*/  LDL.LU R28, [R1+0x78] ;  /* 0x00007800011c7983 */ /* 0x001ee80000300800 */
        /* <DEDUP_REMOVED lines=19> */
[----:B0-----:R-:W2:Y:S04]  /*292a0*/  LDL.LU R6, [R1+0x28f4] ;  /* 0x0028f40001067983 */ /* 0x001ea80000300800 */
[----:B--2---:R0:W-:Y:S04]  /*292b0*/  STS.U16 [R2+UR6+0x2d80], R6 ;  /* 0x002d800602007988 */ /* 0x0041e80008000406 */
[----:B---3--:R1:W-:Y:S04]  /*292c0*/  STS.U16 [R2+UR6+0x2f80], R7 ;  /* 0x002f800702007988 */ /* 0x0083e80008000406 */
[----:B----4-:R2:W-:Y:S04]  /*292d0*/  STS.U16 [R2+UR6+0x3180], R8 ;  /* 0x0031800802007988 */ /* 0x0105e80008000406 */
[----:B------:R3:W-:Y:S04]  /*292e0*/  STS.U16 [R2+UR6+0x3380], R9 ;  /* 0x0033800902007988 */ /* 0x0007e80008000406 */
[----:B------:R4:W-:Y:S04]  /*292f0*/  STS.U16 [R2+UR6+0x3580], R10 ;  /* 0x0035800a02007988 */ /* 0x0009e80008000406 */
[----:B------:R2:W-:Y:S04]  /*29300*/  STS.U16 [R2+UR6+0x3780], R11 ;  /* 0x0037800b02007988 */ /* 0x0005e80008000406 */
[----:B0-----:R-:W4:Y:S04]  /*29310*/  LDL.LU R6, [R1+0x28f0] ;  /* 0x0028f00001067983 */ /* 0x001f280000300800 */
[----:B-1----:R-:W4:Y:S04]  /*29320*/  LDL.LU R7, [R1+0x28ec] ;  /* 0x0028ec0001077983 */ /* 0x002f280000300800 */
[----:B--2---:R-:W2:Y:S04]  /*29330*/  LDL.LU R8, [R1+0x28e8] ;  /* 0x0028e80001087983 */ /* 0x004ea80000300800 */
[----:B---3--:R-:W3:Y:S04]  /*29340*/  LDL.LU R9, [R1+0x28e4] ;  /* 0x0028e40001097983 */ /* 0x008ee80000300800 */
[----:B----4-:R-:W4:Y:S04]  /*29350*/  LDL.LU R10, [R1+0x28e0] ;  /* 0x0028e000010a7983 */ /* 0x010f280000300800 */
        /* <DEDUP_REMOVED lines=31> */
[----:B--2---:R0:W-:Y:S04]  /*29550*/  STS.U16 [R2+UR6+0x6580], R28 ;  /* 0x0065801c02007988 */ /* 0x0041e80008000406 */
[----:B0-----:R-:W2:Y:S04]  /*29560*/  LDL.LU R28, [R1+0x28b8] ;  /* 0x0028b800011c7983 */ /* 0x001ea80000300800 */
[----:B------:R0:W-:Y:S02]  /*29570*/  STS.U16 [R2+UR6+0x6780], R3 ;  /* 0x0067800302007988 */ /* 0x0001e40008000406 */
[----:B0-----:R-:W0:Y:S02]  /*29580*/  S2R R3, SR_TID.X ;  /* 0x0000000000037919 */ /* 0x001e240000002100 */
        /* <DEDUP_REMOVED lines=8> */
[----:B---3--:R-:W-:Y:S04]  /*29610*/  STS.U16 [R2+UR6+0x7980], R9 ;  /* 0x0079800902007988 */ /* 0x008fe80008000406 */
[----:B------:R-:W-:Y:S04]  /*29620*/  STS.U16 [R2+UR6+0x7b80], R8 ;  /* 0x007b800802007988 */ /* 0x000fe80008000406 */
[----:B------:R-:W-:Y:S04]  /*29630*/  STS.U16 [R2+UR6+0x7d80], R7 ;  /* 0x007d800702007988 */ /* 0x000fe80008000406 */
[----:B------:R1:W-:Y:S01]  /*29640*/  STS.U16 [R2+UR6+0x7f80], R6 ;  /* 0x007f800602007988 */ /* 0x0003e20008000406 */
[----:B------:R-:W-:Y:S01]  /*29650*/  BAR.SYNC.DEFER_BLOCKING 0x0 ;  /* 0x0000000000007b1d */ /* 0x000fe20000010000 */
[C---:B0-----:R-:W-:Y:S01]  /*29660*/  LOP3.LUT R0, R3.reuse, 0x7, RZ, 0xc0, !PT ;  /* 0x0000000703007812 */ /* 0x041fe200078ec0ff */
[----:B------:R-:W-:-:S04]  /*29670*/  IMAD.SHL.U32 R27, R3, 0x2, RZ ;  /* 0x00000002031b7824 */ /* 0x000fc800078e00ff */
[----:B------:R-:W-:Y:S02]  /*29680*/  IMAD R4, R0, 0x90, RZ ;  /* 0x0000009000047824 */ /* 0x000fe400078e02ff */
[----:B------:R-:W-:Y:S01]  /*29690*/  IMAD.SHL.U32 R5, R3, 0x40, RZ ;  /* 0x0000004003057824 */ /* 0x000fe200078e00ff */
[----:B-1----:R-:W0:Y:S02]  /*296a0*/  S2R R2, SR_TID.X ;  /* 0x0000000000027919 */ /* 0x002e240000002100 */
[----:B------:R-:W-:Y:S01]  /*296b0*/  LOP3.LUT R4, R4, 0x10, R27, 0x78, !PT ;  /* 0x0000001004047812 */ /* 0x000fe200078e781b */
[----:B------:R-:W-:-:S03]  /*296c0*/  IMAD R0, R0, 0x90, RZ ;  /* 0x0000009000007824 */ /* 0x000fc600078e02ff */
[----:B------:R-:W-:Y:S01]  /*296d0*/  LOP3.LUT R4, R4, 0x400, R5, 0xf8, !PT ;  /* 0x0000040004047812 */ /* 0x000fe200078ef805 */
[----:B------:R-:W-:-:S04]  /*296e0*/  IMAD.SHL.U32 R5, R3, 0x2, RZ ;  /* 0x0000000203057824 */ /* 0x000fc800078e00ff */
[----:B------:R0:W-:Y:S01]  /*296f0*/  LDSM.16.MT88.4 R8, [R4+UR6+0x8000] ;  /* 0x008000060408783b */ /* 0x0001e20008004200 */
[----:B------:R-:W-:Y:S02]  /*29700*/  LOP3.LUT R0, R0, 0x10, R5, 0x78, !PT ;  /* 0x0000001000007812 */ /* 0x000fe400078e7805 */
[----:B------:R-:W1:Y:S01]  /*29710*/  S2R R5, SR_TID.X ;  /* 0x0000000000057919 */ /* 0x000e620000002100 */
[C---:B0-----:R-:W-:Y:S01]  /*29720*/  IMAD.SHL.U32 R4, R2.reuse, 0x40, RZ ;  /* 0x0000004002047824 */ /* 0x041fe200078e00ff */
[----:B------:R-:W-:-:S04]  /*29730*/  LOP3.LUT R2, R2, 0x7, RZ, 0xc0, !PT ;  /* 0x0000000702027812 */ /* 0x000fc800078ec0ff */
[----:B------:R-:W-:Y:S01]  /*29740*/  LOP3.LUT R0, R0, 0x400, R4, 0xf8, !PT ;  /* 0x0000040000007812 */ /* 0x000fe200078ef804 */
[----:B------:R-:W-:-:S03]  /*29750*/  IMAD R2, R2, 0x90, RZ ;  /* 0x0000009002027824 */ /* 0x000fc600078e02ff */
[----:B------:R-:W-:Y:S01]  /*29760*/  LOP3.LUT R0, R0, 0x20, RZ, 0x3c, !PT ;  /* 0x0000002000007812 */ /* 0x000fe200078e3cff */
[----:B-1----:R-:W-:-:S04]  /*29770*/  IMAD.SHL.U32 R5, R5, 0x2, RZ ;  /* 0x0000000205057824 */ /* 0x002fc800078e00ff */
[----:B------:R0:W-:Y:S01]  /*29780*/  LDSM.16.MT88.4 R16, [R0+UR6+0x8000] ;  /* 0x008000060010783b */ /* 0x0001e20008004200 */
[----:B------:R-:W-:Y:S02]  /*29790*/  LOP3.LUT R4, R2, 0x10, R5, 0x78, !PT ;  /* 0x0000001002047812 */ /* 0x000fe400078e7805 */
[C---:B------:R-:W-:Y:S01]  /*297a0*/  LOP3.LUT R2, R3.reuse, 0x7, RZ, 0xc0, !PT ;  /* 0x0000000703027812 */ /* 0x040fe200078ec0ff */
[----:B0-----:R-:W-:-:S04]  /*297b0*/  IMAD.SHL.U32 R0, R3, 0x40, RZ ;  /* 0x0000004003007824 */ /* 0x001fc800078e00ff */
[----:B------:R-:W-:Y:S01]  /*297c0*/  IMAD R2, R2, 0x90, RZ ;  /* 0x0000009002027824 */ /* 0x000fe200078e02ff */
[----:B------:R-:W-:Y:S01]  /*297d0*/  LOP3.LUT R4, R4, 0x400, R0, 0xf8, !PT ;  /* 0x0000040004047812 */ /* 0x000fe200078ef800 */
[C---:B------:R-:W-:Y:S02]  /*297e0*/  IMAD.SHL.U32 R0, R3.reuse, 0x2, RZ ;  /* 0x0000000203007824 */ /* 0x040fe400078e00ff */
[----:B------:R-:W-:-:S03]  /*297f0*/  IMAD.SHL.U32 R3, R3, 0x40, RZ ;  /* 0x0000004003037824 */ /* 0x000fc600078e00ff */
[----:B------:R-:W-:Y:S02]  /*29800*/  LOP3.LUT R0, R2, 0x10, R0, 0x78, !PT ;  /* 0x0000001002007812 */ /* 0x000fe400078e7800 */
[----:B------:R-:W-:Y:S02]  /*29810*/  LOP3.LUT R4, R4, 0x40, RZ, 0x3c, !PT ;  /* 0x0000004004047812 */ /* 0x000fe400078e3cff */
[----:B------:R-:W-:-:S04]  /*29820*/  LOP3.LUT R0, R0, 0x400, R3, 0xf8, !PT ;  /* 0x0000040000007812 */ /* 0x000fc800078ef803 */
[----:B------:R-:W-:Y:S01]  /*29830*/  LDSM.16.MT88.4 R4, [R4+UR6+0x8000] ;  /* 0x008000060404783b */ /* 0x000fe20008004200 */
[----:B------:R-:W-:-:S03]  /*29840*/  LOP3.LUT R0, R0, 0x60, RZ, 0x3c, !PT ;  /* 0x0000006000007812 */ /* 0x000fc600078e3cff */
[----:B--2---:R-:W0:Y:S04]  /*29850*/  LDSM.16.M88.4 R12, [R28+UR4] ;  /* 0x000000041c0c783b */ /* 0x004e280008000200 */
[----:B------:R-:W-:Y:S04]  /*29860*/  LDSM.16.M88.4 R20, [R28+UR4+0x400] ;  /* 0x000400041c14783b */ /* 0x000fe80008000200 */
[----:B------:R-:W-:Y:S04]  /*29870*/  LDSM.16.M88.4 R24, [R28+UR4+0x800] ;  /* 0x000800041c18783b */ /* 0x000fe80008000200 */
[----:B0-----:R-:W-:Y:S04]  /*29880*/  STL.64 [R1+0x1d0], R12 ;  /* 0x0001d00c01007387 */ /* 0x001fe80000100a00 */
[----:B------:R-:W-:Y:S04]  /*29890*/  STL.64 [R1+0x1d8], R14 ;  /* 0x0001d80e01007387 */ /* 0x000fe80000100a00 */
[----:B------:R-:W0:Y:S04]  /*298a0*/  LDSM.16.MT88.4 R12, [R0+UR6+0x8000] ;  /* 0x00800006000c783b */ /* 0x000e280008004200 */
[----:B------:R-:W-:Y:S04]  /*298b0*/  STL.64 [R1+0x28b0], R6 ;  /* 0x0028b00601007387 */ /* 0x000fe80000100a00 */
[----:B------:R1:W-:Y:S04]  /*298c0*/  STL.64 [R1+0x28a8], R4 ;  /* 0x0028a80401007387 */ /* 0x0003e80000100a00 */
[----:B-1----:R-:W2:Y:S04]  /*298d0*/  LDL.LU.64 R4, [R1+0x860] ;  /* 0x0008600001047983 */ /* 0x002ea80000300a00 */
[----:B------:R-:W2:Y:S04]  /*298e0*/  LDL.LU.64 R6, [R1+0x868] ;  /* 0x0008680001067983 */ /* 0x000ea80000300a00 */
[----:B0-----:R-:W-:Y:S04]  /*298f0*/  STL.64 [R1+0x2890], R14 ;  /* 0x0028900e01007387 */ /* 0x001fe80000100a00 */
[----:B------:R0:W-:Y:S04]  /*29900*/  STL.64 [R1+0x2888], R12 ;  /* 0x0028880c01007387 */ /* 0x0001e80000100a00 */
[----:B0-----:R-:W2:Y:S04]  /*29910*/  LDL.LU.64 R12, [R1+0x1d0] ;  /* 0x0001d000010c7983 */ /* 0x001ea80000300a00 */
[----:B------:R-:W-:Y:S04]  /*29920*/  STL.64 [R1+0x1c0], R20 ;  /* 0x0001c01401007387 */ /* 0x000fe80000100a00 */
[----:B------:R-:W-:Y:S04]  /*29930*/  STL.64 [R1+0x1c8], R22 ;  /* 0x0001c81601007387 */ /* 0x000fe80000100a00 */
[----:B------:R-:W0:Y:S04]  /*29940*/  LDSM.16.M88.4 R20, [R28+UR4+0xc00] ;  /* 0x000c00041c14783b */ /* 0x000e280008000200 */
[----:B0-----:R-:W-:Y:S04]  /*29950*/  STL [R1+0x1a0], R20 ;  /* 0x0001a01401007387 */ /* 0x001fe80000100800 */
[----:B------:R-:W-:Y:S04]  /*29960*/  STL.64 [R1+0x1b0], R24 ;  /* 0x0001b01801007387 */ /* 0x000fe80000100a00 */
[----:B------:R-:W-:Y:S04]  /*29970*/  STL.64 [R1+0x1b8], R26 ;  /* 0x0001b81a01007387 */ /* 0x000fe80000100a00 */
[----:B------:R-:W-:Y:S01]  /*29980*/  STL.64 [R1+0x1a8], R22 ;  /* 0x0001a81601007387 */ /* 0x000fe20000100a00 */
[----:B------:R-:W-:-:S03]  /*29990*/  IMAD.MOV.U32 R29, RZ, RZ, R21 ;  /* 0x000000ffff1d7224 */ /* 0x000fc600078e0015 */
[----:B------:R-:W0:Y:S02]  /*299a0*/  LDSM.16.M88.4 R20, [R28+UR4+0x1000] ;  /* 0x001000041c14783b */ /* 0x000e240008000200 */
[----:B0-----:R-:W-:Y:S02]  /*299b0*/  IMAD.MOV.U32 R25, RZ, RZ, R20 ;  /* 0x000000ffff197224 */ /* 0x001fe400078e0014 */
[----:B------:R-:W-:Y:S01]  /*299c0*/  IMAD.MOV.U32 R24, RZ, RZ, R21 ;  /* 0x000000ffff187224 */ /* 0x000fe200078e0015 */
[----:B------:R-:W-:Y:S04]  /*299d0*/  STL.64 [R1+0x198], R22 ;  /* 0x0001981601007387 */ /* 0x000fe80000100a00 */
[----:B------:R-:W0:Y:S04]  /*299e0*/  LDSM.16.M88.4 R20, [R28+UR4+0x1400] ;  /* 0x001400041c14783b */ /* 0x000e280008000200 */
[----:B------:R-:W-:Y:S01]  /*299f0*/  STL.64 [R1+0x2880], R24 ;  /* 0x0028801801007387 */ /* 0x000fe20000100a00 */
[----:B--2---:R-:W-:-:S15]  /*29a00*/  HMMA.16816.F32 R4, R8, R12, R4 ;  /* 0x0000000c0804723c */ /* 0x004fde0000001804 */
[----:B------:R-:W-:-:S04]  /*29a10*/  NOP ;  /* 0x0000000000007918 */ /* 0x000fc80000000000 */
[----:B------:R-:W-:Y:S01]  /*29a20*/  IMAD.MOV.U32 R3, RZ, RZ, R5 ;  /* 0x000000ffff037224 */ /* 0x000fe200078e0005 */
[----:B------:R1:W-:Y:S01]  /*29a30*/  STL [R1+0x860], R4 ;  /* 0x0008600401007387 */ /* 0x0003e20000100800 */
[----:B------:R-:W-:Y:S02]  /*29a40*/  IMAD.MOV.U32 R2, RZ, RZ, R6 ;  /* 0x000000ffff027224 */ /* 0x000fe400078e0006 */
[----:B------:R-:W-:Y:S01]  /*29a50*/  IMAD.MOV.U32 R0, RZ, RZ, R7 ;  /* 0x000000ffff007224 */ /* 0x000fe200078e0007 */
[----:B-1----:R-:W2:Y:S04]  /*29a60*/  LDL.LU.64 R4, [R1+0x510] ;  /* 0x0005100001047983 */ /* 0x002ea80000300a00 */
[----:B------:R-:W2:Y:S04]  /*29a70*/  LDL.LU.64 R6, [R1+0x518] ;  /* 0x0005180001067983 */ /* 0x000ea80000300a00 */
[----:B------:R-:W-:Y:S04]  /*29a80*/  STL.64 [R1+0x28a0], R10 ;  /* 0x0028a00a01007387 */ /* 0x000fe80000100a00 */
[----:B------:R1:W-:Y:S04]  /*29a90*/  STL.64 [R1+0x2898], R8 ;  /* 0x0028980801007387 */ /* 0x0003e80000100a00 */
[----:B-1----:R-:W3:Y:S04]  /*29aa0*/  LDL.LU.64 R8, [R1+0x3a0] ;  /* 0x0003a00001087983 */ /* 0x002ee80000300a00 */
[----:B------:R-:W3:Y:S04]  /*29ab0*/  LDL.LU.64 R10, [R1+0x3a8] ;  /* 0x0003a800010a7983 */ /* 0x000ee80000300a00 */
[----:B------:R-:W4:Y:S04]  /*29ac0*/  LDL.LU.64 R24, [R1+0x210] ;  /* 0x0002100001187983 */ /* 0x000f280000300a00 */
[----:B------:R-:W4:Y:S04]  /*29ad0*/  LDL.LU.64 R26, [R1+0x218] ;  /* 0x00021800011a7983 */ /* 0x000f280000300a00 */
[----:B0-----:R-:W-:Y:S04]  /*29ae0*/  STL.64 [R1+0x188], R22 ;  /* 0x0001881601007387 */ /* 0x001fe80000100a00 */
[----:B------:R0:W-:Y:S04]  /*29af0*/  STL.64 [R1+0x2780], R20 ;  /* 0x0027801401007387 */ /* 0x0001e80000100a00 */
[----:B0-----:R-:W3:Y:S04]  /*29b00*/  LDL.LU.64 R20, [R1+0x760] ;  /* 0x0007600001147983 */ /* 0x001ee80000300a00 */
[----:B------:R-:W3:Y:S04]  /*29b10*/  LDL.LU.64 R22, [R1+0x768] ;  /* 0x0007680001167983 */ /* 0x000ee80000300a00 */
[----:B------:R-:W-:Y:S04]  /*29b20*/  STL [R1+0x20e8], R0 ;  /* 0x0020e80001007387 */ /* 0x000fe80000100800 */
[----:B------:R-:W-:Y:S04]  /*29b30*/  STL [R1+0x20e4], R2 ;  /* 0x0020e40201007387 */ /* 0x000fe80000100800 */
[----:B------:R-:W-:Y:S01]  /*29b40*/  STL [R1+0x20e0], R3 ;  /* 0x0020e00301007387 */ /* 0x000fe20000100800 */
[----:B--2---:R-:W-:-:S15]  /*29b50*/  HMMA.16816.F32 R4, R16, R12, R4 ;  /* 0x0000000c1004723c */ /* 0x004fde0000001804 */
[----:B------:R-:W-:-:S04]  /*29b60*/  NOP ;  /* 0x0000000000007918 */ /* 0x000fc80000000000 */
[----:B------:R-:W-:Y:S04]  /*29b70*/  STL.64 [R1+0x880], R4 ;  /* 0x0008800401007387 */ /* 0x000fe80000100a00 */
[----:B------:R0:W-:Y:S04]  /*29b80*/  STL.64 [R1+0x888], R6 ;  /* 0x0008880601007387 */ /* 0x0001e80000100a00 */
[----:B0-----:R-:W3:Y:S04]  /*29b90*/  LDL.LU.64 R6, [R1+0x28b0] ;  /* 0x0028b00001067983 */ /* 0x001ee80000300a00 */
[----:B------:R-:W3:Y:S01]  /*29ba0*/  LDL.LU.64 R4, [R1+0x28a8] ;  /* 0x0028a80001047983 */ /* 0x000ee20000300a00 */
[----:B------:R-:W-:-:S02]  /*29bb0*/  IMAD.MOV.U32 R2, RZ, RZ, R12 ;  /* 0x000000ffff027224 */ /* 0x000fc400078e000c */
[----:B------:R-:W-:Y:S01]  /*29bc0*/  IMAD.MOV.U32 R0, RZ, RZ, R13 ;  /* 0x000000ffff007224 */ /* 0x000fe200078e000d */
[----:B---3--:R-:W-:-:S15]  /*29bd0*/  HMMA.16816.F32 R8, R4, R12, R8 ;  /* 0x0000000c0408723c */ /* 0x008fde0000001808 */
[----:B------:R-:W-:-:S04]  /*29be0*/  NOP ;  /* 0x0000000000007918 */ /* 0x000fc80000000000 */
[----:B------:R-:W-:Y:S04]  /*29bf0*/  STL.64 [R1+0x8d0], R8 ;  /* 0x0008d00801007387 */ /* 0x000fe80000100a00 */
[----:B------:R0:W-:Y:S04]  /*29c00*/  STL.64 [R1+0x8d8], R10 ;  /* 0x0008d80a01007387 */ /* 0x0001e80000100a00 */
[----:B0-----:R-:W2:Y:S04]  /*29c10*/  LDL.LU.64 R10, [R1+0x28a0] ;  /* 0x0028a000010a7983 */ /* 0x001ea80000300a00 */
[----:B------:R-:W2:Y:S04]  /*29c20*/  LDL.LU.64 R8, [R1+0x2898] ;  /* 0x0028980001087983 */ /* 0x000ea80000300a00 */
[----:B------:R-:W4:Y:S04]  /*29c30*/  LDL.LU.64 R14, [R1+0x2890] ;  /* 0x00289000010e7983 */ /* 0x000f280000300a00 */
[----:B------:R-:W4:Y:S04]  /*29c40*/  LDL.LU.64 R12, [R1+0x2888] ;  /* 0x00288800010c7983 */ /* 0x000f280000300a00 */
[----:B------:R-:W-:Y:S04]  /*29c50*/  STL.64 [R1+0x2878], R6 ;  /* 0x0028780601007387 */ /* 0x000fe80000100a00 */
[----:B------:R0:W-:Y:S02]  /*29c60*/  STL.64 [R1+0x2870], R4 ;  /* 0x0028700401007387 */ /* 0x0001e40000100a00 */
[----:B0-----:R-:W-:-:S02]  /*29c70*/  IMAD.MOV.U32 R4, RZ, RZ, R2 ;  /* 0x000000ffff047224 */ /* 0x001fc400078e0002 */
[----:B------:R-:W-:-:S07]  /*29c80*/  IMAD.MOV.U32 R5, RZ, RZ, R0 ;  /* 0x000000ffff057224 */ /* 0x000fce00078e0000 */
[----:B----4-:R-:W-:Y:S01]  /*29c90*/  HMMA.16816.F32 R4, R12, R4, R24 ;  /* 0x000000040c04723c */ /* 0x010fe20000001818 */
[----:B------:R-:W3:Y:S04]  /*29ca0*/  LDL.LU.64 R24, [R1+0x2880] ;  /* 0x0028800001187983 */ /* 0x000ee80000300a00 */
[----:B------:R-:W-:Y:S04]  /*29cb0*/  STL.64 [R1+0x2868], R14 ;  /* 0x0028680e01007387 */ /* 0x000fe80000100a00 */
[----:B------:R0:W-:Y:S10]  /*29cc0*/  STL.64 [R1+0x2860], R12 ;  /* 0x0028600c01007387 */ /* 0x0001f40000100a00 */
[----:B------:R1:W-:Y:S04]  /*29cd0*/  STL.64 [R1+0x8c0], R4 ;  /* 0x0008c00401007387 */ /* 0x0003e80000100a00 */
[----:B------:R-:W-:Y:S04]  /*29ce0*/  STL.64 [R1+0x8c8], R6 ;  /* 0x0008c80601007387 */ /* 0x000fe80000100a00 */
[----:B0-----:R-:W2:Y:S02]  /*29cf0*/  LDL.LU.64 R12, [R1+0x1c0] ;  /* 0x0001c000010c7983 */ /* 0x001ea40000300a00 */
[----:B--2---:R-:W-:Y:S01]  /*29d00*/  HMMA.16816.F32 R20, R8, R12, R20 ;  /* 0x0000000c0814723c */ /* 0x004fe20000001814 */
[----:B-1----:R-:W-:-:S02]  /*29d10*/  IMAD.MOV.U32 R5, RZ, RZ, R12 ;  /* 0x000000ffff057224 */ /* 0x002fc400078e000c */
[----:B------:R-:W-:-:S15]  /*29d20*/  IMAD.MOV.U32 R4, RZ, RZ, R13 ;  /* 0x000000ffff047224 */ /* 0x000fde00078e000d */
[----:B------:R-:W-:Y:S01]  /*29d30*/  NOP ;  /* 0x0000000000007918 */ /* 0x000fe20000000000 */
[----:B------:R0:W-:Y:S04]  /*29d40*/  STL [R1+0x760], R20 ;  /* 0x0007601401007387 */ /* 0x0001e80000100800 */
[----:B------:R-:W-:Y:S04]  /*29d50*/  STL.64 [R1+0x2850], R10 ;  /* 0x0028500a01007387 */ /* 0x000fe80000100a00 */
[----:B------:R1:W-:Y:S01]  /*29d60*/  STL.64 [R1+0x2848], R8 ;  /* 0x0028480801007387 */ /* 0x0003e20000100a00 */
[----:B------:R-:W-:Y:S02]  /*29d70*/  IMAD.MOV.U32 R0, RZ, RZ, R21 ;  /* 0x000000ffff007224 */ /* 0x000fe400078e0015 */
[----:B---3--:R-:W-:-:S02]  /*29d80*/  IMAD.MOV.U32 R21, RZ, RZ, R24 ;  /* 0x000000ffff157224 */ /* 0x008fc400078e0018 */
[----:B0-----:R-:W-:Y:S02]  /*29d90*/  IMAD.MOV.U32 R20, RZ, RZ, R25 ;  /* 0x000000ffff147224 */ /* 0x001fe400078e0019 */
[----:B-1----:R-:W-:Y:S02]  /*29da0*/  IMAD.MOV.U32 R8, RZ, RZ, R5 ;  /* 0x000000ffff087224 */ /* 0x002fe400078e0005 */
[----:B------:R-:W-:Y:S02]  /*29db0*/  IMAD.MOV.U32 R9, RZ, RZ, R4 ;  /* 0x000000ffff097224 */ /* 0x000fe400078e0004 */
[----:B------:R-:W2:Y:S04]  /*29dc0*/  LDL.LU.64 R4, [R1+0x500] ;  /* 0x0005000001047983 */ /* 0x000ea80000300a00 */
[----:B------:R-:W2:Y:S04]  /*29dd0*/  LDL.LU.64 R6, [R1+0x508] ;  /* 0x0005080001067983 */ /* 0x000ea80000300a00 */
[----:B------:R-:W3:Y:S04]  /*29de0*/  LDL.LU.64 R24, [R1+0x580] ;  /* 0x0005800001187983 */ /* 0x000ee80000300a00 */
[----:B------:R-:W4:Y:S04]  /*29df0*/  LDL.LU.64 R26, [R1+0x588] ;  /* 0x00058800011a7983 */ /* 0x000f280000300a00 */
[----:B----4-:R-:W-:Y:S04]  /*29e00*/  STL.64 [R1+0x2808], R26 ;  /* 0x0028081a01007387 */ /* 0x010fe80000100a00 */
[----:B---3--:R0:W-:Y:S04]  /*29e10*/  STL.64 [R1+0x2800], R24 ;  /* 0x0028001801007387 */ /* 0x0081e80000100a00 */
[----:B0-----:R-:W3:Y:S04]  /*29e20*/  LDL.LU.64 R24, [R1+0x1f0] ;  /* 0x0001f00001187983 */ /* 0x001ee80000300a00 */
[----:B------:R-:W4:Y:S04]  /*29e30*/  LDL.LU.64 R26, [R1+0x1f8] ;  /* 0x0001f800011a7983 */ /* 0x000f280000300a00 */
[----:B----4-:R-:W-:Y:S04]  /*29e40*/  STL.64 [R1+0x2818], R26 ;  /* 0x0028181a01007387 */ /* 0x010fe80000100a00 */
[----:B---3--:R0:W-:Y:S04]  /*29e50*/  STL.64 [R1+0x2810], R24 ;  /* 0x0028101801007387 */ /* 0x0081e80000100a00 */
[----:B0-----:R-:W3:Y:S04]  /*29e60*/  LDL.LU.64 R24, [R1+0x1b0] ;  /* 0x0001b00001187983 */ /* 0x001ee80000300a00 */
[----:B---3--:R-:W-:Y:S04]  /*29e70*/  STL.64 [R1+0x2858], R24 ;  /* 0x0028581801007387 */ /* 0x008fe80000100a00 */
[----:B------:R0:W-:Y:S04]  /*29e80*/  STL.64 [R1+0x27c8], R20 ;  /* 0x0027c81401007387 */ /* 0x0001e80000100a00 */
[----:B0-----:R-:W3:Y:S01]  /*29e90*/  LDL.LU R20, [R1+0x1a0] ;  /* 0x0001a00001147983 */ /* 0x001ee20000300800 */
[----:B------:R-:W-:-:S03]  /*29ea0*/  IMAD.MOV.U32 R21, RZ, RZ, R29 ;  /* 0x000000ffff157224 */ /* 0x000fc600078e001d */
[----:B------:R-:W4:Y:S04]  /*29eb0*/  LDL.LU.64 R12, [R1+0x390] ;  /* 0x00039000010c7983 */ /* 0x000f280000300a00 */
[----:B------:R-:W4:Y:S04]  /*29ec0*/  LDL.LU.64 R14, [R1+0x398] ;  /* 0x00039800010e7983 */ /* 0x000f280000300a00 */
[----:B------:R-:W2:Y:S04]  /*29ed0*/  LDL.LU.64 R24, [R1+0x200] ;  /* 0x0002000001187983 */ /* 0x000ea80000300a00 */
[----:B------:R-:W2:Y:S01]  /*29ee0*/  LDL.LU.64 R26, [R1+0x208] ;  /* 0x00020800011a7983 */ /* 0x000ea20000300a00 */
[----:B------:R-:W-:-:S02]  /*29ef0*/  IMAD.MOV.U32 R2, RZ, RZ, R22 ;  /* 0x000000ffff027224 */ /* 0x000fc400078e0016 */
[----:B------:R-:W-:Y:S01]  /*29f00*/  IMAD.MOV.U32 R3, RZ, RZ, R23 ;  /* 0x000000ffff037224 */ /* 0x000fe200078e0017 */
[----:B---3--:R0:W-:Y:S04]  /*29f10*/  STL.64 [R1+0x2820], R20 ;  /* 0x0028201401007387 */ /* 0x0081e80000100a00 */
[----:B0-----:R-:W3:Y:S04]  /*29f20*/  LDL.LU.64 R20, [R1+0x380] ;  /* 0x0003800001147983 */ /* 0x001ee80000300a00 */
[----:B------:R-:W3:Y:S01]  /*29f30*/  LDL.LU.64 R22, [R1+0x388] ;  /* 0x0003880001167983 */ /* 0x000ee20000300a00 */
[-C--:B--2---:R-:W-:Y:S03]  /*29f40*/  HMMA.16816.F32 R4, R16, R8.reuse, R4 ;  /* 0x000000081004723c */ /* 0x084fe60000001804 */
[----:B---3--:R-:W-:Y:S04]  /*29f50*/  STL.64 [R1+0x2830], R22 ;  /* 0x0028301601007387 */ /* 0x008fe80000100a00 */
[----:B------:R0:W-:Y:S04]  /*29f60*/  STL.64 [R1+0x2828], R20 ;  /* 0x0028281401007387 */ /* 0x0001e80000100a00 */
[----:B0-----:R-:W2:Y:S04]  /*29f70*/  LDL.LU.64 R20, [R1+0x4f0] ;  /* 0x0004f00001147983 */ /* 0x001ea80000300a00 */
[----:B------:R-:W3:Y:S04]  /*29f80*/  LDL.LU.64 R22, [R1+0x4f8] ;  /* 0x0004f80001167983 */ /* 0x000ee80000300a00 */
[----:B---3--:R-:W-:Y:S04]  /*29f90*/  STL.64 [R1+0x2840], R22 ;  /* 0x0028401601007387 */ /* 0x008fe80000100a00 */
[----:B--2---:R0:W-:Y:S04]  /*29fa0*/  STL.64 [R1+0x2838], R20 ;  /* 0x0028381401007387 */ /* 0x0041e80000100a00 */
[----:B0-----:R-:W2:Y:S04]  /*29fb0*/  LDL.LU.64 R20, [R1+0x680] ;  /* 0x0006800001147983 */ /* 0x001ea80000300a00 */
[----:B------:R-:W2:Y:S04]  /*29fc0*/  LDL.LU.64 R22, [R1+0x688] ;  /* 0x0006880001167983 */ /* 0x000ea80000300a00 */
[----:B------:R-:W-:Y:S04]  /*29fd0*/  STL [R1+0x20f4], R3 ;  /* 0x0020f40301007387 */ /* 0x000fe80000100800 */
[----:B------:R-:W-:Y:S04]  /*29fe0*/  STL [R1+0x20f0], R0 ;  /* 0x0020f00001007387 */ /* 0x000fe80000100800 */
[----:B------:R-:W-:Y:S04]  /*29ff0*/  STL [R1+0x20ec], R2 ;  /* 0x0020ec0201007387 */ /* 0x000fe80000100800 */
[----:B------:R-:W-:Y:S04]  /*2a000*/  STL.64 [R1+0x850], R4 ;  /* 0x0008500401007387 */ /* 0x000fe80000100a00 */
[----:B------:R0:W-:Y:S04]  /*2a010*/  STL.64 [R1+0x858], R6 ;  /* 0x0008580601007387 */ /* 0x0001e80000100a00 */
[----:B0-----:R-:W4:Y:S04]  /*2a020*/  LDL.LU.64 R6, [R1+0x2878] ;  /* 0x0028780001067983 */ /* 0x001f280000300a00 */
[----:B------:R-:W4:Y:S02]  /*2a030*/  LDL.LU.64 R4, [R1+0x2870] ;  /* 0x0028700001047983 */ /* 0x000f240000300a00 */
[----:B----4-:R-:W-:-:S15]  /*2a040*/  HMMA.16816.F32 R12, R4, R8, R12 ;  /* 0x00000008040c723c */ /* 0x010fde000000180c */
[----:B------:R-:W-:-:S04]  /*2a050*/  NOP ;  /* 0x0000000000007918 */ /* 0x000fc80000000000 */
[----:B------:R-:W-:Y:S04]  /*2a060*/  STL.64 [R1+0x870], R12 ;  /* 0x0008700c01007387 */ /* 0x000fe80000100a00 */
[----:B------:R0:W-:Y:S04]  /*2a070*/  STL.64 [R1+0x878], R14 ;  /* 0x0008780e01007387 */ /* 0x0001e80000100a00 */
[----:B0-----:R-:W3:Y:S04]  /*2a080*/  LDL.LU.64 R14, [R1+0x2868] ;  /* 0x00286800010e7983 */ /* 0x001ee80000300a00 */
[----:B------:R-:W3:Y:S02]  /*2a090*/  LDL.LU.64 R12, [R1+0x2860] ;  /* 0x00286000010c7983 */ /* 0x000ee40000300a00 */
[----:B---3--:R-:W-:Y:S02]  /*2a0a0*/  HMMA.16816.F32 R8, R12, R8, R24 ;  /* 0x000000080c08723c */ /* 0x008fe40000001818 */
[----:B------:R-:W2:-:S15]  /*2a0b0*/  LDL.LU.64 R24, [R1+0x2858] ;  /* 0x0028580001187983 */ /* 0x000e9e0000300a00 */
[----:B------:R-:W-:Y:S02]  /*2a0c0*/  NOP ;  /* 0x0000000000007918 */ /* 0x000fe40000000000 */
[----:B------:R-:W-:Y:S04]  /*2a0d0*/  STL.64 [R1+0x8b0], R8 ;  /* 0x0008b00801007387 */ /* 0x000fe80000100a00 */
[----:B------:R0:W-:Y:S04]  /*2a0e0*/  STL.64 [R1+0x8b8], R10 ;  /* 0x0008b80a01007387 */ /* 0x0001e80000100a00 */
[----:B0-----:R-:W2:Y:S04]  /*2a0f0*/  LDL.LU.64 R10, [R1+0x2850] ;  /* 0x00285000010a7983 */ /* 0x001ea80000300a00 */
[----:B------:R-:W2:Y:S02]  /*2a100*/  LDL.LU.64 R8, [R1+0x2848] ;  /* 0x0028480001087983 */ /* 0x000ea40000300a00 */
[----:B--2---:R-:W-:-:S15]  /*2a110*/  HMMA.16816.F32 R20, R8, R24, R20 ;  /* 0x000000180814723c */ /* 0x004fde0000001814 */
[----:B------:R-:W-:-:S04]  /*2a120*/  NOP ;  /* 0x0000000000007918 */ /* 0x000fc80000000000 */
        /* <DEDUP_REMOVED lines=9> */
[----:B------:R-:W2:Y:S01]  /*2a1c0*/  LDL.LU.64 R20, [R1+0x2828] ;  /* 0x0028280001147983 */ /* 0x000ea20000300a00 */
[----:B------:R-:W-:-:S02]  /*2a1d0*/  IMAD.MOV.U32 R2, RZ, RZ, R24 ;  /* 0x000000ffff027224 */ /* 0x000fc400078e0018 */
[----:B------:R-:W-:Y:S01]  /*2a1e0*/  IMAD.MOV.U32 R0, RZ, RZ, R25 ;  /* 0x000000ffff007224 */ /* 0x000fe200078e0019 */
[----:B--2---:R-:W-:-:S15]  /*2a1f0*/  HMMA.16816.F32 R20, R4, R24, R20 ;  /* 0x000000180414723c */ /* 0x004fde0000001814 */
[----:B------:R-:W-:-:S04]  /*2a200*/  NOP ;  /* 0x0000000000007918 */ /* 0x000fc80000000000 */
[----:B------:R0:W-:Y:S04]  /*2a210*/  STL.64 [R1+0x840], R20 ;  /* 0x0008401401007387 */ /* 0x0001e80000100a00 */
[----:B------:R-:W-:Y:S04]  /*2a220*/  STL.64 [R1+0x848], R22 ;  /* 0x0008481601007387 */ /* 0x000fe80000100a00 */
[----:B0-----:R-:W2:Y:S04]  /*2a230*/  LDL.LU.64 R20, [R1+0x2820] ;  /* 0x0028200001147983 */ /* 0x001ea80000300a00 */
[----:B------:R-:W3:Y:S04]  /*2a240*/  LDL.LU.64 R26, [R1+0x2818] ;  /* 0x00281800011a7983 */ /* 0x000ee80000300a00 */
[----:B------:R-:W3:Y:S04]  /*2a250*/  LDL.LU.64 R24, [R1+0x2810] ;  /* 0x0028100001187983 */ /* 0x000ee80000300a00 */
[----:B------:R-:W-:Y:S04]  /*2a260*/  STL.64 [R1+0x27f8], R6 ;  /* 0x0027f80601007387 */ /* 0x000fe80000100a00 */
[----:B------:R0:W-:Y:S02]  /*2a270*/  STL.64 [R1+0x27f0], R4 ;  /* 0x0027f00401007387 */ /* 0x0001e40000100a00 */
[----:B0-----:R-:W-:-:S02]  /*2a280*/  IMAD.MOV.U32 R4, RZ, RZ, R2 ;  /* 0x000000ffff047224 */ /* 0x001fc400078e0002 */
[----:B------:R-:W-:-:S07]  /*2a290*/  IMAD.MOV.U32 R5, RZ, RZ, R0 ;  /* 0x000000ffff057224 */ /* 0x000fce00078e0000 */
[----:B---3--:R-:W-:Y:S01]  /*2a2a0*/  HMMA.16816.F32 R4, R12, R4, R24 ;  /* 0x000000040c04723c */ /* 0x008fe20000001818 */
[----:B------:R-:W2:Y:S04]  /*2a2b0*/  LDL.LU.64 R26, [R1+0x2808] ;  /* 0x00280800011a7983 */ /* 0x000ea80000300a00 */
[----:B------:R-:W2:Y:S04]  /*2a2c0*/  LDL.LU.64 R24, [R1+0x2800] ;  /* 0x0028000001187983 */ /* 0x000ea80000300a00 */
[----:B------:R-:W-:Y:S04]  /*2a2d0*/  STL.64 [R1+0x27e8], R14 ;  /* 0x0027e80e01007387 */ /* 0x000fe80000100a00 */
[----:B------:R-:W-:Y:S06]  /*2a2e0*/  STL.64 [R1+0x27e0], R12 ;  /* 0x0027e00c01007387 */ /* 0x000fec0000100a00 */
[----:B------:R-:W-:Y:S04]  /*2a2f0*/  STL.64 [R1+0x8a0], R4 ;  /* 0x0008a00401007387 */ /* 0x000fe80000100a00 */
[----:B------:R2:W-:Y:S02]  /*2a300*/  STL.64 [R1+0x8a8], R6 ;  /* 0x0008a80601007387 */ /* 0x0005e40000100a00 */
[----:B--2---:R-:W-:-:S15]  /*2a310*/  HMMA.16816.F32 R4, R8, R20, R24 ;  /* 0x000000140804723c */ /* 0x004fde0000001818 */
[----:B------:R-:W-:-:S04]  /*2a320*/  NOP ;  /* 0x0000000000007918 */ /* 0x000fc80000000000 */
[----:B------:R-:W-:Y:S01]  /*2a330*/  IMAD.MOV.U32 R3, RZ, RZ, R5 ;  /* 0x000000ffff037224 */ /* 0x000fe200078e0005 */
[----:B------:R0:W-:Y:S01]  /*2a340*/  STL [R1+0x580], R4 ;  /* 0x0005800401007387 */ /* 0x0001e20000100800 */
[----:B------:R-:W-:Y:S02]  /*2a350*/  IMAD.MOV.U32 R0, RZ, RZ, R6 ;  /* 0x000000ffff007224 */ /* 0x000fe400078e0006 */
[----:B------:R-:W-:Y:S01]  /*2a360*/  IMAD.MOV.U32 R2, RZ, RZ, R7 ;  /* 0x000000ffff027224 */ /* 0x000fe200078e0007 */
[----:B0-----:R-:W2:Y:S04]  /*2a370*/  LDL.LU.64 R4, [R1+0x4e0] ;  /* 0x0004e00001047983 */ /* 0x001ea80000300a00 */
[----:B------:R-:W2:Y:S04]  /*2a380*/  LDL.LU.64 R6, [R1+0x4e8] ;  /* 0x0004e80001067983 */ /* 0x000ea80000300a00 */
[----:B------:R-:W3:Y:S04]  /*2a390*/  LDL.LU.64 R12, [R1+0x220] ;  /* 0x00022000010c7983 */ /* 0x000ee80000300a00 */
[----:B------:R-:W3:Y:S04]  /*2a3a0*/  LDL.LU.64 R14, [R1+0x228] ;  /* 0x00022800010e7983 */ /* 0x000ee80000300a00 */
[----:B------:R-:W-:Y:S04]  /*2a3b0*/  STL.64 [R1+0x27d8], R10 ;  /* 0x0027d80a01007387 */ /* 0x000fe80000100a00 */
[----:B------:R0:W-:Y:S04]  /*2a3c0*/  STL.64 [R1+0x27d0], R8 ;  /* 0x0027d00801007387 */ /* 0x0001e80000100a00 */
[----:B0-----:R-:W4:Y:S04]  /*2a3d0*/  LDL.LU.64 R8, [R1+0x1e0] ;  /* 0x0001e00001087983 */ /* 0x001f280000300a00 */
[----:B------:R-:W4:Y:S04]  /*2a3e0*/  LDL.LU.64 R10, [R1+0x1e8] ;  /* 0x0001e800010a7983 */ /* 0x000f280000300a00 */
[----:B------:R-:W2:Y:S04]  /*2a3f0*/  LDL.LU.64 R24, [R1+0x240] ;  /* 0x0002400001187983 */ /* 0x000ea80000300a00 */
[----:B------:R-:W2:Y:S04]  /*2a400*/  LDL.LU.64 R26, [R1+0x248] ;  /* 0x00024800011a7983 */ /* 0x000ea80000300a00 */
[----:B--2---:R-:W-:Y:S04]  /*2a410*/  STL.64 [R1+0x2768], R26 ;  /* 0x0027681a01007387 */ /* 0x004fe80000100a00 */
[----:B------:R0:W-:Y:S04]  /*2a420*/  STL.64 [R1+0x2760], R24 ;  /* 0x0027601801007387 */ /* 0x0001e80000100a00 */
[----:B0-----:R-:W2:Y:S04]  /*2a430*/  LDL.LU.64 R24, [R1+0x3e0] ;  /* 0x0003e00001187983 */ /* 0x001ea80000300a00 */
        /* <DEDUP_REMOVED lines=12> */
[----:B------:R-:W2:Y:S01]  /*2a500*/  LDL.LU.64 R26, [R1+0x378] ;  /* 0x00037800011a7983 */ /* 0x000ea20000300a00 */
[-C--:B------:R-:W-:Y:S03]  /*2a510*/  HMMA.16816.F32 R4, R16, R20.reuse, R4 ;  /* 0x000000141004723c */ /* 0x080fe60000001804 */
        /* <DEDUP_REMOVED lines=8> */
[----:B------:R-:W-:Y:S04]  /*2a5a0*/  STL [R1+0x21c0], R2 ;  /* 0x0021c00201007387 */ /* 0x000fe80000100800 */
[----:B------:R-:W-:Y:S04]  /*2a5b0*/  STL [R1+0x21bc], R0 ;  /* 0x0021bc0001007387 */ /* 0x000fe80000100800 */
[----:B------:R-:W-:Y:S04]  /*2a5c0*/  STL [R1+0x21b8], R3 ;  /* 0x0021b80301007387 */ /* 0x000fe80000100800 */
[----:B------:R-:W-:Y:S04]  /*2a5d0*/  STL.64 [R1+0x670], R4 ;  /* 0x0006700401007387 */ /* 0x000fe80000100a00 */
[----:B------:R0:W-:Y:S04]  /*2a5e0*/  STL.64 [R1+0x678], R6 ;  /* 0x0006780601007387 */ /* 0x0001e80000100a00 */
[----:B0-----:R-:W3:Y:S04]  /*2a5f0*/  LDL.LU.64 R6, [R1+0x27f8] ;  /* 0x0027f80001067983 */ /* 0x001ee80000300a00 */
[----:B------:R-:W3:Y:S02]  /*2a600*/  LDL.LU.64 R4, [R1+0x27f0] ;  /* 0x0027f00001047983 */ /* 0x000ee40000300a00 */
[----:B---3--:R-:W-:-:S15]  /*2a610*/  HMMA.16816.F32 R12, R4, R20, R12 ;  /* 0x00000014040c723c */ /* 0x008fde000000180c */
[----:B------:R-:W-:-:S04]  /*2a620*/  NOP ;  /* 0x0000000000007918 */ /* 0x000fc80000000000 */
[----:B------:R-:W-:Y:S04]  /*2a630*/  STL.64 [R1+0x740], R12 ;  /* 0x0007400c01007387 */ /* 0x000fe80000100a00 */
[----:B------:R0:W-:Y:S04]  /*2a640*/  STL.64 [R1+0x748], R14 ;  /* 0x0007480e01007387 */ /* 0x0001e80000100a00 */
[----:B0-----:R-:W4:Y:S04]  /*2a650*/  LDL.LU.64 R14, [R1+0x27e8] ;  /* 0x0027e800010e7983 */ /* 0x001f280000300a00 */
[----:B------:R-:W4:Y:S02]  /*2a660*/  LDL.LU.64 R12, [R1+0x27e0] ;  /* 0x0027e000010c7983 */ /* 0x000f240000300a00 */
[----:B----4-:R-:W-:Y:S02]  /*2a670*/  HMMA.16816.F32 R20, R12, R20, R8 ;  /* 0x000000140c14723c */ /* 0x010fe40000001808 */
[----:B------:R-:W2:Y:S04]  /*2a680*/  LDL.LU.64 R10, [R1+0x27d8] ;  /* 0x0027d800010a7983 */ /* 0x000ea80000300a00 */
[----:B------:R-:W2:-:S13]  /*2a690*/  LDL.LU.64 R8, [R1+0x27d0] ;  /* 0x0027d00001087983 */ /* 0x000e9a0000300a00 */
[----:B------:R0:W-:Y:S04]  /*2a6a0*/  STL.64 [R1+0x890], R20 ;  /* 0x0008901401007387 */ /* 0x0001e80000100a00 */
[----:B------:R-:W-:Y:S04]  /*2a6b0*/  STL.64 [R1+0x898], R22 ;  /* 0x0008981601007387 */ /* 0x000fe80000100a00 */
[----:B0-----:R-:W2:Y:S02]  /*2a6c0*/  LDL.LU.64 R20, [R1+0x27c8] ;  /* 0x0027c80001147983 */ /* 0x001ea40000300a00 */
        /* <DEDUP_REMOVED lines=18> */
[----:B--2---:R-:W-:Y:S02]  /*2a7f0*/  HMMA.16816.F32 R20, R12, R20, R24 ;  /* 0x000000140c14723c */ /* 0x004fe40000001818 */
        /* <DEDUP_REMOVED lines=16> */
[----:B------:R-:W2:Y:S04]  /*2a900*/  LDL.LU.64 R24, [R1+0x2760] ;  /* 0x0027600001187983 */ /* 0x000ea80000300a00 */
[----:B------:R-:W-:Y:S04]  /*2a910*/  STL.64 [R1+0x2750], R18 ;  /* 0x0027501201007387 */ /* 0x000fe80000100a00 */
[----:B------:R0:W-:Y:S04]  /*2a920*/  STL.64 [R1+0x2748], R16 ;  /* 0x0027481001007387 */ /* 0x0001e80000100a00 */
[----:B0-----:R-:W3:Y:S04]  /*2a930*/  LDL.LU.64 R16, [R1+0x360] ;  /* 0x0003600001107983 */ /* 0x001ee80000300a00 */
[----:B------:R-:W3:Y:S04]  /*2a940*/  LDL.LU.64 R18, [R1+0x368] ;  /* 0x0003680001127983 */ /* 0x000ee80000300a00 */
[----:B------:R-:W-:Y:S04]  /*2a950*/  STL.64 [R1+0x2738], R6 ;  /* 0x0027380601007387 */ /* 0x000fe80000100a00 */
[----:B------:R2:W-:Y:S01]  /*2a960*/  STL.64 [R1+0x2730], R4 ;  /* 0x0027300401007387 */ /* 0x0005e20000100a00 */
[-C--:B---3--:R-:W-:Y:S08]  /*2a970*/  HMMA.16816.F32 R16, R4, R20.reuse, R16 ;  /* 0x000000140410723c */ /* 0x088ff00000001810 */
[----:B--2---:R-:W-:Y:S01]  /*2a980*/  HMMA.16816.F32 R4, R12, R20, R24 ;  /* 0x000000140c04723c */ /* 0x004fe20000001818 */
[----:B------:R-:W0:Y:S10]  /*2a990*/  LDSM.16.M88.4 R20, [R28+UR4+0x1c00] ;  /* 0x001c00041c14783b */ /* 0x000e340008000200 */
[----:B------:R-:W-:Y:S04]  /*2a9a0*/  STL.64 [R1+0x5a0], R16 ;  /* 0x0005a01001007387 */ /* 0x000fe80000100a00 */
[----:B------:R-:W-:Y:S04]  /*2a9b0*/  STL.64 [R1+0x5a8], R18 ;  /* 0x0005a81201007387 */ /* 0x000fe80000100a00 */
[----:B------:R-:W-:Y:S04]  /*2a9c0*/  STL [R1+0x2744], R14 ;  /* 0x0027440e01007387 */ /* 0x000fe80000100800 */
[----:B------:R-:W-:Y:S04]  /*2a9d0*/  STL [R1+0x2740], R15 ;  /* 0x0027400f01007387 */ /* 0x000fe80000100800 */
[----:B------:R-:W-:Y:S04]  /*2a9e0*/  STL.64 [R1+0x9a0], R4 ;  /* 0x0009a00401007387 */ /* 0x000fe80000100a00 */
[----:B------:R-:W-:Y:S04]  /*2a9f0*/  STL.64 [R1+0x9a8], R6 ;  /* 0x0009a80601007387 */ /* 0x000fe80000100a00 */
[----:B------:R1:W-:Y:S04]  /*2aa00*/  STL.64 [R1+0x2758], R12 ;  /* 0x0027580c01007387 */ /* 0x0003e80000100a00 */
[----:B------:R-:W2:Y:S04]  /*2aa10*/  LDSM.16.M88.4 R16, [R28+UR4+0x1800] ;  /* 0x001800041c10783b */ /* 0x000ea80008000200 */
[----:B-1----:R-:W3:Y:S04]  /*2aa20*/  LDL.LU.64 R12, [R1+0xcc0] ;  /* 0x000cc000010c7983 */ /* 0x002ee80000300a00 */
[----:B------:R-:W3:Y:S04]  /*2aa30*/  LDL.LU.64 R14, [R1+0xcc8] ;  /* 0x000cc800010e7983 */ /* 0x000ee80000300a00 */
[----:B------:R-:W4:Y:S04]  /*2aa40*/  LDL.LU.64 R4, [R1+0x3d0] ;  /* 0x0003d00001047983 */ /* 0x000f280000300a00 */
[----:B------:R-:W4:Y:S01]  /*2aa50*/  LDL.LU.64 R6, [R1+0x3d8] ;  /* 0x0003d80001067983 */ /* 0x000f220000300a00 */
[----:B0-----:R-:W-:-:S03]  /*2aa60*/  IMAD.MOV.U32 R27, RZ, RZ, R20 ;  /* 0x000000ffff1b7224 */ /* 0x001fc600078e0014 */
[----:B------:R-:W-:Y:S01]  /*2aa70*/  STL.64 [R1+0x168], R22 ;  /* 0x0001681601007387 */ /* 0x000fe20000100a00 */
[----:B------:R-:W-:-:S03]  /*2aa80*/  IMAD.MOV.U32 R26, RZ, RZ, R21 ;  /* 0x000000ffff1a7224 */ /* 0x000fc600078e0015 */
[----:B------:R-:W0:Y:S04]  /*2aa90*/  LDSM.16.M88.4 R20, [R28+UR4+0x2000] ;  /* 0x002000041c14783b */ /* 0x000e280008000200 */
[----:B--2---:R-:W-:Y:S01]  /*2aaa0*/  STL.64 [R1+0x178], R18 ;  /* 0x0001781201007387 */ /* 0x004fe20000100a00 */
[----:B0-----:R-:W-:-:S03]  /*2aab0*/  IMAD.MOV.U32 R2, RZ, RZ, R20 ;  /* 0x000000ffff027224 */ /* 0x001fc600078e0014 */
[----:B------:R-:W-:Y:S01]  /*2aac0*/  STL.64 [R1+0x158], R22 ;  /* 0x0001581601007387 */ /* 0x000fe20000100a00 */
[----:B------:R-:W-:-:S03]  /*2aad0*/  IMAD.MOV.U32 R0, RZ, RZ, R21 ;  /* 0x000000ffff007224 */ /* 0x000fc600078e0015 */
[----:B------:R-:W0:Y:S02]  /*2aae0*/  LDSM.16.M88.4 R20, [R28+UR4+0x2400] ;  /* 0x002400041c14783b */ /* 0x000e240008000200 */
[----:B0-----:R-:W-:Y:S02]  /*2aaf0*/  IMAD.MOV.U32 R29, RZ, RZ, R20 ;  /* 0x000000ffff1d7224 */ /* 0x001fe400078e0014 */
[----:B------:R-:W-:Y:S01]  /*2ab00*/  STL.64 [R1+0x148], R22 ;  /* 0x0001481601007387 */ /* 0x000fe20000100a00 */
[----:B------:R-:W-:-:S03]  /*2ab10*/  IMAD.MOV.U32 R3, RZ, RZ, R21 ;  /* 0x000000ffff037224 */ /* 0x000fc600078e0015 */
[----:B------:R-:W0:Y:S04]  /*2ab20*/  LDSM.16.M88.4 R20, [R28+UR4+0x2800] ;  /* 0x002800041c14783b */ /* 0x000e280008000200 */
[----:B0-----:R-:W-:Y:S01]  /*2ab30*/  STL.64 [R1+0x138], R22 ;  /* 0x0001381601007387 */ /* 0x001fe20000100a00 */
[----:B---3--:R-:W-:-:S15]  /*2ab40*/  HMMA.16816.F32 R12, R8, R16, R12 ;  /* 0x00000010080c723c */ /* 0x008fde000000180c */
[----:B------:R-:W-:-:S04]  /*2ab50*/  NOP ;  /* 0x0000000000007918 */ /* 0x000fc80000000000 */
[----:B------:R0:W-:Y:S04]  /*2ab60*/  STL.64 [R1+0x200], R12 ;  /* 0x0002000c01007387 */ /* 0x0001e80000100a00 */
[----:B------:R1:W-:Y:S04]  /*2ab70*/  STL.64 [R1+0x208], R14 ;  /* 0x0002080e01007387 */ /* 0x0003e80000100a00 */
[----:B0-----:R-:W2:Y:S01]  /*2ab80*/  LDL.LU.64 R12, [R1+0x2758] ;  /* 0x00275800010c7983 */ /* 0x001ea20000300a00 */
[----:B-1----:R-:W-:Y:S02]  /*2ab90*/  IMAD.MOV.U32 R14, RZ, RZ, R16 ;  /* 0x000000ffff0e7224 */ /* 0x002fe400078e0010 */
[----:B------:R-:W-:Y:S01]  /*2aba0*/  IMAD.MOV.U32 R15, RZ, RZ, R17 ;  /* 0x000000ffff0f7224 */ /* 0x000fe200078e0011 */
[----:B------:R-:W4:Y:S04]  /*2abb0*/  LDL.LU.64 R18, [R1+0x2750] ;  /* 0x0027500001127983 */ /* 0x000f280000300a00 */
[----:B------:R-:W4:Y:S04]  /*2abc0*/  LDL.LU.64 R16, [R1+0x2748] ;  /* 0x0027480001107983 */ /* 0x000f280000300a00 */
[----:B------:R-:W-:Y:S04]  /*2abd0*/  STL.64 [R1+0x2718], R10 ;  /* 0x0027180a01007387 */ /* 0x000fe80000100a00 */
[----:B------:R0:W-:Y:S02]  /*2abe0*/  STL.64 [R1+0x2710], R8 ;  /* 0x0027100801007387 */ /* 0x0001e40000100a00 */
[----:B0-----:R-:W-:-:S02]  /*2abf0*/  IMAD.MOV.U32 R8, RZ, RZ, R14 ;  /* 0x000000ffff087224 */ /* 0x001fc400078e000e */
[----:B------:R-:W-:Y:S01]  /*2ac00*/  IMAD.MOV.U32 R9, RZ, RZ, R15 ;  /* 0x000000ffff097224 */ /* 0x000fe200078e000f */
[----:B------:R-:W2:Y:S04]  /*2ac10*/  LDL.LU R14, [R1+0x2744] ;  /* 0x00274400010e7983 */ /* 0x000ea80000300800 */
[----:B------:R-:W2:Y:S02]  /*2ac20*/  LDL.LU R15, [R1+0x2740] ;  /* 0x00274000010f7983 */ /* 0x000ea40000300800 */
[----:B----4-:R-:W-:-:S15]  /*2ac30*/  HMMA.16816.F32 R4, R16, R8, R4 ;  /* 0x000000081004723c */ /* 0x010fde0000001804 */
[----:B------:R-:W-:-:S04]  /*2ac40*/  NOP ;  /* 0x0000000000007918 */ /* 0x000fc80000000000 */
[----:B------:R-:W-:Y:S04]  /*2ac50*/  STL.64 [R1+0x3d0], R4 ;  /* 0x0003d00401007387 */ /* 0x000fe80000100a00 */
[----:B------:R0:W-:Y:S04]  /*2ac60*/  STL.64 [R1+0x3d8], R6 ;  /* 0x0003d80601007387 */ /* 0x0001e80000100a00 */
[----:B0-----:R-:W3:Y:S04]  /*2ac70*/  LDL.LU.64 R6, [R1+0x2738] ;  /* 0x0027380001067983 */ /* 0x001ee80000300a00 */
[----:B------:R-:W3:Y:S04]  /*2ac80*/  LDL.LU.64 R4, [R1+0x2730] ;  /* 0x0027300001047983 */ /* 0x000ee80000300a00 */
[----:B------:R-:W-:Y:S04]  /*2ac90*/  STL.64 [R1+0x2708], R18 ;  /* 0x0027081201007387 */ /* 0x000fe80000100a00 */
[----:B------:R0:W-:Y:S04]  /*2aca0*/  STL.64 [R1+0x2700], R16 ;  /* 0x0027001001007387 */ /* 0x0001e80000100a00 */
[----:B0-----:R-:W3:Y:S04]  /*2acb0*/  LDL.LU.64 R16, [R1+0x350] ;  /* 0x0003500001107983 */ /* 0x001ee80000300a00 */
[----:B------:R-:W3:Y:S01]  /*2acc0*/  LDL.LU.64 R18, [R1+0x358] ;  /* 0x0003580001127983 */ /* 0x000ee20000300a00 */
[----:B------:R-:W-:-:S02]  /*2acd0*/  IMAD.MOV.U32 R25, RZ, RZ, R20 ;  /* 0x000000ffff197224 */ /* 0x000fc400078e0014 */
[----:B------:R-:W-:Y:S02]  /*2ace0*/  IMAD.MOV.U32 R24, RZ, RZ, R21 ;  /* 0x000000ffff187224 */ /* 0x000fe400078e0015 */
[----:B------:R-:W0:Y:S01]  /*2acf0*/  LDSM.16.M88.4 R20, [R28+UR4+0x2c00] ;  /* 0x002c00041c14783b */ /* 0x000e220008000200 */
[----:B---3--:R-:W-:-:S15]  /*2ad00*/  HMMA.16816.F32 R16, R4, R8, R16 ;  /* 0x000000080410723c */ /* 0x008fde0000001810 */
[----:B------:R-:W-:-:S04]  /*2ad10*/  NOP ;  /* 0x0000000000007918 */ /* 0x000fc80000000000 */
[----:B------:R1:W-:Y:S04]  /*2ad20*/  STL.64 [R1+0x590], R16 ;  /* 0x0005901001007387 */ /* 0x0003e80000100a00 */
[----:B------:R3:W-:Y:S04]  /*2ad30*/  STL.64 [R1+0x598], R18 ;  /* 0x0005981201007387 */ /* 0x0007e80000100a00 */
[----:B------:R-:W-:Y:S04]  /*2ad40*/  STL.64 [R1+0x26f8], R6 ;  /* 0x0026f80601007387 */ /* 0x000fe80000100a00 */
[----:B------:R-:W-:Y:S04]  /*2ad50*/  STL.64 [R1+0x26f0], R4 ;  /* 0x0026f00401007387 */ /* 0x000fe80000100a00 */
[----:B0-----:R-:W-:Y:S04]  /*2ad60*/  STL.64 [R1+0x128], R22 ;  /* 0x0001281601007387 */ /* 0x001fe80000100a00 */
[----:B------:R0:W-:Y:S04]  /*2ad70*/  STL.64 [R1+0x2618], R20 ;  /* 0x0026181401007387 */ /* 0x0001e80000100a00 */
[----:B-1----:R-:W4:Y:S04]  /*2ad80*/  LDL.LU.64 R16, [R1+0x570] ;  /* 0x0005700001107983 */ /* 0x002f280000300a00 */
[----:B---3--:R-:W3:Y:S01]  /*2ad90*/  LDL.LU.64 R18, [R1+0x578] ;  /* 0x0005780001127983 */ /* 0x008ee20000300a00 */
[----:B------:R-:W-:-:S02]  /*2ada0*/  IMAD.MOV.U32 R10, RZ, RZ, R27 ;  /* 0x000000ffff0a7224 */ /* 0x000fc400078e001b */
[----:B------:R-:W-:Y:S02]  /*2adb0*/  IMAD.MOV.U32 R11, RZ, RZ, R26 ;  /* 0x000000ffff0b7224 */ /* 0x000fe400078e001a */
[----:B0-----:R-:W-:Y:S02]  /*2adc0*/  IMAD.MOV.U32 R20, RZ, RZ, R25 ;  /* 0x000000ffff147224 */ /* 0x001fe400078e0019 */
[----:B------:R-:W-:Y:S01]  /*2add0*/  IMAD.MOV.U32 R21, RZ, RZ, R24 ;  /* 0x000000ffff157224 */ /* 0x000fe200078e0018 */
[----:B---3--:R-:W-:Y:S04]  /*2ade0*/  STL.64 [R1+0x2728], R18 ;  /* 0x0027281201007387 */ /* 0x008fe80000100a00 */
[----:B----4-:R0:W-:Y:S04]  /*2adf0*/  STL.64 [R1+0x2720], R16 ;  /* 0x0027201001007387 */ /* 0x0101e80000100a00 */
[----:B0-----:R-:W2:Y:S04]  /*2ae00*/  LDL.LU.64 R16, [R1+0x250] ;  /* 0x0002500001107983 */ /* 0x001ea80000300a00 */
[----:B------:R-:W2:Y:S04]  /*2ae10*/  LDL.LU.64 R18, [R1+0x258] ;  /* 0x0002580001127983 */ /* 0x000ea80000300a00 */
[----:B------:R-:W3:Y:S04]  /*2ae20*/  LDL.LU.64 R4, [R1+0x4b0] ;  /* 0x0004b00001047983 */ /* 0x000ee80000300a00 */
[----:B------:R-:W3:Y:S04]  /*2ae30*/  LDL.LU.64 R6, [R1+0x4b8] ;  /* 0x0004b80001067983 */ /* 0x000ee80000300a00 */
[----:B------:R-:W4:Y:S04]  /*2ae40*/  LDL.LU.64 R24, [R1+0x330] ;  /* 0x0003300001187983 */ /* 0x000f280000300a00 */
[----:B------:R-:W2:Y:S04]  /*2ae50*/  LDL.LU.64 R26, [R1+0x338] ;  /* 0x00033800011a7983 */ /* 0x000ea80000300a00 */
[----:B--2---:R-:W-:Y:S04]  /*2ae60*/  STL.64 [R1+0x26c8], R26 ;  /* 0x0026c81a01007387 */ /* 0x004fe80000100a00 */
[----:B----4-:R0:W-:Y:S04]  /*2ae70*/  STL.64 [R1+0x26c0], R24 ;  /* 0x0026c01801007387 */ /* 0x0101e80000100a00 */
[----:B0-----:R-:W2:Y:S04]  /*2ae80*/  LDL.LU.64 R24, [R1+0x560] ;  /* 0x0005600001187983 */ /* 0x001ea80000300a00 */
[----:B------:R-:W4:Y:S04]  /*2ae90*/  LDL.LU.64 R26, [R1+0x568] ;  /* 0x00056800011a7983 */ /* 0x000f280000300a00 */
[----:B----4-:R-:W-:Y:S04]  /*2aea0*/  STL.64 [R1+0x26d8], R26 ;  /* 0x0026d81a01007387 */ /* 0x010fe80000100a00 */
[----:B--2---:R0:W-:Y:S04]  /*2aeb0*/  STL.64 [R1+0x26d0], R24 ;  /* 0x0026d01801007387 */ /* 0x0041e80000100a00 */
[----:B0-----:R-:W2:Y:S04]  /*2aec0*/  LDL.LU.64 R24, [R1+0x260] ;  /* 0x0002600001187983 */ /* 0x001ea80000300a00 */
[----:B------:R-:W4:Y:S04]  /*2aed0*/  LDL.LU.64 R26, [R1+0x268] ;  /* 0x00026800011a7983 */ /* 0x000f280000300a00 */
[----:B----4-:R-:W-:Y:S04]  /*2aee0*/  STL.64 [R1+0x26e8], R26 ;  /* 0x0026e81a01007387 */ /* 0x010fe80000100a00 */
[----:B--2---:R0:W-:Y:S04]  /*2aef0*/  STL.64 [R1+0x26e0], R24 ;  /* 0x0026e01801007387 */ /* 0x0041e80000100a00 */
[----:B0-----:R-:W2:Y:S04]  /*2af00*/  LDL.LU.64 R24, [R1+0x340] ;  /* 0x0003400001187983 */ /* 0x001ea80000300a00 */
[----:B------:R-:W2:Y:S04]  /*2af10*/  LDL.LU.64 R26, [R1+0x348] ;  /* 0x00034800011a7983 */ /* 0x000ea80000300a00 */
[----:B------:R0:W-:Y:S02]  /*2af20*/  STL.64 [R1+0x2660], R20 ;  /* 0x0026601401007387 */ /* 0x0001e40000100a00 */
[----:B0-----:R-:W-:-:S02]  /*2af30*/  IMAD.MOV.U32 R20, RZ, RZ, R10 ;  /* 0x000000ffff147224 */ /* 0x001fc400078e000a */
[----:B------:R-:W-:Y:S02]  /*2af40*/  IMAD.MOV.U32 R21, RZ, RZ, R11 ;  /* 0x000000ffff157224 */ /* 0x000fe400078e000b */
[----:B------:R-:W-:Y:S01]  /*2af50*/  HMMA.16816.F32 R8, R12, R8, R16 ;  /* 0x000000080c08723c */ /* 0x000fe20000001810 */
[----:B------:R-:W4:Y:S04]  /*2af60*/  LDL.LU.64 R18, [R1+0x2728] ;  /* 0x0027280001127983 */ /* 0x000f280000300a00 */
[----:B------:R-:W4:-:S14]  /*2af70*/  LDL.LU.64 R16, [R1+0x2720] ;  /* 0x0027200001107983 */ /* 0x000f1c0000300a00 */
        /* <DEDUP_REMOVED lines=26> */
[----:B------:R-:W-:Y:S01]  /*2b120*/  STL.64 [R1+0x988], R22 ;  /* 0x0009881601007387 */ /* 0x000fe20000100a00 */
[----:B0-----:R-:W-:Y:S02]  /*2b130*/  IMAD.MOV.U32 R20, RZ, RZ, R29 ;  /* 0x000000ffff147224 */ /* 0x001fe400078e001d */
[----:B------:R-:W-:-:S05]  /*2b140*/  IMAD.MOV.U32 R21, RZ, RZ, R3 ;  /* 0x000000ffff157224 */ /* 0x000fca00078e0003 */
[----:B------:R0:W-:Y:S02]  /*2b150*/  STL.64 [R1+0x26a8], R20 ;  /* 0x0026a81401007387 */ /* 0x0001e40000100a00 */
[----:B0-----:R-:W-:Y:S02]  /*2b160*/  IMAD.MOV.U32 R20, RZ, RZ, R2 ;  /* 0x000000ffff147224 */ /* 0x001fe400078e0002 */
[----:B------:R-:W-:-:S07]  /*2b170*/  IMAD.MOV.U32 R21, RZ, RZ, R0 ;  /* 0x000000ffff157224 */ /* 0x000fce00078e0000 */
        /* <DEDUP_REMOVED lines=13> */
[-C--:B--2---:R-:W-:Y:S11]  /*2b250*/  HMMA.16816.F32 R16, R4, R20.reuse, R24 ;  /* 0x000000140410723c */ /* 0x084ff60000001818 */
[----:B------:R0:W-:Y:S04]  /*2b260*/  STL.64 [R1+0x650], R8 ;  /* 0x0006500801007387 */ /* 0x0001e80000100a00 */
[----:B------:R1:W-:Y:S04]  /*2b270*/  STL.64 [R1+0x658], R10 ;  /* 0x0006580a01007387 */ /* 0x0003e80000100a00 */
[----:B0-----:R-:W2:Y:S04]  /*2b280*/  LDL.LU.64 R8, [R1+0x270] ;  /* 0x0002700001087983 */ /* 0x001ea80000300a00 */
[----:B-1----:R-:W2:Y:S04]  /*2b290*/  LDL.LU.64 R10, [R1+0x278] ;  /* 0x00027800010a7983 */ /* 0x002ea80000300a00 */
[----:B------:R0:W-:Y:S04]  /*2b2a0*/  STL.64 [R1+0x720], R16 ;  /* 0x0007201001007387 */ /* 0x0001e80000100a00 */
[----:B------:R1:W-:Y:S04]  /*2b2b0*/  STL.64 [R1+0x728], R18 ;  /* 0x0007281201007387 */ /* 0x0003e80000100a00 */
[----:B0-----:R-:W3:Y:S04]  /*2b2c0*/  LDL.LU.64 R16, [R1+0x550] ;  /* 0x0005500001107983 */ /* 0x001ee80000300a00 */
[----:B-1----:R-:W3:Y:S04]  /*2b2d0*/  LDL.LU.64 R18, [R1+0x558] ;  /* 0x0005580001127983 */ /* 0x002ee80000300a00 */
        /* <DEDUP_REMOVED lines=30> */
[----:B------:R-:W-:Y:S03]  /*2b4c0*/  HMMA.16816.F32 R20, R12, R20, R8 ;  /* 0x000000140c14723c */ /* 0x000fe60000001808 */
        /* <DEDUP_REMOVED lines=8> */
[----:B------:R-:W3:Y:S04]  /*2b550*/  LDL.LU.64 R10, [R1+0x26b8] ;  /* 0x0026b800010a7983 */ /* 0x000ee80000300a00 */
[----:B------:R-:W3:Y:S04]  /*2b560*/  LDL.LU.64 R8, [R1+0x26b0] ;  /* 0x0026b00001087983 */ /* 0x000ee80000300a00 */
[----:B------:R0:W-:Y:S04]  /*2b570*/  STL.64 [R1+0x970], R20 ;  /* 0x0009701401007387 */ /* 0x0001e80000100a00 */
[----:B------:R-:W-:Y:S04]  /*2b580*/  STL.64 [R1+0x978], R22 ;  /* 0x0009781601007387 */ /* 0x000fe80000100a00 */
[----:B0-----:R-:W3:Y:S02]  /*2b590*/  LDL.LU.64 R20, [R1+0x26a8] ;  /* 0x0026a80001147983 */ /* 0x001ee40000300a00 */
[----:B---3--:R-:W-:-:S15]  /*2b5a0*/  HMMA.16816.F32 R16, R8, R20, R16 ;  /* 0x000000140810723c */ /* 0x008fde0000001810 */
[----:B------:R-:W-:-:S04]  /*2b5b0*/  NOP ;  /* 0x0000000000007918 */ /* 0x000fc80000000000 */
        /* <DEDUP_REMOVED lines=327> */
[----:B------:R-:W-:Y:S04]  /*2ca30*/  LDSM.16.M88.4 R20, [R28+UR4+0x5800] ;  /* 0x005800041c14783b */ /* 0x000fe80008000200 */
[----:B------:R-:W-:Y:S06]  /*2ca40*/  LDSM.16.M88.4 R24, [R28+UR4+0x7000] ;  /* 0x007000041c18783b */ /* 0x000fec0008000200 */
[----:B------:R-:W-:Y:S04]  /*2ca50*/  STL.64 [R1+0x690], R16 ;  /* 0x0006901001007387 */ /* 0x000fe80000100a00 */
[----:B------:R-:W-:Y:S04]  /*2ca60*/  STL.64 [R1+0x698], R18 ;  /* 0x0006981201007387 */ /* 0x000fe80000100a00 */
[----:B------:R-:W-:Y:S04]  /*2ca70*/  STL [R1+0x21d0], R12 ;  /* 0x0021d00c01007387 */ /* 0x000fe80000100800 */
[----:B------:R-:W-:Y:S04]  /*2ca80*/  STL [R1+0x21cc], R13 ;  /* 0x0021cc0d01007387 */ /* 0x000fe80000100800 */
[----:B------:R-:W-:Y:S04]  /*2ca90*/  STL.64 [R1+0x8e0], R4 ;  /* 0x0008e00401007387 */ /* 0x000fe80000100a00 */
[----:B------:R-:W-:Y:S04]  /*2caa0*/  STL.64 [R1+0x8e8], R6 ;  /* 0x0008e80601007387 */ /* 0x000fe80000100a00 */
[----:B------:R-:W0:Y:S04]  /*2cab0*/  LDSM.16.M88.4 R4, [R28+UR4+0x4c00] ;  /* 0x004c00041c04783b */ /* 0x000e280008000200 */
[----:B------:R-:W-:Y:S04]  /*2cac0*/  STL [R1+0x21c8], R14 ;  /* 0x0021c80e01007387 */ /* 0x000fe80000100800 */
[----:B------:R-:W-:Y:S04]  /*2cad0*/  STL [R1+0x21c4], R15 ;  /* 0x0021c40f01007387 */ /* 0x000fe80000100800 */
[----:B------:R-:W1:Y:S04]  /*2cae0*/  LDSM.16.M88.4 R12, [R28+UR4+0x4800] ;  /* 0x004800041c0c783b */ /* 0x000e680008000200 */
[----:B------:R-:W-:Y:S04]  /*2caf0*/  LDSM.16.M88.4 R16, [R28+UR4+0x5400] ;  /* 0x005400041c10783b */ /* 0x000fe80008000200 */
[----:B0-----:R-:W-:Y:S04]  /*2cb00*/  STL.64 [R1+0xa0], R4 ;  /* 0x0000a00401007387 */ /* 0x001fe80000100a00 */
[----:B------:R-:W-:Y:S01]  /*2cb10*/  STL [R1+0xa8], R6 ;  /* 0x0000a80601007387 */ /* 0x000fe20000100800 */
[----:B------:R-:W-:-:S03]  /*2cb20*/  IMAD.MOV.U32 R29, RZ, RZ, R7 ;  /* 0x000000ffff1d7224 */ /* 0x000fc600078e0007 */
[----:B------:R-:W0:Y:S04]  /*2cb30*/  LDSM.16.M88.4 R4, [R28+UR4+0x5000] ;  /* 0x005000041c04783b */ /* 0x000e280008000200 */
[----:B------:R-:W-:Y:S04]  /*2cb40*/  STL [R1+0x21d4], R29 ;  /* 0x0021d41d01007387 */ /* 0x000fe80000100800 */
[----:B-1----:R-:W-:Y:S04]  /*2cb50*/  STL.64 [R1+0xb8], R14 ;  /* 0x0000b80e01007387 */ /* 0x002fe80000100a00 */
[----:B0-----:R-:W-:Y:S01]  /*2cb60*/  STL.64 [R1+0x90], R4 ;  /* 0x0000900401007387 */ /* 0x001fe20000100a00 */
[----:B------:R-:W-:-:S03]  /*2cb70*/  IMAD.MOV.U32 R2, RZ, RZ, R4 ;  /* 0x000000ffff027224 */ /* 0x000fc600078e0004 */
[----:B------:R-:W-:Y:S01]  /*2cb80*/  STL.64 [R1+0x98], R6 ;  /* 0x0000980601007387 */ /* 0x000fe20000100a00 */
[----:B------:R-:W-:-:S03]  /*2cb90*/  IMAD.MOV.U32 R0, RZ, RZ, R5 ;  /* 0x000000ffff007224 */ /* 0x000fc600078e0005 */
[----:B------:R-:W0:Y:S04]  /*2cba0*/  LDSM.16.M88.4 R4, [R28+UR4+0x5c00] ;  /* 0x005c00041c04783b */ /* 0x000e280008000200 */
[----:B------:R-:W-:Y:S04]  /*2cbb0*/  STL.64 [R1+0x80], R16 ;  /* 0x0000801001007387 */ /* 0x000fe80000100a00 */
[----:B------:R-:W-:Y:S04]  /*2cbc0*/  STL.64 [R1+0x88], R18 ;  /* 0x0000881201007387 */ /* 0x000fe80000100a00 */
[----:B------:R-:W1:Y:S04]  /*2cbd0*/  LDSM.16.M88.4 R16, [R28+UR4+0x6000] ;  /* 0x006000041c10783b */ /* 0x000e680008000200 */
[----:B------:R-:W-:Y:S04]  /*2cbe0*/  STL.64 [R1+0x70], R20 ;  /* 0x0000701401007387 */ /* 0x000fe80000100a00 */
[----:B------:R-:W-:Y:S04]  /*2cbf0*/  STL.64 [R1+0x78], R22 ;  /* 0x0000781601007387 */ /* 0x000fe80000100a00 */
[----:B------:R-:W2:Y:S04]  /*2cc00*/  LDSM.16.M88.4 R20, [R28+UR4+0x6400] ;  /* 0x006400041c14783b */ /* 0x000ea80008000200 */
[----:B0-----:R-:W-:Y:S04]  /*2cc10*/  STL.64 [R1+0x60], R4 ;  /* 0x0000600401007387 */ /* 0x001fe80000100a00 */
[----:B------:R-:W-:Y:S04]  /*2cc20*/  STL.64 [R1+0x68], R6 ;  /* 0x0000680601007387 */ /* 0x000fe80000100a00 */
[----:B------:R-:W0:Y:S04]  /*2cc30*/  LDSM.16.M88.4 R4, [R28+UR4+0x6800] ;  /* 0x006800041c04783b */ /* 0x000e280008000200 */
[----:B-1----:R-:W-:Y:S04]  /*2cc40*/  STL.64 [R1+0x50], R16 ;  /* 0x0000501001007387 */ /* 0x002fe80000100a00 */
[----:B------:R-:W-:Y:S04]  /*2cc50*/  STL.64 [R1+0x58], R18 ;  /* 0x0000581201007387 */ /* 0x000fe80000100a00 */
[----:B--2---:R-:W-:Y:S04]  /*2cc60*/  STL.64 [R1+0x40], R20 ;  /* 0x0000401401007387 */ /* 0x004fe80000100a00 */
[----:B------:R-:W-:Y:S04]  /*2cc70*/  STL.64 [R1+0x48], R22 ;  /* 0x0000481601007387 */ /* 0x000fe80000100a00 */
[----:B------:R-:W1:Y:S04]  /*2cc80*/  LDSM.16.M88.4 R20, [R28+UR4+0x7400] ;  /* 0x007400041c14783b */ /* 0x000e680008000200 */
[----:B------:R-:W2:Y:S04]  /*2cc90*/  LDSM.16.M88.4 R16, [R28+UR4+0x6c00] ;  /* 0x006c00041c10783b */ /* 0x000ea80008000200 */
[----:B0-----:R0:W-:Y:S04]  /*2cca0*/  STL.64 [R1+0x30], R4 ;  /* 0x0000300401007387 */ /* 0x0011e80000100a00 */
[----:B------:R3:W-:Y:S04]  /*2ccb0*/  STL.64 [R1+0x38], R6 ;  /* 0x0000380601007387 */ /* 0x0007e80000100a00 */
[----:B0-----:R-:W4:Y:S04]  /*2ccc0*/  LDL.LU.64 R4, [R1+0xc30] ;  /* 0x000c300001047983 */ /* 0x001f280000300a00 */
[----:B------:R-:W-:Y:S04]  /*2ccd0*/  STL.64 [R1+0x10], R24 ;  /* 0x0000101801007387 */ /* 0x000fe80000100a00 */
[----:B------:R-:W-:Y:S04]  /*2cce0*/  STL.64 [R1+0x18], R26 ;  /* 0x0000181a01007387 */ /* 0x000fe80000100a00 */
[----:B---3--:R-:W3:Y:S04]  /*2ccf0*/  LDL.LU.64 R6, [R1+0xc38] ;  /* 0x000c380001067983 */ /* 0x008ee80000300a00 */
[----:B-1----:R-:W-:Y:S04]  /*2cd00*/  STL.64 [R1], R20 ;  /* 0x0000001401007387 */ /* 0x002fe80000100a00 */
[----:B------:R-:W-:Y:S04]  /*2cd10*/  STL.64 [R1+0x8], R22 ;  /* 0x0000081601007387 */ /* 0x000fe80000100a00 */
[----:B------:R-:W0:Y:S04]  /*2cd20*/  LDSM.16.M88.4 R20, [R28+UR4+0x7800] ;  /* 0x007800041c14783b */ /* 0x000e280008000200 */
[----:B------:R-:W1:Y:S04]  /*2cd30*/  LDSM.16.M88.4 R24, [R28+UR4+0x7c00] ;  /* 0x007c00041c18783b */ /* 0x000e680008000200 */
[----:B---3--:R-:W-:Y:S04]  /*2cd40*/  STL.64 [R1+0x2478], R6 ;  /* 0x0024780601007387 */ /* 0x008fe80000100a00 */
[----:B----4-:R3:W-:Y:S04]  /*2cd50*/  STL.64 [R1+0x2470], R4 ;  /* 0x0024700401007387 */ /* 0x0107e80000100a00 */
[----:B---3--:R-:W3:Y:S04]  /*2cd60*/  LDL.LU.64 R4, [R1+0xc50] ;  /* 0x000c500001047983 */ /* 0x008ee80000300a00 */
[----:B------:R-:W4:Y:S04]  /*2cd70*/  LDL.LU.64 R6, [R1+0xc58] ;  /* 0x000c580001067983 */ /* 0x000f280000300a00 */
[----:B----4-:R-:W-:Y:S04]  /*2cd80*/  STL.64 [R1+0x2488], R6 ;  /* 0x0024880601007387 */ /* 0x010fe80000100a00 */
[----:B---3--:R3:W-:Y:S04]  /*2cd90*/  STL.64 [R1+0x2480], R4 ;  /* 0x0024800401007387 */ /* 0x0087e80000100a00 */
[----:B---3--:R-:W3:Y:S04]  /*2cda0*/  LDL.LU.64 R4, [R1+0xc60] ;  /* 0x000c600001047983 */ /* 0x008ee80000300a00 */
[----:B------:R-:W3:Y:S04]  /*2cdb0*/  LDL.LU.64 R6, [R1+0xc68] ;  /* 0x000c680001067983 */ /* 0x000ee80000300a00 */
[----:B--2---:R-:W-:Y:S04]  /*2cdc0*/  STL.64 [R1+0x20], R16 ;  /* 0x0000201001007387 */ /* 0x004fe80000100a00 */
[----:B------:R-:W-:Y:S04]  /*2cdd0*/  STL.64 [R1+0x28], R18 ;  /* 0x0000281201007387 */ /* 0x000fe80000100a00 */
[----:B------:R2:W-:Y:S04]  /*2cde0*/  STL.64 [R1+0x2420], R16 ;  /* 0x0024201001007387 */ /* 0x0005e80000100a00 */
[----:B--2---:R-:W2:Y:S04]  /*2cdf0*/  LDL.64 R16, [R1+0x80] ;  /* 0x0000800001107983 */ /* 0x004ea80000100a00 */
[----:B0-----:R-:W-:Y:S04]  /*2ce00*/  STL [R1+0x1efc], R22 ;  /* 0x001efc1601007387 */ /* 0x001fe80000100800 */
[----:B------:R-:W-:Y:S04]  /*2ce10*/  STL [R1+0x1ef8], R23 ;  /* 0x001ef81701007387 */ /* 0x000fe80000100800 */
[----:B------:R-:W-:Y:S04]  /*2ce20*/  STL.64 [R1+0x2440], R20 ;  /* 0x0024401401007387 */ /* 0x000fe80000100a00 */
[----:B-1----:R-:W-:Y:S04]  /*2ce30*/  STL [R1+0x23c4], R24 ;  /* 0x0023c41801007387 */ /* 0x002fe80000100800 */
[----:B------:R0:W-:Y:S04]  /*2ce40*/  STL [R1+0x23c0], R25 ;  /* 0x0023c01901007387 */ /* 0x0001e80000100800 */
[----:B------:R-:W-:Y:S04]  /*2ce50*/  STL [R1+0x21dc], R26 ;  /* 0x0021dc1a01007387 */ /* 0x000fe80000100800 */
[----:B------:R1:W-:Y:S04]  /*2ce60*/  STL [R1+0x21d8], R27 ;  /* 0x0021d81b01007387 */ /* 0x0003e80000100800 */
[----:B0-----:R-:W4:Y:S04]  /*2ce70*/  LDL.LU.64 R24, [R1+0xc40] ;  /* 0x000c400001187983 */ /* 0x001f280000300a00 */
[----:B-1----:R-:W4:Y:S04]  /*2ce80*/  LDL.LU.64 R26, [R1+0xc48] ;  /* 0x000c4800011a7983 */ /* 0x002f280000300a00 */
[----:B------:R-:W-:Y:S01]  /*2ce90*/  STL [R1+0x1638], R28 ;  /* 0x0016381c01007387 */ /* 0x000fe20000100800 */
[----:B---3--:R-:W-:-:S15]  /*2cea0*/  HMMA.16816.F32 R4, R8, R12, R4 ;  /* 0x0000000c0804723c */ /* 0x008fde0000001804 */
[----:B------:R-:W-:-:S04]  /*2ceb0*/  NOP ;  /* 0x0000000000007918 */ /* 0x000fc80000000000 */
[----:B------:R-:W-:Y:S04]  /*2cec0*/  STL.64 [R1+0x4c0], R4 ;  /* 0x0004c00401007387 */ /* 0x000fe80000100a00 */
[----:B------:R0:W-:Y:S04]  /*2ced0*/  STL.64 [R1+0x4c8], R6 ;  /* 0x0004c80601007387 */ /* 0x0001e80000100a00 */
[----:B0-----:R-:W3:Y:S04]  /*2cee0*/  LDL.LU.64 R6, [R1+0x2488] ;  /* 0x0024880001067983 */ /* 0x001ee80000300a00 */
[----:B------:R-:W3:Y:S04]  /*2cef0*/  LDL.LU.64 R4, [R1+0x2480] ;  /* 0x0024800001047983 */ /* 0x000ee80000300a00 */
[----:B------:R-:W-:Y:S04]  /*2cf00*/  STL [R1+0x23bc], R12 ;  /* 0x0023bc0c01007387 */ /* 0x000fe80000100800 */
[----:B------:R0:W-:Y:S04]  /*2cf10*/  STL [R1+0x23b8], R13 ;  /* 0x0023b80d01007387 */ /* 0x0001e80000100800 */
[----:B0-----:R-:W3:Y:S02]  /*2cf20*/  LDL.64 R12, [R1+0xa0] ;  /* 0x0000a000010c7983 */ /* 0x001ee40000100a00 */
[----:B---3--:R-:W-:-:S15]  /*2cf30*/  HMMA.16816.F32 R4, R8, R12, R4 ;  /* 0x0000000c0804723c */ /* 0x008fde0000001804 */
[----:B------:R-:W-:-:S04]  /*2cf40*/  NOP ;  /* 0x0000000000007918 */ /* 0x000fc80000000000 */
[----:B------:R-:W-:Y:S04]  /*2cf50*/  STL.64 [R1+0x4b0], R4 ;  /* 0x0004b00401007387 */ /* 0x000fe80000100a00 */
[----:B------:R0:W-:Y:S04]  /*2cf60*/  STL.64 [R1+0x4b8], R6 ;  /* 0x0004b80601007387 */ /* 0x0001e80000100a00 */
[----:B0-----:R-:W2:Y:S04]  /*2cf70*/  LDL.LU.64 R6, [R1+0x2478] ;  /* 0x0024780001067983 */ /* 0x001ea80000300a00 */
[----:B------:R-:W2:Y:S01]  /*2cf80*/  LDL.LU.64 R4, [R1+0x2470] ;  /* 0x0024700001047983 */ /* 0x000ea20000300a00 */
[----:B------:R-:W-:-:S02]  /*2cf90*/  IMAD.MOV.U32 R20, RZ, RZ, R2 ;  /* 0x000000ffff147224 */ /* 0x000fc400078e0002 */
[----:B------:R-:W-:Y:S02]  /*2cfa0*/  IMAD.MOV.U32 R21, RZ, RZ, R0 ;  /* 0x000000ffff157224 */ /* 0x000fe400078e0000 */
[----:B------:R-:W-:Y:S02]  /*2cfb0*/  IMAD.MOV.U32 R2, RZ, RZ, R12 ;  /* 0x000000ffff027224 */ /* 0x000fe400078e000c */
[----:B------:R-:W-:-:S03]  /*2cfc0*/  IMAD.MOV.U32 R0, RZ, RZ, R13 ;  /* 0x000000ffff007224 */ /* 0x000fc600078e000d */
[----:B----4-:R-:W-:Y:S01]  /*2cfd0*/  HMMA.16816.F32 R20, R8, R20, R24 ;  /* 0x000000140814723c */ /* 0x010fe20000001818 */
[----:B------:R-:W-:-:S15]  /*2cfe0*/  STL [R1+0x23c8], R2 ;  /* 0x0023c80201007387 */ /* 0x000fde0000100800 */
[----:B------:R-:W-:-:S03]  /*2cff0*/  NOP ;  /* 0x0000000000007918 */ /* 0x000fc60000000000 */
[----:B------:R-:W-:Y:S04]  /*2d000*/  STL.64 [R1+0x4a0], R20 ;  /* 0x0004a01401007387 */ /* 0x000fe80000100a00 */
[----:B------:R-:W-:Y:S01]  /*2d010*/  STL.64 [R1+0x4a8], R22 ;  /* 0x0004a81601007387 */ /* 0x000fe20000100a00 */
[----:B--2---:R-:W-:Y:S01]  /*2d020*/  HMMA.16816.F32 R12, R8, R16, R4 ;  /* 0x00000010080c723c */ /* 0x004fe20000001804 */
[----:B------:R-:W-:-:S15]  /*2d030*/  IMAD.MOV.U32 R4, RZ, RZ, R16 ;  /* 0x000000ffff047224 */ /* 0x000fde00078e0010 */
[----:B------:R-:W-:-:S03]  /*2d040*/  NOP ;  /* 0x0000000000007918 */ /* 0x000fc60000000000 */
[----:B------:R-:W-:Y:S04]  /*2d050*/  STL.64 [R1+0x490], R12 ;  /* 0x0004900c01007387 */ /* 0x000fe80000100a00 */
[----:B------:R-:W-:Y:S04]  /*2d060*/  STL.64 [R1+0x498], R14 ;  /* 0x0004980e01007387 */ /* 0x000fe80000100a00 */
[----:B------:R0:W-:Y:S04]  /*2d070*/  STL [R1+0x2468], R4 ;  /* 0x0024680401007387 */ /* 0x0001e80000100800 */
[----:B0-----:R-:W2:Y:S04]  /*2d080*/  LDL.LU.64 R4, [R1+0xc20] ;  /* 0x000c200001047983 */ /* 0x001ea80000300a00 */
[----:B------:R-:W2:Y:S04]  /*2d090*/  LDL.LU.64 R6, [R1+0xc28] ;  /* 0x000c280001067983 */ /* 0x000ea80000300a00 */
[----:B------:R-:W3:Y:S04]  /*2d0a0*/  LDL.LU.64 R12, [R1+0xc10] ;  /* 0x000c1000010c7983 */ /* 0x000ee80000300a00 */
[----:B------:R-:W4:Y:S04]  /*2d0b0*/  LDL.LU.64 R14, [R1+0xc18] ;  /* 0x000c1800010e7983 */ /* 0x000f280000300a00 */
[----:B----4-:R-:W-:Y:S04]  /*2d0c0*/  STL.64 [R1+0x2460], R14 ;  /* 0x0024600e01007387 */ /* 0x010fe80000100a00 */
[----:B---3--:R0:W-:Y:S04]  /*2d0d0*/  STL.64 [R1+0x2458], R12 ;  /* 0x0024580c01007387 */ /* 0x0081e80000100a00 */
[----:B0-----:R-:W2:Y:S04]  /*2d0e0*/  LDL.64 R12, [R1+0x70] ;  /* 0x00007000010c7983 */ /* 0x001ea80000100a00 */
[----:B------:R-:W3:Y:S04]  /*2d0f0*/  LDL.LU.64 R20, [R1+0xc00] ;  /* 0x000c000001147983 */ /* 0x000ee80000300a00 */
[----:B------:R-:W4:Y:S04]  /*2d100*/  LDL.LU.64 R22, [R1+0xc08] ;  /* 0x000c080001167983 */ /* 0x000f280000300a00 */
[----:B----4-:R-:W-:Y:S04]  /*2d110*/  STL.64 [R1+0x2450], R22 ;  /* 0x0024501601007387 */ /* 0x010fe80000100a00 */
[----:B---3--:R0:W-:Y:S04]  /*2d120*/  STL.64 [R1+0x2448], R20 ;  /* 0x0024481401007387 */ /* 0x0081e80000100a00 */
[----:B0-----:R-:W3:Y:S04]  /*2d130*/  LDL.64 R20, [R1+0x60] ;  /* 0x0000600001147983 */ /* 0x001ee80000100a00 */
[----:B------:R-:W4:Y:S04]  /*2d140*/  LDL.LU.64 R24, [R1+0xbf0] ;  /* 0x000bf00001187983 */ /* 0x000f280000300a00 */
[----:B------:R-:W3:Y:S01]  /*2d150*/  LDL.LU.64 R26, [R1+0xbf8] ;  /* 0x000bf800011a7983 */ /* 0x000ee20000300a00 */
[----:B--2---:R-:W-:Y:S01]  /*2d160*/  HMMA.16816.F32 R4, R8, R12, R4 ;  /* 0x0000000c0804723c */ /* 0x004fe20000001804 */
[----:B------:R-:W-:-:S02]  /*2d170*/  IMAD.MOV.U32 R3, RZ, RZ, R17 ;  /* 0x000000ffff037224 */ /* 0x000fc400078e0011 */
[----:B---3--:R-:W-:Y:S04]  /*2d180*/  STL.64 [R1+0x2438], R26 ;  /* 0x0024381a01007387 */ /* 0x008fe80000100a00 */
[----:B----4-:R0:W-:Y:S04]  /*2d190*/  STL.64 [R1+0x2430], R24 ;  /* 0x0024301801007387 */ /* 0x0101e80000100a00 */
[----:B------:R-:W2:Y:S04]  /*2d1a0*/  LDL.64 R16, [R1+0x30] ;  /* 0x0000300001107983 */ /* 0x000ea80000100a00 */
[----:B0-----:R-:W3:Y:S04]  /*2d1b0*/  LDL.64 R24, [R1+0x50] ;  /* 0x0000500001187983 */ /* 0x001ee80000100a00 */
[----:B------:R0:W-:Y:S04]  /*2d1c0*/  STL.64 [R1+0x480], R4 ;  /* 0x0004800401007387 */ /* 0x0001e80000100a00 */
[----:B------:R1:W-:Y:S04]  /*2d1d0*/  STL.64 [R1+0x488], R6 ;  /* 0x0004880601007387 */ /* 0x0003e80000100a00 */
[----:B0-----:R-:W4:Y:S01]  /*2d1e0*/  LDL.LU R4, [R1+0x2468] ;  /* 0x0024680001047983 */ /* 0x001f220000300800 */
[----:B-1----:R-:W-:-:S02]  /*2d1f0*/  IMAD.MOV.U32 R6, RZ, RZ, R12 ;  /* 0x000000ffff067224 */ /* 0x002fc400078e000c */
[----:B------:R-:W-:Y:S01]  /*2d200*/  IMAD.MOV.U32 R5, RZ, RZ, R13 ;  /* 0x000000ffff057224 */ /* 0x000fe200078e000d */
[----:B------:R-:W2:Y:S04]  /*2d210*/  LDL.LU.64 R14, [R1+0x2460] ;  /* 0x00246000010e7983 */ /* 0x000ea80000300a00 */
[----:B------:R-:W2:Y:S01]  /*2d220*/  LDL.LU.64 R12, [R1+0x2458] ;  /* 0x00245800010c7983 */ /* 0x000ea20000300a00 */
[----:B------:R-:W-:Y:S01]  /*2d230*/  IMAD.MOV.U32 R7, RZ, RZ, R21 ;  /* 0x000000ffff077224 */ /* 0x000fe200078e0015 */
[----:B--2---:R-:W-:-:S15]  /*2d240*/  HMMA.16816.F32 R12, R8, R20, R12 ;  /* 0x00000014080c723c */ /* 0x004fde000000180c */
[----:B------:R-:W-:-:S04]  /*2d250*/  NOP ;  /* 0x0000000000007918 */ /* 0x000fc80000000000 */
[----:B------:R-:W-:Y:S04]  /*2d260*/  STL.64 [R1+0x470], R12 ;  /* 0x0004700c01007387 */ /* 0x000fe80000100a00 */
[----:B------:R0:W-:Y:S04]  /*2d270*/  STL.64 [R1+0x478], R14 ;  /* 0x0004780e01007387 */ /* 0x0001e80000100a00 */
[----:B------:R-:W2:Y:S01]  /*2d280*/  LDL.LU.64 R22, [R1+0x2450] ;  /* 0x0024500001167983 */ /* 0x000ea20000300a00 */
[----:B0-----:R-:W-:-:S03]  /*2d290*/  IMAD.MOV.U32 R14, RZ, RZ, R20 ;  /* 0x000000ffff0e7224 */ /* 0x001fc600078e0014 */
[----:B------:R-:W2:Y:S04]  /*2d2a0*/  LDL.LU.64 R20, [R1+0x2448] ;  /* 0x0024480001147983 */ /* 0x000ea80000300a00 */
[----:B------:R-:W-:Y:S04]  /*2d2b0*/  STL.64 [R1+0x23d8], R6 ;  /* 0x0023d80601007387 */ /* 0x000fe80000100a00 */
[----:B----4-:R0:W-:Y:S01]  /*2d2c0*/  STL.64 [R1+0x23d0], R4 ;  /* 0x0023d00401007387 */ /* 0x0101e20000100a00 */
[----:B---3--:R-:W-:-:S03]  /*2d2d0*/  IMAD.MOV.U32 R15, RZ, RZ, R25 ;  /* 0x000000ffff0f7224 */ /* 0x008fc600078e0019 */
[----:B0-----:R-:W3:Y:S01]  /*2d2e0*/  LDL.64 R4, [R1+0x40] ;  /* 0x0000400001047983 */ /* 0x001ee20000100a00 */
[----:B--2---:R-:W-:-:S15]  /*2d2f0*/  HMMA.16816.F32 R20, R8, R24, R20 ;  /* 0x000000180814723c */ /* 0x004fde0000001814 */
[----:B------:R-:W-:-:S04]  /*2d300*/  NOP ;  /* 0x0000000000007918 */ /* 0x000fc80000000000 */
[----:B------:R0:W-:Y:S04]  /*2d310*/  STL.64 [R1+0x460], R20 ;  /* 0x0004601401007387 */ /* 0x0001e80000100a00 */
[----:B------:R1:W-:Y:S04]  /*2d320*/  STL.64 [R1+0x468], R22 ;  /* 0x0004681601007387 */ /* 0x0003e80000100a00 */
[----:B0-----:R-:W2:Y:S01]  /*2d330*/  LDL.LU.64 R20, [R1+0x2440] ;  /* 0x0024400001147983 */ /* 0x001ea20000300a00 */
[----:B-1----:R-:W-:-:S03]  /*2d340*/  IMAD.MOV.U32 R22, RZ, RZ, R24 ;  /* 0x000000ffff167224 */ /* 0x002fc600078e0018 */
[----:B------:R-:W4:Y:S04]  /*2d350*/  LDL.LU.64 R26, [R1+0x2438] ;  /* 0x00243800011a7983 */ /* 0x000f280000300a00 */
[----:B------:R-:W4:Y:S04]  /*2d360*/  LDL.LU.64 R24, [R1+0x2430] ;  /* 0x0024300001187983 */ /* 0x000f280000300a00 */
[----:B------:R4:W-:Y:S01]  /*2d370*/  STL.64 [R1+0x2418], R14 ;  /* 0x0024180e01007387 */ /* 0x0009e20000100a00 */
[----:B---3--:R-:W-:Y:S01]  /*2d380*/  IMAD.MOV.U32 R23, RZ, RZ, R5 ;  /* 0x000000ffff177224 */ /* 0x008fe200078e0005 */
[----:B----4-:R-:W-:Y:S01]  /*2d390*/  HMMA.16816.F32 R12, R8, R4, R24 ;  /* 0x00000004080c723c */ /* 0x010fe20000001818 */
[----:B------:R-:W-:-:S15]  /*2d3a0*/  IMAD.MOV.U32 R26, RZ, RZ, R4 ;  /* 0x000000ffff1a7224 */ /* 0x000fde00078e0004 */
[----:B------:R-:W-:-:S03]  /*2d3b0*/  NOP ;  /* 0x0000000000007918 */ /* 0x000fc60000000000 */
[----:B------:R-:W-:Y:S04]  /*2d3c0*/  STL.64 [R1+0x450], R12 ;  /* 0x0004500c01007387 */ /* 0x000fe80000100a00 */
[----:B------:R-:W-:Y:S04]  /*2d3d0*/  STL.64 [R1+0x458], R14 ;  /* 0x0004580e01007387 */ /* 0x000fe80000100a00 */
[----:B------:R0:W-:Y:S04]  /*2d3e0*/  STL [R1+0x2428], R26 ;  /* 0x0024281a01007387 */ /* 0x0001e80000100800 */
[----:B------:R-:W3:Y:S04]  /*2d3f0*/  LDL.LU.64 R24, [R1+0xbe0] ;  /* 0x000be00001187983 */ /* 0x000ee80000300a00 */
[----:B0-----:R-:W3:Y:S04]  /*2d400*/  LDL.LU.64 R26, [R1+0xbe8] ;  /* 0x000be800011a7983 */ /* 0x001ee80000300a00 */
[----:B------:R-:W4:Y:S04]  /*2d410*/  LDL.LU.64 R12, [R1+0xbd0] ;  /* 0x000bd000010c7983 */ /* 0x000f280000300a00 */
[----:B------:R-:W4:Y:S04]  /*2d420*/  LDL.LU.64 R14, [R1+0xbd8] ;  /* 0x000bd800010e7983 */ /* 0x000f280000300a00 */
[----:B------:R-:W-:Y:S04]  /*2d430*/  STL.64 [R1+0x23e8], R22 ;  /* 0x0023e81601007387 */ /* 0x000fe80000100a00 */
[----:B--2---:R0:W-:Y:S04]  /*2d440*/  STL.64 [R1+0x23e0], R20 ;  /* 0x0023e01401007387 */ /* 0x0041e80000100a00 */
[----:B0-----:R-:W2:Y:S04]  /*2d450*/  LDL.64 R20, [R1] ;  /* 0x0000000001147983 */ /* 0x001ea80000100a00 */
[----:B--2---:R0:W-:Y:S04]  /*2d460*/  STL.64 [R1+0x2400], R20 ;  /* 0x0024001401007387 */ /* 0x0041e80000100a00 */
[----:B0-----:R-:W2:Y:S04]  /*2d470*/  LDL.64 R20, [R1+0x10] ;  /* 0x0000100001147983 */ /* 0x001ea80000100a00 */
[----:B------:R-:W2:Y:S04]  /*2d480*/  LDL.LU.64 R4, [R1+0xba0] ;  /* 0x000ba00001047983 */ /* 0x000ea80000300a00 */
[----:B------:R-:W2:Y:S01]  /*2d490*/  LDL.LU.64 R6, [R1+0xba8] ;  /* 0x000ba80001067983 */ /* 0x000ea20000300a00 */
[----:B---3--:R-:W-:Y:S03]  /*2d4a0*/  HMMA.16816.F32 R24, R8, R16, R24 ;  /* 0x000000100818723c */ /* 0x008fe60000001818 */
[----:B--2---:R-:W-:Y:S04]  /*2d4b0*/  STL.64 [R1+0x23f8], R6 ;  /* 0x0023f80601007387 */ /* 0x004fe80000100a00 */
[----:B------:R0:W-:Y:S04]  /*2d4c0*/  STL.64 [R1+0x23f0], R4 ;  /* 0x0023f00401007387 */ /* 0x0001e80000100a00 */
[----:B0-----:R-:W2:Y:S04]  /*2d4d0*/  LDL.LU.64 R4, [R1+0xbb0] ;  /* 0x000bb00001047983 */ /* 0x001ea80000300a00 */
[----:B------:R-:W3:Y:S01]  /*2d4e0*/  LDL.LU.64 R6, [R1+0xbb8] ;  /* 0x000bb80001067983 */ /* 0x000ee20000300a00 */
[----:B------:R-:W-:-:S03]  /*2d4f0*/  IMAD.MOV.U32 R28, RZ, RZ, R16 ;  /* 0x000000ffff1c7224 */ /* 0x000fc600078e0010 */
[----:B---3--:R-:W-:Y:S04]  /*2d500*/  STL.64 [R1+0x2410], R6 ;  /* 0x0024100601007387 */ /* 0x008fe80000100a00 */
[----:B--2---:R0:W-:Y:S04]  /*2d510*/  STL.64 [R1+0x2408], R4 ;  /* 0x0024080401007387 */ /* 0x0041e80000100a00 */
[----:B0-----:R-:W2:Y:S04]  /*2d520*/  LDL.LU.64 R4, [R1+0xbc0] ;  /* 0x000bc00001047983 */ /* 0x001ea80000300a00 */
[----:B------:R-:W2:Y:S04]  /*2d530*/  LDL.LU.64 R6, [R1+0xbc8] ;  /* 0x000bc80001067983 */ /* 0x000ea80000300a00 */
[----:B------:R-:W-:Y:S04]  /*2d540*/  STL.64 [R1+0x440], R24 ;  /* 0x0004401801007387 */ /* 0x000fe80000100a00 */
[----:B------:R0:W-:Y:S04]  /*2d550*/  STL.64 [R1+0x448], R26 ;  /* 0x0004481a01007387 */ /* 0x0001e80000100a00 */
[----:B0-----:R-:W3:Y:S01]  /*2d560*/  LDL.LU R26, [R1+0x2428] ;  /* 0x00242800011a7983 */ /* 0x001ee20000300800 */
[----:B------:R-:W-:-:S03]  /*2d570*/  IMAD.MOV.U32 R27, RZ, RZ, R17 ;  /* 0x000000ffff1b7224 */ /* 0x000fc600078e0011 */
[----:B------:R-:W4:Y:S01]  /*2d580*/  LDL.LU.64 R16, [R1+0x2420] ;  /* 0x0024200001107983 */ /* 0x000f220000300a00 */
[----:B------:R-:W-:Y:S01]  /*2d590*/  IMAD.MOV.U32 R25, RZ, RZ, R20 ;  /* 0x000000ffff197224 */ /* 0x000fe200078e0014 */
[C---:B--2---:R-:W-:Y:S08]  /*2d5a0*/  HMMA.16816.F32 R4, R8.reuse, R20, R4 ;  /* 0x000000140804723c */ /* 0x044ff00000001804 */
[----:B----4-:R-:W-:Y:S01]  /*2d5b0*/  HMMA.16816.F32 R12, R8, R16, R12 ;  /* 0x00000010080c723c */ /* 0x010fe2000000180c */
[----:B------:R-:W-:-:S15]  /*2d5c0*/  IMAD.MOV.U32 R29, RZ, RZ, R17 ;  /* 0x000000ffff1d7224 */ /* 0x000fde00078e0011 */
[----:B------:R-:W-:-:S03]  /*2d5d0*/  NOP ;  /* 0x0000000000007918 */ /* 0x000fc60000000000 */
[----:B------:R0:W-:Y:S04]  /*2d5e0*/  STL.64 [R1+0x430], R12 ;  /* 0x0004300c01007387 */ /* 0x0001e80000100a00 */
[----:B------:R1:W-:Y:S01]  /*2d5f0*/  STL.64 [R1+0x438], R14 ;  /* 0x0004380e01007387 */ /* 0x0003e20000100a00 */
[----:B0-----:R-:W-:-:S03]  /*2d600*/  IMAD.MOV.U32 R13, RZ, RZ, R16 ;  /* 0x000000ffff0d7224 */ /* 0x001fc600078e0010 */
[----:B-1----:R-:W2:Y:S04]  /*2d610*/  LDL.LU.64 R14, [R1+0x2418] ;  /* 0x00241800010e7983 */ /* 0x002ea80000300a00 */
[----:B------:R-:W4:Y:S04]  /*2d620*/  LDL.LU.64 R16, [R1+0xb90] ;  /* 0x000b900001107983 */ /* 0x000f280000300a00 */
[----:B------:R-:W4:Y:S04]  /*2d630*/  LDL.LU.64 R18, [R1+0xb98] ;  /* 0x000b980001127983 */ /* 0x000f280000300a00 */
[----:B------:R-:W-:Y:S04]  /*2d640*/  STL.64 [R1+0x420], R4 ;  /* 0x0004200401007387 */ /* 0x000fe80000100a00 */
[----:B------:R0:W-:Y:S01]  /*2d650*/  STL.64 [R1+0x428], R6 ;  /* 0x0004280601007387 */ /* 0x0001e20000100a00 */
[----:B------:R-:W-:-:S03]  /*2d660*/  IMAD.MOV.U32 R12, RZ, RZ, R21 ;  /* 0x000000ffff0c7224 */ /* 0x000fc600078e0015 */
[----:B0-----:R-:W2:Y:S04]  /*2d670*/  LDL.LU.64 R6, [R1+0x2410] ;  /* 0x0024100001067983 */ /* 0x001ea80000300a00 */
[----:B------:R-:W2:Y:S04]  /*2d680*/  LDL.LU.64 R4, [R1+0x2408] ;  /* 0x0024080001047983 */ /* 0x000ea80000300a00 */
[----:B------:R-:W2:Y:S02]  /*2d690*/  LDL.LU.64 R20, [R1+0x2400] ;  /* 0x0024000001147983 */ /* 0x000ea40000300a00 */
[----:B--2---:R-:W-:Y:S01]  /*2d6a0*/  HMMA.16816.F32 R4, R8, R20, R4 ;  /* 0x000000140804723c */ /* 0x004fe20000001804 */
[----:B------:R-:W-:-:S02]  /*2d6b0*/  IMAD.MOV.U32 R2, RZ, RZ, R20 ;  /* 0x000000ffff027224 */ /* 0x000fc400078e0014 */
[----:B------:R-:W-:-:S15]  /*2d6c0*/  IMAD.MOV.U32 R24, RZ, RZ, R21 ;  /* 0x000000ffff187224 */ /* 0x000fde00078e0015 */
[----:B------:R-:W-:Y:S01]  /*2d6d0*/  NOP ;  /* 0x0000000000007918 */ /* 0x000fe20000000000 */
[----:B------:R-:W-:Y:S04]  /*2d6e0*/  STL.64 [R1+0x410], R4 ;  /* 0x0004100401007387 */ /* 0x000fe80000100a00 */
[----:B------:R0:W-:Y:S04]  /*2d6f0*/  STL.64 [R1+0x418], R6 ;  /* 0x0004180601007387 */ /* 0x0001e80000100a00 */
[----:B0-----:R-:W2:Y:S04]  /*2d700*/  LDL.LU.64 R6, [R1+0x23f8] ;  /* 0x0023f80001067983 */ /* 0x001ea80000300a00 */
[----:B------:R-:W2:Y:S04]  /*2d710*/  LDL.LU.64 R4, [R1+0x23f0] ;  /* 0x0023f00001047983 */ /* 0x000ea80000300a00 */
[----:B------:R-:W2:Y:S04]  /*2d720*/  LDL.LU.64 R22, [R1+0x23e8] ;  /* 0x0023e80001167983 */ /* 0x000ea80000300a00 */
[----:B------:R-:W2:Y:S02]  /*2d730*/  LDL.LU.64 R20, [R1+0x23e0] ;  /* 0x0023e00001147983 */ /* 0x000ea40000300a00 */
[----:B--2---:R-:W-:-:S15]  /*2d740*/  HMMA.16816.F32 R4, R8, R20, R4 ;  /* 0x000000140804723c */ /* 0x004fde0000001804 */
[----:B------:R-:W-:-:S04]  /*2d750*/  NOP ;  /* 0x0000000000007918 */ /* 0x000fc80000000000 */
[----:B------:R-:W-:Y:S04]  /*2d760*/  STL.64 [R1+0x400], R4 ;  /* 0x0004000401007387 */ /* 0x000fe80000100a00 */
[----:B------:R0:W-:Y:S04]  /*2d770*/  STL.64 [R1+0x408], R6 ;  /* 0x0004080601007387 */ /* 0x0001e80000100a00 */
[----:B0-----:R-:W2:Y:S04]  /*2d780*/  LDL.LU.64 R6, [R1+0x23d8] ;  /* 0x0023d80001067983 */ /* 0x001ea80000300a00 */
[----:B------:R-:W2:Y:S04]  /*2d790*/  LDL.LU.64 R4, [R1+0x23d0] ;  /* 0x0023d00001047983 */ /* 0x000ea80000300a00 */
[----:B------:R0:W-:Y:S02]  /*2d7a0*/  STL.64 [R1+0x22a0], R20 ;  /* 0x0022a01401007387 */ /* 0x0001e40000100a00 */
[----:B0-----:R-:W-:-:S02]  /*2d7b0*/  IMAD.MOV.U32 R20, RZ, RZ, R2 ;  /* 0x000000ffff147224 */ /* 0x001fc400078e0002 */
[----:B------:R-:W-:Y:S01]  /*2d7c0*/  IMAD.MOV.U32 R21, RZ, RZ, R24 ;  /* 0x000000ffff157224 */ /* 0x000fe200078e0018 */
[----:B------:R-:W2:Y:S04]  /*2d7d0*/  LDL.LU R2, [R1+0x23c8] ;  /* 0x0023c80001027983 */ /* 0x000ea80000300800 */
[----:B------:R-:W4:Y:S04]  /*2d7e0*/  LDL.LU R24, [R1+0x23c4] ;  /* 0x0023c40001187983 */ /* 0x000f280000300800 */
[----:B------:R0:W-:Y:S02]  /*2d7f0*/  STL.64 [R1+0x22b8], R20 ;  /* 0x0022b81401007387 */ /* 0x0001e40000100a00 */
[----:B0-----:R-:W-:-:S02]  /*2d800*/  IMAD.MOV.U32 R20, RZ, RZ, R25 ;  /* 0x000000ffff147224 */ /* 0x001fc400078e0019 */
[----:B------:R-:W4:Y:S01]  /*2d810*/  LDL.LU R25, [R1+0x23c0] ;  /* 0x0023c00001197983 */ /* 0x000f220000300800 */
[----:B------:R-:W-:-:S03]  /*2d820*/  IMAD.MOV.U32 R21, RZ, RZ, R12 ;  /* 0x000000ffff157224 */ /* 0x000fc600078e000c */
[----:B------:R-:W2:Y:S04]  /*2d830*/  LDL.LU R12, [R1+0x23bc] ;  /* 0x0023bc00010c7983 */ /* 0x000ea80000300800 */
[----:B------:R0:W-:Y:S02]  /*2d840*/  STL.64 [R1+0x22d0], R20 ;  /* 0x0022d01401007387 */ /* 0x0001e40000100a00 */
[----:B0-----:R-:W-:Y:S02]  /*2d850*/  IMAD.MOV.U32 R20, RZ, RZ, R13 ;  /* 0x000000ffff147224 */ /* 0x001fe400078e000d */
[----:B------:R-:W-:Y:S01]  /*2d860*/  IMAD.MOV.U32 R21, RZ, RZ, R29 ;  /* 0x000000ffff157224 */ /* 0x000fe200078e001d */
[----:B------:R-:W2:Y:S04]  /*2d870*/  LDL.LU R13, [R1+0x23b8] ;  /* 0x0023b800010d7983 */ /* 0x000ea80000300800 */
[----:B------:R0:W-:Y:S02]  /*2d880*/  STL.64 [R1+0x22e8], R20 ;  /* 0x0022e81401007387 */ /* 0x0001e40000100a00 */
[----:B0-----:R-:W-:-:S02]  /*2d890*/  IMAD.MOV.U32 R20, RZ, RZ, R28 ;  /* 0x000000ffff147224 */ /* 0x001fc400078e001c */
[----:B------:R-:W-:-:S05]  /*2d8a0*/  IMAD.MOV.U32 R21, RZ, RZ, R27 ;  /* 0x000000ffff157224 */ /* 0x000fca00078e001b */
[----:B------:R3:W-:Y:S02]  /*2d8b0*/  STL.64 [R1+0x2300], R20 ;  /* 0x0023001401007387 */ /* 0x0007e40000100a00 */
[----:B---3--:R-:W-:Y:S02]  /*2d8c0*/  IMAD.MOV.U32 R20, RZ, RZ, R26 ;  /* 0x000000ffff147224 */ /* 0x008fe400078e001a */
[----:B------:R-:W-:Y:S01]  /*2d8d0*/  IMAD.MOV.U32 R21, RZ, RZ, R23 ;  /* 0x000000ffff157224 */ /* 0x000fe200078e0017 */
[----:B----4-:R-:W-:Y:S01]  /*2d8e0*/  HMMA.16816.F32 R8, R8, R24, R16 ;  /* 0x000000180808723c */ /* 0x010fe20000001810 */
[----:B------:R-:W3:Y:S04]  /*2d8f0*/  LDL.LU.64 R18, [R1+0x23b0] ;  /* 0x0023b00001127983 */ /* 0x000ee80000300a00 */
[----:B------:R-:W3:-:S14]  /*2d900*/  LDL.LU.64 R16, [R1+0x23a8] ;  /* 0x0023a80001107983 */ /* 0x000edc0000300a00 */
[----:B------:R-:W-:Y:S04]  /*2d910*/  STL.64 [R1+0x1f0], R8 ;  /* 0x0001f00801007387 */ /* 0x000fe80000100a00 */
[----:B------:R-:W-:Y:S04]  /*2d920*/  STL.64 [R1+0x1f8], R10 ;  /* 0x0001f80a01007387 */ /* 0x000fe80000100a00 */
[----:B------:R0:W-:Y:S02]  /*2d930*/  STL.64 [R1+0x2318], R20 ;  /* 0x0023181401007387 */ /* 0x0001e40000100a00 */
[----:B0-----:R-:W-:-:S02]  /*2d940*/  IMAD.MOV.U32 R20, RZ, RZ, R22 ;  /* 0x000000ffff147224 */ /* 0x001fc400078e0016 */
[----:B------:R-:W-:-:S05]  /*2d950*/  IMAD.MOV.U32 R21, RZ, RZ, R15 ;  /* 0x000000ffff157224 */ /* 0x000fca00078e000f */
[----:B------:R0:W-:Y:S02]  /*2d960*/  STL.64 [R1+0x2330], R20 ;  /* 0x0023301401007387 */ /* 0x0001e40000100a00 */
[----:B0-----:R-:W-:Y:S02]  /*2d970*/  IMAD.MOV.U32 R20, RZ, RZ, R14 ;  /* 0x000000ffff147224 */ /* 0x001fe400078e000e */
[----:B--2---:R-:W-:-:S05]  /*2d980*/  IMAD.MOV.U32 R21, RZ, RZ, R7 ;  /* 0x000000ffff157224 */ /* 0x004fca00078e0007 */
[----:B------:R0:W-:Y:S02]  /*2d990*/  STL.64 [R1+0x2348], R20 ;  /* 0x0023481401007387 */ /* 0x0001e40000100a00 */
[----:B0-----:R-:W-:Y:S02]  /*2d9a0*/  IMAD.MOV.U32 R20, RZ, RZ, R6 ;  /* 0x000000ffff147224 */ /* 0x001fe400078e0006 */
[----:B------:R-:W-:-:S05]  /*2d9b0*/  IMAD.MOV.U32 R21, RZ, RZ, R5 ;  /* 0x000000ffff157224 */ /* 0x000fca00078e0005 */
[----:B------:R0:W-:Y:S02]  /*2d9c0*/  STL.64 [R1+0x2360], R20 ;  /* 0x0023601401007387 */ /* 0x0001e40000100a00 */
[----:B0-----:R-:W-:Y:S02]  /*2d9d0*/  IMAD.MOV.U32 R20, RZ, RZ, R4 ;  /* 0x000000ffff147224 */ /* 0x001fe400078e0004 */
[----:B------:R-:W-:-:S05]  /*2d9e0*/  IMAD.MOV.U32 R21, RZ, RZ, R3 ;  /* 0x000000ffff157224 */ /* 0x000fca00078e0003 */
[----:B------:R0:W-:Y:S04]  /*2d9f0*/  STL.64 [R1+0x2378], R20 ;  /* 0x0023781401007387 */ /* 0x0001e80000100a00 */
[----:B0-----:R-:W2:Y:S04]  /*2da00*/  LDL.LU.64 R20, [R1+0xb60] ;  /* 0x000b600001147983 */ /* 0x001ea80000300a00 */
[----:B------:R-:W4:Y:S04]  /*2da10*/  LDL.LU.64 R22, [R1+0xb68] ;  /* 0x000b680001167983 */ /* 0x000f280000300a00 */
[----:B----4-:R-:W-:Y:S04]  /*2da20*/  STL.64 [R1+0x2388], R22 ;  /* 0x0023881601007387 */ /* 0x010fe80000100a00 */
[----:B--2---:R0:W-:Y:S02]  /*2da30*/  STL.64 [R1+0x2380], R20 ;  /* 0x0023801401007387 */ /* 0x0041e40000100a00 */
[----:B0-----:R-:W-:-:S02]  /*2da40*/  IMAD.MOV.U32 R20, RZ, RZ, R2 ;  /* 0x000000ffff147224 */ /* 0x001fc400078e0002 */
[----:B------:R-:W-:-:S05]  /*2da50*/  IMAD.MOV.U32 R21, RZ, RZ, R0 ;  /* 0x000000ffff157224 */ /* 0x000fca00078e0000 */
[----:B------:R0:W-:Y:S04]  /*2da60*/  STL.64 [R1+0x23a0], R20 ;  /* 0x0023a01401007387 */ /* 0x0001e80000100a00 */
[----:B0-----:R-:W3:Y:S04]  /*2da70*/  LDL.LU.64 R20, [R1+0xb80] ;  /* 0x000b800001147983 */ /* 0x001ee80000300a00 */
[----:B------:R-:W3:Y:S04]  /*2da80*/  LDL.LU.64 R22, [R1+0xb88] ;  /* 0x000b880001167983 */ /* 0x000ee80000300a00 */
[----:B------:R0:W-:Y:S04]  /*2da90*/  STL.64 [R1+0x2298], R24 ;  /* 0x0022981801007387 */ /* 0x0001e80000100a00 */
        /* <DEDUP_REMOVED lines=33> */
[----:B------:R-:W4:Y:S01]  /*2dcb0*/  LDL.LU.64 R26, [R1+0xb48] ;  /* 0x000b4800011a7983 */ /* 0x000f220000300a00 */
[C---:B---3--:R-:W-:Y:S03]  /*2dcc0*/  HMMA.16816.F32 R20, R16.reuse, R12, R20 ;  /* 0x0000000c1014723c */ /* 0x048fe60000001814 */
[----:B----4-:R-:W-:Y:S04]  /*2dcd0*/  STL.64 [R1+0x2370], R26 ;  /* 0x0023701a01007387 */ /* 0x010fe80000100a00 */
[----:B--2---:R0:W-:Y:S04]  /*2dce0*/  STL.64 [R1+0x2368], R24 ;  /* 0x0023681801007387 */ /* 0x0041e80000100a00 */
[----:B0-----:R-:W2:Y:S04]  /*2dcf0*/  LDL.LU.64 R24, [R1+0xb50] ;  /* 0x000b500001187983 */ /* 0x001ea80000300a00 */
[----:B------:R-:W3:Y:S04]  /*2dd00*/  LDL.LU.64 R26, [R1+0xb58] ;  /* 0x000b5800011a7983 */ /* 0x000ee80000300a00 */
[----:B---3--:R-:W-:Y:S04]  /*2dd10*/  STL.64 [R1+0x2398], R26 ;  /* 0x0023981a01007387 */ /* 0x008fe80000100a00 */
[----:B--2---:R0:W-:Y:S04]  /*2dd20*/  STL.64 [R1+0x2390], R24 ;  /* 0x0023901801007387 */ /* 0x0041e80000100a00 */
[----:B0-----:R-:W2:Y:S04]  /*2dd30*/  LDL.LU.64 R24, [R1+0xb70] ;  /* 0x000b700001187983 */ /* 0x001ea80000300a00 */
[----:B------:R-:W2:Y:S04]  /*2dd40*/  LDL.LU.64 R26, [R1+0xb78] ;  /* 0x000b7800011a7983 */ /* 0x000ea80000300a00 */
[----:B------:R-:W3:Y:S04]  /*2dd50*/  LDL.LU.64 R4, [R1+0xa10] ;  /* 0x000a100001047983 */ /* 0x000ee80000300a00 */
[----:B------:R-:W3:Y:S04]  /*2dd60*/  LDL.LU.64 R6, [R1+0xa18] ;  /* 0x000a180001067983 */ /* 0x000ee80000300a00 */
[----:B------:R-:W4:Y:S04]  /*2dd70*/  LDL.LU.64 R8, [R1+0x90] ;  /* 0x0000900001087983 */ /* 0x000f280000300a00 */
[----:B------:R0:W-:Y:S04]  /*2dd80*/  STL.64 [R1+0x3c0], R20 ;  /* 0x0003c01401007387 */ /* 0x0001e80000100a00 */
[----:B------:R2:W-:Y:S04]  /*2dd90*/  STL.64 [R1+0x3c8], R22 ;  /* 0x0003c81601007387 */ /* 0x0005e80000100a00 */
[----:B0-----:R-:W2:Y:S02]  /*2dda0*/  LDL.LU.64 R20, [R1+0x23a0] ;  /* 0x0023a00001147983 */ /* 0x001ea40000300a00 */
[----:B--2---:R-:W-:Y:S02]  /*2ddb0*/  HMMA.16816.F32 R20, R16, R20, R24 ;  /* 0x000000141014723c */ /* 0x004fe40000001818 */
[----:B------:R-:W2:Y:S04]  /*2ddc0*/  LDL.LU.64 R26, [R1+0x2398] ;  /* 0x00239800011a7983 */ /* 0x000ea80000300a00 */
[----:B------:R-:W2:-:S13]  /*2ddd0*/  LDL.LU.64 R24, [R1+0x2390] ;  /* 0x0023900001187983 */ /* 0x000e9a0000300a00 */
[----:B------:R-:W-:Y:S04]  /*2dde0*/  STL.64 [R1+0x3b0], R20 ;  /* 0x0003b01401007387 */ /* 0x000fe80000100a00 */
[----:B------:R0:W-:Y:S04]  /*2ddf0*/  STL.64 [R1+0x3b8], R22 ;  /* 0x0003b81601007387 */ /* 0x0001e80000100a00 */
[----:B0-----:R-:W4:Y:S04]  /*2de00*/  LDL.LU.64 R22, [R1+0x2388] ;  /* 0x0023880001167983 */ /* 0x001f280000300a00 */
[----:B------:R-:W4:Y:S02]  /*2de10*/  LDL.LU.64 R20, [R1+0x2380] ;  /* 0x0023800001147983 */ /* 0x000f240000300a00 */
[----:B----4-:R-:W-:-:S15]  /*2de20*/  HMMA.16816.F32 R20, R16, R8, R20 ;  /* 0x000000081014723c */ /* 0x010fde0000001814 */
[----:B------:R-:W-:-:S04]  /*2de30*/  NOP ;  /* 0x0000000000007918 */ /* 0x000fc80000000000 */
[----:B------:R0:W-:Y:S04]  /*2de40*/  STL.64 [R1+0x3a0], R20 ;  /* 0x0003a01401007387 */ /* 0x0001e80000100a00 */
[----:B------:R-:W-:Y:S04]  /*2de50*/  STL.64 [R1+0x3a8], R22 ;  /* 0x0003a81601007387 */ /* 0x000fe80000100a00 */
[----:B0-----:R-:W2:Y:S04]  /*2de60*/  LDL.LU.64 R20, [R1+0x2378] ;  /* 0x0023780001147983 */ /* 0x001ea80000300a00 */
[----:B------:R0:W-:Y:S04]  /*2de70*/  STL.64 [R1+0x2270], R8 ;  /* 0x0022700801007387 */ /* 0x0001e80000100a00 */
[----:B0-----:R-:W4:Y:S01]  /*2de80*/  LDL.LU.64 R8, [R1+0xa0] ;  /* 0x0000a00001087983 */ /* 0x001f220000300a00 */
[----:B--2---:R-:W-:Y:S03]  /*2de90*/  HMMA.16816.F32 R20, R16, R20, R24 ;  /* 0x000000141014723c */ /* 0x004fe60000001818 */
[----:B------:R-:W2:Y:S04]  /*2dea0*/  LDL.LU.64 R26, [R1+0x2370] ;  /* 0x00237000011a7983 */ /* 0x000ea80000300a00 */
[----:B------:R-:W2:-:S12]  /*2deb0*/  LDL.LU.64 R24, [R1+0x2368] ;  /* 0x0023680001187983 */ /* 0x000e980000300a00 */
[----:B------:R0:W-:Y:S04]  /*2dec0*/  STL.64 [R1+0x390], R20 ;  /* 0x0003901401007387 */ /* 0x0001e80000100a00 */
[----:B------:R2:W-:Y:S04]  /*2ded0*/  STL.64 [R1+0x398], R22 ;  /* 0x0003981601007387 */ /* 0x0005e80000100a00 */
[----:B0-----:R-:W2:Y:S02]  /*2dee0*/  LDL.LU.64 R20, [R1+0x2360] ;  /* 0x0023600001147983 */ /* 0x001ea40000300a00 */
[----:B--2---:R-:W-:Y:S02]  /*2def0*/  HMMA.16816.F32 R20, R16, R20, R24 ;  /* 0x000000141014723c */ /* 0x004fe40000001818 */
[----:B------:R-:W2:Y:S04]  /*2df00*/  LDL.LU.64 R26, [R1+0x2358] ;  /* 0x00235800011a7983 */ /* 0x000ea80000300a00 */
[----:B------:R-:W2:-:S13]  /*2df10*/  LDL.LU.64 R24, [R1+0x2350] ;  /* 0x0023500001187983 */ /* 0x000e9a0000300a00 */
        /* <DEDUP_REMOVED lines=47> */
[----:B------:R0:W-:Y:S04]  /*2e210*/  STL.64 [R1+0x300], R24 ;  /* 0x0003001801007387 */ /* 0x0001e80000100a00 */
[----:B------:R-:W-:Y:S04]  /*2e220*/  STL.64 [R1+0x308], R26 ;  /* 0x0003081a01007387 */ /* 0x000fe80000100a00 */
[----:B0-----:R-:W3:Y:S04]  /*2e230*/  LDL.LU.64 R24, [R1+0x2298] ;  /* 0x0022980001187983 */ /* 0x001ee80000300a00 */
[----:B------:R-:W-:Y:S01]  /*2e240*/  STL [R1+0x21f0], R21 ;  /* 0x0021f01501007387 */ /* 0x000fe20000100800 */
[----:B---3--:R-:W-:Y:S03]  /*2e250*/  HMMA.16816.F32 R16, R16, R24, R4 ;  /* 0x000000181010723c */ /* 0x008fe60000001804 */
[----:B------:R-:W2:Y:S04]  /*2e260*/  LDL.LU.64 R6, [R1+0x2290] ;  /* 0x0022900001067983 */ /* 0x000ea80000300a00 */
[----:B------:R-:W2:-:S12]  /*2e270*/  LDL.LU.64 R4, [R1+0x2288] ;  /* 0x0022880001047983 */ /* 0x000e980000300a00 */
[----:B------:R0:W-:Y:S04]  /*2e280*/  STL.64 [R1+0x1e0], R16 ;  /* 0x0001e01001007387 */ /* 0x0001e80000100a00 */
[----:B------:R1:W-:Y:S04]  /*2e290*/  STL.64 [R1+0x1e8], R18 ;  /* 0x0001e81201007387 */ /* 0x0003e80000100a00 */
[----:B0-----:R-:W2:Y:S04]  /*2e2a0*/  LDL.LU.64 R16, [R1+0xa00] ;  /* 0x000a000001107983 */ /* 0x001ea80000300a00 */
[----:B-1----:R-:W2:Y:S04]  /*2e2b0*/  LDL.LU.64 R18, [R1+0xa08] ;  /* 0x000a080001127983 */ /* 0x002ea80000300a00 */
[----:B------:R-:W-:Y:S04]  /*2e2c0*/  STL [R1+0x21e4], R24 ;  /* 0x0021e41801007387 */ /* 0x000fe80000100800 */
[----:B------:R0:W-:Y:S04]  /*2e2d0*/  STL [R1+0x21e0], R25 ;  /* 0x0021e01901007387 */ /* 0x0001e80000100800 */
[----:B0-----:R-:W3:Y:S04]  /*2e2e0*/  LDL.LU.64 R24, [R1+0x80] ;  /* 0x0000800001187983 */ /* 0x001ee80000300a00 */
[----:B---3--:R0:W-:Y:S04]  /*2e2f0*/  STL.64 [R1+0x2268], R24 ;  /* 0x0022681801007387 */ /* 0x0081e80000100a00 */
[----:B0-----:R-:W3:Y:S04]  /*2e300*/  LDL.LU.64 R24, [R1+0x9e0] ;  /* 0x0009e00001187983 */ /* 0x001ee80000300a00 */
[----:B------:R-:W3:Y:S01]  /*2e310*/  LDL.LU.64 R26, [R1+0x9e8] ;  /* 0x0009e800011a7983 */ /* 0x000ee20000300a00 */
[----:B------:R-:W0:Y:S01]  /*2e320*/  S2R R0, SR_TID.X ;  /* 0x0000000000007919 */ /* 0x000e220000002100 */
[----:B------:R-:W1:Y:S01]  /*2e330*/  S2R R2, SR_TID.X ;  /* 0x0000000000027919 */ /* 0x000e620000002100 */
[----:B--2---:R-:W-:Y:S01]  /*2e340*/  HMMA.16816.F32 R16, R4, R12, R16 ;  /* 0x0000000c0410723c */ /* 0x004fe20000001810 */
[----:B---3--:R-:W-:Y:S04]  /*2e350*/  STL.64 [R1+0x2280], R26 ;  /* 0x0022801a01007387 */ /* 0x008fe80000100a00 */
[----:B------:R2:W-:Y:S04]  /*2e360*/  STL.64 [R1+0x2278], R24 ;  /* 0x0022781801007387 */ /* 0x0005e80000100a00 */
[----:B--2---:R-:W2:Y:S04]  /*2e370*/  LDL.LU.64 R24, [R1+0x9f0] ;  /* 0x0009f00001187983 */ /* 0x004ea80000300a00 */
[----:B------:R-:W2:Y:S01]  /*2e380*/  LDL.LU.64 R26, [R1+0x9f8] ;  /* 0x0009f800011a7983 */ /* 0x000ea20000300a00 */
[----:B------:R-:W-:-:S05]  /*2e390*/  IMAD.MOV.U32 R23, RZ, RZ, R13 ;  /* 0x000000ffff177224 */ /* 0x000fca00078e000d */
[----:B------:R3:W-:Y:S04]  /*2e3a0*/  STL.64 [R1+0x2f0], R16 ;  /* 0x0002f01001007387 */ /* 0x0007e80000100a00 */
[----:B------:R-:W-:Y:S01]  /*2e3b0*/  STL.64 [R1+0x2f8], R18 ;  /* 0x0002f81201007387 */ /* 0x000fe20000100a00 */
[----:B------:R-:W-:Y:S01]  /*2e3c0*/  IMAD.MOV.U32 R3, RZ, RZ, R12 ;  /* 0x000000ffff037224 */ /* 0x000fe200078e000c */
[----:B0-----:R-:W-:Y:S01]  /*2e3d0*/  LOP3.LUT R0, R0, 0x7, RZ, 0xc0, !PT ;  /* 0x0000000700007812 */ /* 0x001fe200078ec0ff */
[----:B-1----:R-:W-:Y:S01]  /*2e3e0*/  IMAD.SHL.U32 R13, R2, 0x40, RZ ;  /* 0x00000040020d7824 */ /* 0x002fe200078e00ff */
[----:B---3--:R-:W3:Y:S04]  /*2e3f0*/  LDL.LU.64 R16, [R1+0x70] ;  /* 0x0000700001107983 */ /* 0x008ee80000300a00 */
[----:B------:R-:W-:Y:S04]  /*2e400*/  STL [R1+0x21ec], R23 ;  /* 0x0021ec1701007387 */ /* 0x000fe80000100800 */
[----:B------:R0:W-:Y:S01]  /*2e410*/  STL [R1+0x2258], R20 ;  /* 0x0022581401007387 */ /* 0x0001e20000100800 */
[----:B------:R-:W-:-:S02]  /*2e420*/  IMAD R12, R0, 0x90, RZ ;  /* 0x00000090000c7824 */ /* 0x000fc400078e02ff */
[----:B------:R-:W-:Y:S02]  /*2e430*/  IMAD.SHL.U32 R14, R2, 0x2, RZ ;  /* 0x00000002020e7824 */ /* 0x000fe400078e00ff */
[----:B----4-:R-:W-:Y:S02]  /*2e440*/  IMAD.MOV.U32 R2, RZ, RZ, R8 ;  /* 0x000000ffff027224 */ /* 0x010fe400078e0008 */
[----:B------:R-:W-:Y:S01]  /*2e450*/  IMAD.MOV.U32 R0, RZ, RZ, R9 ;  /* 0x000000ffff007224 */ /* 0x000fe200078e0009 */
[----:B0-----:R-:W4:Y:S04]  /*2e460*/  LDL.LU.64 R20, [R1+0xab0] ;  /* 0x000ab00001147983 */ /* 0x001f280000300a00 */
[----:B------:R-:W4:Y:S04]  /*2e470*/  LDL.LU.64 R22, [R1+0xab8] ;  /* 0x000ab80001167983 */ /* 0x000f280000300a00 */
[----:B------:R-:W-:Y:S01]  /*2e480*/  STL [R1+0x21e8], R3 ;  /* 0x0021e80301007387 */ /* 0x000fe20000100800 */
[----:B--2---:R-:W-:-:S15]  /*2e490*/  HMMA.16816.F32 R24, R4, R8, R24 ;  /* 0x000000080418723c */ /* 0x004fde0000001818 */
[----:B------:R-:W-:-:S04]  /*2e4a0*/  NOP ;  /* 0x0000000000007918 */ /* 0x000fc80000000000 */
[----:B------:R-:W-:Y:S04]  /*2e4b0*/  STL.64 [R1+0x2e0], R24 ;  /* 0x0002e01801007387 */ /* 0x000fe80000100a00 */
[----:B------:R0:W-:Y:S04]  /*2e4c0*/  STL.64 [R1+0x2e8], R26 ;  /* 0x0002e81a01007387 */ /* 0x0001e80000100a00 */
[----:B0-----:R-:W2:Y:S04]  /*2e4d0*/  LDL.LU.64 R26, [R1+0x2280] ;  /* 0x00228000011a7983 */ /* 0x001ea80000300a00 */
[----:B------:R-:W2:Y:S04]  /*2e4e0*/  LDL.LU.64 R24, [R1+0x2278] ;  /* 0x0022780001187983 */ /* 0x000ea80000300a00 */
[----:B------:R-:W2:Y:S01]  /*2e4f0*/  LDL.LU.64 R8, [R1+0x2270] ;  /* 0x0022700001087983 */ /* 0x000ea20000300a00 */
[----:B------:R-:W-:-:S04]  /*2e500*/  LOP3.LUT R12, R12, 0x10, R14, 0x78, !PT ;  /* 0x000000100c0c7812 */ /* 0x000fc800078e780e */
[----:B------:R-:W-:Y:S01]  /*2e510*/  LOP3.LUT R12, R12, 0x400, R13, 0xf8, !PT ;  /* 0x000004000c0c7812 */ /* 0x000fe200078ef80d */
[----:B--2---:R-:W-:-:S15]  /*2e520*/  HMMA.16816.F32 R24, R4, R8, R24 ;  /* 0x000000080418723c */ /* 0x004fde0000001818 */
[----:B------:R-:W-:-:S04]  /*2e530*/  NOP ;  /* 0x0000000000007918 */ /* 0x000fc80000000000 */
[----:B------:R0:W-:Y:S04]  /*2e540*/  STL.64 [R1+0x2d0], R24 ;  /* 0x0002d01801007387 */ /* 0x0001e80000100a00 */
[----:B------:R-:W-:Y:S04]  /*2e550*/  STL.64 [R1+0x2d8], R26 ;  /* 0x0002d81a01007387 */ /* 0x000fe80000100a00 */
[----:B0-----:R-:W4:Y:S01]  /*2e560*/  LDL.LU.64 R24, [R1+0x2268] ;  /* 0x0022680001187983 */ /* 0x001f220000300a00 */
[----:B------:R-:W-:Y:S02]  /*2e570*/  IMAD.MOV.U32 R14, RZ, RZ, R8 ;  /* 0x000000ffff0e7224 */ /* 0x000fe400078e0008 */
[----:B------:R-:W-:-:S02]  /*2e580*/  IMAD.MOV.U32 R15, RZ, RZ, R9 ;  /* 0x000000ffff0f7224 */ /* 0x000fc400078e0009 */
[----:B------:R-:W0:Y:S04]  /*2e590*/  LDSM.16.MT88.4 R8, [R12+UR6+0x8800] ;  /* 0x008800060c08783b */ /* 0x000e280008004200 */
[----:B0-----:R-:W-:Y:S04]  /*2e5a0*/  STL.64 [R1+0x20a0], R10 ;  /* 0x0020a00a01007387 */ /* 0x001fe80000100a00 */
[----:B------:R0:W-:Y:S04]  /*2e5b0*/  STL.64 [R1+0x2098], R8 ;  /* 0x0020980801007387 */ /* 0x0001e80000100a00 */
[----:B0-----:R-:W2:Y:S01]  /*2e5c0*/  LDL.LU.64 R8, [R1+0x60] ;  /* 0x0000600001087983 */ /* 0x001ea20000300a00 */
[----:B----4-:R-:W-:Y:S01]  /*2e5d0*/  HMMA.16816.F32 R20, R4, R24, R20 ;  /* 0x000000180414723c */ /* 0x010fe20000001814 */
[----:B------:R-:W-:-:S02]  /*2e5e0*/  IMAD.MOV.U32 R12, RZ, RZ, R24 ;  /* 0x000000ffff0c7224 */ /* 0x000fc400078e0018 */
[----:B------:R-:W-:-:S15]  /*2e5f0*/  IMAD.MOV.U32 R13, RZ, RZ, R25 ;  /* 0x000000ffff0d7224 */ /* 0x000fde00078e0019 */
[----:B------:R-:W-:Y:S01]  /*2e600*/  NOP ;  /* 0x0000000000007918 */ /* 0x000fe20000000000 */
[----:B------:R0:W-:Y:S04]  /*2e610*/  STL.64 [R1+0x2c0], R20 ;  /* 0x0002c01401007387 */ /* 0x0001e80000100a00 */
[----:B------:R1:W-:Y:S04]  /*2e620*/  STL.64 [R1+0x2c8], R22 ;  /* 0x0002c81601007387 */ /* 0x0003e80000100a00 */
[----:B0-----:R-:W3:Y:S04]  /*2e630*/  LDL.LU.64 R20, [R1+0xaa0] ;  /* 0x000aa00001147983 */ /* 0x001ee80000300a00 */
[----:B-1----:R-:W3:Y:S04]  /*2e640*/  LDL.LU.64 R22, [R1+0xaa8] ;  /* 0x000aa80001167983 */ /* 0x002ee80000300a00 */
[----:B------:R-:W-:Y:S04]  /*2e650*/  STL.64 [R1+0x2200], R14 ;  /* 0x0022000e01007387 */ /* 0x000fe80000100a00 */
[----:B------:R0:W-:Y:S04]  /*2e660*/  STL.64 [R1+0x21f8], R12 ;  /* 0x0021f80c01007387 */ /* 0x0001e80000100a00 */
[----:B0-----:R-:W4:Y:S04]  /*2e670*/  LDL.LU.64 R12, [R1] ;  /* 0x00000000010c7983 */ /* 0x001f280000300a00 */
[----:B----4-:R0:W-:Y:S04]  /*2e680*/  STL.64 [R1+0x2210], R12 ;  /* 0x0022100c01007387 */ /* 0x0101e80000100a00 */
[----:B0-----:R-:W4:Y:S04]  /*2e690*/  LDL.LU.64 R12, [R1+0x10] ;  /* 0x00001000010c7983 */ /* 0x001f280000300a00 */
[----:B----4-:R0:W-:Y:S04]  /*2e6a0*/  STL.64 [R1+0x2218], R12 ;  /* 0x0022180c01007387 */ /* 0x0101e80000100a00 */
[----:B0-----:R-:W4:Y:S04]  /*2e6b0*/  LDL.LU.64 R12, [R1+0x20] ;  /* 0x00002000010c7983 */ /* 0x001f280000300a00 */
[----:B----4-:R0:W-:Y:S04]  /*2e6c0*/  STL.64 [R1+0x2230], R12 ;  /* 0x0022300c01007387 */ /* 0x0101e80000100a00 */
[----:B0-----:R-:W4:Y:S04]  /*2e6d0*/  LDL.LU.64 R12, [R1+0x30] ;  /* 0x00003000010c7983 */ /* 0x001f280000300a00 */
[----:B----4-:R0:W-:Y:S04]  /*2e6e0*/  STL.64 [R1+0x2248], R12 ;  /* 0x0022480c01007387 */ /* 0x0101e80000100a00 */
[----:B0-----:R-:W4:Y:S04]  /*2e6f0*/  LDL.LU.64 R12, [R1+0x40] ;  /* 0x00004000010c7983 */ /* 0x001f280000300a00 */
[----:B----4-:R0:W-:Y:S04]  /*2e700*/  STL.64 [R1+0x2250], R12 ;  /* 0x0022500c01007387 */ /* 0x0101e80000100a00 */
[----:B0-----:R-:W4:Y:S01]  /*2e710*/  LDL.LU.64 R12, [R1+0x50] ;  /* 0x00005000010c7983 */ /* 0x001f220000300a00 */
[----:B---3--:R-:W-:Y:S03]  /*2e720*/  HMMA.16816.F32 R20, R4, R16, R20 ;  /* 0x000000100414723c */ /* 0x008fe60000001814 */
[----:B----4-:R0:W-:Y:S04]  /*2e730*/  STL.64 [R1+0x2260], R12 ;  /* 0x0022600c01007387 */ /* 0x0101e80000100a00 */
[----:B0-----:R-:W3:Y:S04]  /*2e740*/  LDL.LU.64 R12, [R1+0xa90] ;  /* 0x000a9000010c7983 */ /* 0x001ee80000300a00 */
[----:B------:R-:W3:Y:S08]  /*2e750*/  LDL.LU.64 R14, [R1+0xa98] ;  /* 0x000a9800010e7983 */ /* 0x000ef00000300a00 */
[----:B------:R0:W-:Y:S04]  /*2e760*/  STL.64 [R1+0x2b0], R20 ;  /* 0x0002b01401007387 */ /* 0x0001e80000100a00 */
[----:B------:R1:W-:Y:S01]  /*2e770*/  STL.64 [R1+0x2b8], R22 ;  /* 0x0002b81601007387 */ /* 0x0003e20000100a00 */
[----:B------:R-:W-:-:S02]  /*2e780*/  IMAD.MOV.U32 R25, RZ, RZ, R16 ;  /* 0x000000ffff197224 */ /* 0x000fc400078e0010 */
[----:B------:R-:W-:Y:S01]  /*2e790*/  IMAD.MOV.U32 R26, RZ, RZ, R17 ;  /* 0x000000ffff1a7224 */ /* 0x000fe200078e0011 */
[----:B0-----:R-:W4:Y:S04]  /*2e7a0*/  LDL.LU.64 R20, [R1+0xa80] ;  /* 0x000a800001147983 */ /* 0x001f280000300a00 */
[----:B-1----:R-:W4:Y:S04]  /*2e7b0*/  LDL.LU.64 R22, [R1+0xa88] ;  /* 0x000a880001167983 */ /* 0x002f280000300a00 */
[----:B------:R-:W4:Y:S04]  /*2e7c0*/  LDL.LU.64 R16, [R1+0xa70] ;  /* 0x000a700001107983 */ /* 0x000f280000300a00 */
[----:B------:R-:W4:Y:S01]  /*2e7d0*/  LDL.LU.64 R18, [R1+0xa78] ;  /* 0x000a780001127983 */ /* 0x000f220000300a00 */
[----:B--2---:R-:W-:Y:S01]  /*2e7e0*/  IMAD.MOV.U32 R24, RZ, RZ, R9 ;  /* 0x000000ffff187224 */ /* 0x004fe200078e0009 */
[----:B---3--:R-:W-:-:S15]  /*2e7f0*/  HMMA.16816.F32 R12, R4, R8, R12 ;  /* 0x00000008040c723c */ /* 0x008fde000000180c */
[----:B------:R-:W-:-:S04]  /*2e800*/  NOP ;  /* 0x0000000000007918 */ /* 0x000fc80000000000 */
[----:B------:R0:W-:Y:S04]  /*2e810*/  STL.64 [R1+0x2a0], R12 ;  /* 0x0002a00c01007387 */ /* 0x0001e80000100a00 */
[----:B------:R-:W-:Y:S04]  /*2e820*/  STL.64 [R1+0x2a8], R14 ;  /* 0x0002a80e01007387 */ /* 0x000fe80000100a00 */
[----:B0-----:R-:W4:Y:S04]  /*2e830*/  LDL.LU.64 R12, [R1+0x2260] ;  /* 0x00226000010c7983 */ /* 0x001f280000300a00 */
[----:B------:R-:W-:Y:S04]  /*2e840*/  STL [R1+0x2228], R26 ;  /* 0x0022281a01007387 */ /* 0x000fe80000100800 */
[----:B------:R0:W-:Y:S04]  /*2e850*/  STL.64 [R1+0x2220], R24 ;  /* 0x0022201801007387 */ /* 0x0001e80000100a00 */
[----:B0-----:R-:W2:Y:S04]  /*2e860*/  LDL.LU.64 R24, [R1+0xa50] ;  /* 0x000a500001187983 */ /* 0x001ea80000300a00 */
[----:B------:R-:W3:Y:S01]  /*2e870*/  LDL.LU.64 R26, [R1+0xa58] ;  /* 0x000a5800011a7983 */ /* 0x000ee20000300a00 */
[----:B------:R-:W-:Y:S01]  /*2e880*/  IMAD.MOV.U32 R3, RZ, RZ, R8 ;  /* 0x000000ffff037224 */ /* 0x000fe200078e0008 */
[----:B----4-:R-:W-:Y:S02]  /*2e890*/  HMMA.16816.F32 R20, R4, R12, R20 ;  /* 0x0000000c0414723c */ /* 0x010fe40000001814 */
[----:B---3--:R-:W-:Y:S04]  /*2e8a0*/  STL.64 [R1+0x2240], R26 ;  /* 0x0022401a01007387 */ /* 0x008fe80000100a00 */
[----:B--2---:R0:W-:Y:S04]  /*2e8b0*/  STL.64 [R1+0x2238], R24 ;  /* 0x0022381801007387 */ /* 0x0041e80000100a00 */
[----:B0-----:R-:W2:Y:S04]  /*2e8c0*/  LDL.LU.64 R24, [R1+0xa60] ;  /* 0x000a600001187983 */ /* 0x001ea80000300a00 */
[----:B------:R-:W2:Y:S04]  /*2e8d0*/  LDL.LU.64 R26, [R1+0xa68] ;  /* 0x000a6800011a7983 */ /* 0x000ea80000300a00 */
[----:B------:R-:W3:Y:S04]  /*2e8e0*/  LDL.LU.64 R8, [R1+0xa40] ;  /* 0x000a400001087983 */ /* 0x000ee80000300a00 */
[----:B------:R-:W3:Y:S04]  /*2e8f0*/  LDL.LU.64 R10, [R1+0xa48] ;  /* 0x000a4800010a7983 */ /* 0x000ee80000300a00 */
[----:B------:R0:W-:Y:S04]  /*2e900*/  STL.64 [R1+0x290], R20 ;  /* 0x0002901401007387 */ /* 0x0001e80000100a00 */
[----:B------:R1:W-:Y:S04]  /*2e910*/  STL.64 [R1+0x298], R22 ;  /* 0x0002981601007387 */ /* 0x0003e80000100a00 */
[----:B0-----:R-:W4:Y:S01]  /*2e920*/  LDL.LU R20, [R1+0x2258] ;  /* 0x0022580001147983 */ /* 0x001f220000300800 */
[----:B------:R-:W-:-:S02]  /*2e930*/  IMAD.MOV.U32 R21, RZ, RZ, R12 ;  /* 0x000000ffff157224 */ /* 0x000fc400078e000c */
[----:B-1----:R-:W-:Y:S02]  /*2e940*/  IMAD.MOV.U32 R23, RZ, RZ, R13 ;  /* 0x000000ffff177224 */ /* 0x002fe400078e000d */
[----:B------:R-:W2:Y:S02]  /*2e950*/  LDL.LU.64 R12, [R1+0x2250] ;  /* 0x00225000010c7983 */ /* 0x000ea40000300a00 */
[----:B--2---:R-:W-:-:S15]  /*2e960*/  HMMA.16816.F32 R16, R4, R12, R16 ;  /* 0x0000000c0410723c */ /* 0x004fde0000001810 */
[----:B------:R-:W-:-:S04]  /*2e970*/  NOP ;  /* 0x0000000000007918 */ /* 0x000fc80000000000 */
[----:B------:R0:W-:Y:S04]  /*2e980*/  STL.64 [R1+0x280], R16 ;  /* 0x0002801001007387 */ /* 0x0001e80000100a00 */
[----:B------:R-:W-:Y:S01]  /*2e990*/  STL.64 [R1+0x288], R18 ;  /* 0x0002881201007387 */ /* 0x000fe20000100a00 */
[----:B0-----:R-:W-:Y:S02]  /*2e9a0*/  IMAD.MOV.U32 R17, RZ, RZ, R12 ;  /* 0x000000ffff117224 */ /* 0x001fe400078e000c */
[----:B------:R-:W-:Y:S02]  /*2e9b0*/  IMAD.MOV.U32 R16, RZ, RZ, R13 ;  /* 0x000000ffff107224 */ /* 0x000fe400078e000d */
[----:B------:R-:W2:Y:S04]  /*2e9c0*/  LDL.LU.64 R12, [R1+0x2248] ;  /* 0x00224800010c7983 */ /* 0x000ea80000300a00 */
[----:B------:R0:W-:Y:S04]  /*2e9d0*/  STL.64 [R1+0x2208], R16 ;  /* 0x0022081001007387 */ /* 0x0001e80000100a00 */
[----:B0-----:R-:W3:Y:S04]  /*2e9e0*/  LDL.LU.64 R16, [R1+0xa30] ;  /* 0x000a300001107983 */ /* 0x001ee80000300a00 */
[----:B------:R-:W3:Y:S01]  /*2e9f0*/  LDL.LU.64 R18, [R1+0xa38] ;  /* 0x000a380001127983 */ /* 0x000ee20000300a00 */
        /* <DEDUP_REMOVED lines=8> */
[----:B------:R-:W2:Y:S02]  /*2ea80*/  LDL.LU.64 R12, [R1+0x2230] ;  /* 0x00223000010c7983 */ /* 0x000ea40000300a00 */
[----:B--2---:R-:W-:Y:S01]  /*2ea90*/  HMMA.16816.F32 R24, R4, R12, R24 ;  /* 0x0000000c0418723c */ /* 0x004fe20000001818 */
[----:B------:R-:W-:-:S15]  /*2eaa0*/  IMAD.MOV.U32 R29, RZ, RZ, R13 ;  /* 0x000000ffff1d7224 */ /* 0x000fde00078e000d */
[----:B------:R-:W-:-:S03]  /*2eab0*/  NOP ;  /* 0x0000000000007918 */ /* 0x000fc60000000000 */
[----:B------:R-:W-:Y:S04]  /*2eac0*/  STL.64 [R1+0x260], R24 ;  /* 0x0002601801007387 */ /* 0x000fe80000100a00 */
[----:B------:R0:W-:Y:S04]  /*2ead0*/  STL.64 [R1+0x268], R26 ;  /* 0x0002681a01007387 */ /* 0x0001e80000100a00 */
[----:B0-----:R-:W2:Y:S04]  /*2eae0*/  LDL.LU R26, [R1+0x2228] ;  /* 0x00222800011a7983 */ /* 0x001ea80000300800 */
[----:B------:R-:W2:Y:S01]  /*2eaf0*/  LDL.LU.64 R24, [R1+0x2220] ;  /* 0x0022200001187983 */ /* 0x000ea20000300a00 */
[----:B------:R-:W-:-:S03]  /*2eb00*/  IMAD.MOV.U32 R27, RZ, RZ, R12 ;  /* 0x000000ffff1b7224 */ /* 0x000fc600078e000c */
[----:B------:R-:W3:Y:S02]  /*2eb10*/  LDL.LU.64 R12, [R1+0x2218] ;  /* 0x00221800010c7983 */ /* 0x000ee40000300a00 */
[----:B---3--:R-:W-:-:S15]  /*2eb20*/  HMMA.16816.F32 R8, R4, R12, R8 ;  /* 0x0000000c0408723c */ /* 0x008fde0000001808 */
[----:B------:R-:W-:-:S04]  /*2eb30*/  NOP ;  /* 0x0000000000007918 */ /* 0x000fc80000000000 */
[----:B------:R0:W-:Y:S04]  /*2eb40*/  STL.64 [R1+0x250], R8 ;  /* 0x0002500801007387 */ /* 0x0001e80000100a00 */
[----:B------:R-:W-:Y:S01]  /*2eb50*/  STL.64 [R1+0x258], R10 ;  /* 0x0002580a01007387 */ /* 0x000fe20000100a00 */
[----:B0-----:R-:W-:Y:S02]  /*2eb60*/  IMAD.MOV.U32 R9, RZ, RZ, R12 ;  /* 0x000000ffff097224 */ /* 0x001fe400078e000c */
[----:B------:R-:W-:Y:S02]  /*2eb70*/  IMAD.MOV.U32 R8, RZ, RZ, R13 ;  /* 0x000000ffff087224 */ /* 0x000fe400078e000d */
[----:B------:R-:W3:Y:S02]  /*2eb80*/  LDL.LU.64 R12, [R1+0x2210] ;  /* 0x00221000010c7983 */ /* 0x000ee40000300a00 */
[----:B---3--:R-:W-:-:S15]  /*2eb90*/  HMMA.16816.F32 R16, R4, R12, R16 ;  /* 0x0000000c0410723c */ /* 0x008fde0000001810 */
[----:B------:R-:W-:-:S04]  /*2eba0*/  NOP ;  /* 0x0000000000007918 */ /* 0x000fc80000000000 */
[----:B------:R0:W-:Y:S04]  /*2ebb0*/  STL.64 [R1+0x240], R16 ;  /* 0x0002401001007387 */ /* 0x0001e80000100a00 */
[----:B------:R-:W-:Y:S04]  /*2ebc0*/  STL.64 [R1+0x248], R18 ;  /* 0x0002481201007387 */ /* 0x000fe80000100a00 */
[----:B0-----:R-:W3:Y:S01]  /*2ebd0*/  LDL.LU.64 R16, [R1+0x2208] ;  /* 0x0022080001107983 */ /* 0x001ee20000300a00 */
[----:B------:R-:W-:Y:S02]  /*2ebe0*/  IMAD.MOV.U32 R11, RZ, RZ, R12 ;  /* 0x000000ffff0b7224 */ /* 0x000fe400078e000c */
[----:B------:R-:W-:Y:S01]  /*2ebf0*/  IMAD.MOV.U32 R10, RZ, RZ, R13 ;  /* 0x000000ffff0a7224 */ /* 0x000fe200078e000d */
[----:B------:R-:W2:Y:S04]  /*2ec00*/  LDL.LU.64 R14, [R1+0x2200] ;  /* 0x00220000010e7983 */ /* 0x000ea80000300a00 */
[----:B------:R-:W2:Y:S04]  /*2ec10*/  LDL.LU.64 R12, [R1+0x21f8] ;  /* 0x0021f800010c7983 */ /* 0x000ea80000300a00 */
[----:B------:R-:W-:Y:S04]  /*2ec20*/  STL.64 [R1+0x2100], R10 ;  /* 0x0021000a01007387 */ /* 0x000fe80000100a00 */
[----:B------:R3:W-:Y:S02]  /*2ec30*/  STL.64 [R1+0x20f8], R8 ;  /* 0x0020f80801007387 */ /* 0x0007e40000100a00 */
[----:B---3--:R-:W-:-:S02]  /*2ec40*/  IMAD.MOV.U32 R8, RZ, RZ, R17 ;  /* 0x000000ffff087224 */ /* 0x008fc400078e0011 */
[----:B------:R-:W-:Y:S02]  /*2ec50*/  IMAD.MOV.U32 R9, RZ, RZ, R16 ;  /* 0x000000ffff097224 */ /* 0x000fe400078e0010 */
[----:B------:R-:W3:Y:S04]  /*2ec60*/  LDL.LU.64 R16, [R1+0x9d0] ;  /* 0x0009d00001107983 */ /* 0x000ee80000300a00 */
[----:B------:R-:W3:Y:S04]  /*2ec70*/  LDL.LU.64 R18, [R1+0x9d8] ;  /* 0x0009d80001127983 */ /* 0x000ee80000300a00 */
[----:B------:R0:W-:Y:S02]  /*2ec80*/  STL.64 [R1+0x2110], R8 ;  /* 0x0021100801007387 */ /* 0x0001e40000100a00 */
[----:B0-----:R-:W-:-:S02]  /*2ec90*/  IMAD.MOV.U32 R8, RZ, RZ, R21 ;  /* 0x000000ffff087224 */ /* 0x001fc400078e0015 */
[----:B------:R-:W-:Y:S01]  /*2eca0*/  IMAD.MOV.U32 R9, RZ, RZ, R23 ;  /* 0x000000ffff097224 */ /* 0x000fe200078e0017 */
[----:B------:R-:W4:Y:S04]  /*2ecb0*/  LDL.LU R21, [R1+0x21f0] ;  /* 0x0021f00001157983 */ /* 0x000f280000300800 */
[----:B------:R-:W3:Y:S04]  /*2ecc0*/  LDL.LU R23, [R1+0x21ec] ;  /* 0x0021ec0001177983 */ /* 0x000ee80000300800 */
[----:B------:R0:W-:Y:S02]  /*2ecd0*/  STL.64 [R1+0x2128], R8 ;  /* 0x0021280801007387 */ /* 0x0001e40000100a00 */
[----:B0-----:R-:W-:-:S02]  /*2ece0*/  IMAD.MOV.U32 R8, RZ, RZ, R3 ;  /* 0x000000ffff087224 */ /* 0x001fc400078e0003 */
[----:B--2---:R-:W-:Y:S01]  /*2ecf0*/  IMAD.MOV.U32 R9, RZ, RZ, R24 ;  /* 0x000000ffff097224 */ /* 0x004fe200078e0018 */
[----:B------:R-:W2:Y:S04]  /*2ed00*/  LDL.LU R3, [R1+0x21e8] ;  /* 0x0021e80001037983 */ /* 0x000ea80000300800 */
[----:B------:R-:W2:Y:S04]  /*2ed10*/  LDL.LU R24, [R1+0x21e4] ;  /* 0x0021e40001187983 */ /* 0x000ea80000300800 */
[----:B------:R0:W-:Y:S04]  /*2ed20*/  STL.64 [R1+0x2140], R8 ;  /* 0x0021400801007387 */ /* 0x0001e80000100a00 */
[----:B0-----:R-:W4:Y:S04]  /*2ed30*/  LDL.LU.64 R8, [R1+0xa20] ;  /* 0x000a200001087983 */ /* 0x001f280000300a00 */
[----:B------:R-:W4:Y:S02]  /*2ed40*/  LDL.LU.64 R10, [R1+0xa28] ;  /* 0x000a2800010a7983 */ /* 0x000f240000300a00 */
[----:B----4-:R-:W-:-:S15]  /*2ed50*/  HMMA.16816.F32 R8, R4, R20, R8 ;  /* 0x000000140408723c */ /* 0x010fde0000001808 */
[----:B------:R-:W-:-:S04]  /*2ed60*/  NOP ;  /* 0x0000000000007918 */ /* 0x000fc80000000000 */
[----:B------:R0:W-:Y:S04]  /*2ed70*/  STL.64 [R1+0x230], R8 ;  /* 0x0002300801007387 */ /* 0x0001e80000100a00 */
[----:B------:R-:W-:Y:S01]  /*2ed80*/  STL.64 [R1+0x238], R10 ;  /* 0x0002380a01007387 */ /* 0x000fe20000100a00 */
[----:B0-----:R-:W-:Y:S02]  /*2ed90*/  IMAD.MOV.U32 R8, RZ, RZ, R25 ;  /* 0x000000ffff087224 */ /* 0x001fe400078e0019 */
[----:B------:R-:W-:Y:S01]  /*2eda0*/  IMAD.MOV.U32 R9, RZ, RZ, R26 ;  /* 0x000000ffff097224 */ /* 0x000fe200078e001a */
[----:B------:R-:W4:Y:S04]  /*2edb0*/  LDL.LU R25, [R1+0x21e0] ;  /* 0x0021e00001197983 */ /* 0x000f280000300800 */
[----:B------:R-:W4:Y:S04]  /*2edc0*/  LDL.LU R26, [R1+0x21dc] ;  /* 0x0021dc00011a7983 */ /* 0x000f280000300800 */
[----:B------:R0:W-:Y:S04]  /*2edd0*/  STL.64 [R1+0x2158], R8 ;  /* 0x0021580801007387 */ /* 0x0001e80000100a00 */
[----:B------:R1:W-:Y:S01]  /*2ede0*/  STL.64 [R1+0x20b8], R20 ;  /* 0x0020b81401007387 */ /* 0x0003e20000100a00 */
[----:B0-----:R-:W-:-:S02]  /*2edf0*/  IMAD.MOV.U32 R8, RZ, RZ, R12 ;  /* 0x000000ffff087224 */ /* 0x001fc400078e000c */
[----:B-1----:R-:W-:Y:S02]  /*2ee00*/  IMAD.MOV.U32 R20, RZ, RZ, R27 ;  /* 0x000000ffff147224 */ /* 0x002fe400078e001b */
[----:B------:R-:W-:Y:S01]  /*2ee10*/  IMAD.MOV.U32 R9, RZ, RZ, R13 ;  /* 0x000000ffff097224 */ /* 0x000fe200078e000d */
[----:B------:R-:W4:Y:S01]  /*2ee20*/  LDL.LU R27, [R1+0x21d8] ;  /* 0x0021d800011b7983 */ /* 0x000f220000300800 */
[----:B------:R-:W-:-:S03]  /*2ee30*/  IMAD.MOV.U32 R21, RZ, RZ, R29 ;  /* 0x000000ffff157224 */ /* 0x000fc600078e001d */
[----:B------:R-:W4:Y:S04]  /*2ee40*/  LDL.LU R29, [R1+0x21d4] ;  /* 0x0021d400011d7983 */ /* 0x000f280000300800 */
[----:B------:R-:W4:Y:S04]  /*2ee50*/  LDL.LU R12, [R1+0x21d0] ;  /* 0x0021d000010c7983 */ /* 0x000f280000300800 */
[----:B------:R-:W4:Y:S04]  /*2ee60*/  LDL.LU R13, [R1+0x21cc] ;  /* 0x0021cc00010d7983 */ /* 0x000f280000300800 */
[----:B------:R0:W-:Y:S04]  /*2ee70*/  STL.64 [R1+0x2170], R8 ;  /* 0x0021700801007387 */ /* 0x0001e80000100a00 */
[----:B------:R-:W-:Y:S01]  /*2ee80*/  STL.64 [R1+0x2108], R20 ;  /* 0x0021081401007387 */ /* 0x000fe20000100a00 */
[----:B0-----:R-:W-:-:S02]  /*2ee90*/  IMAD.MOV.U32 R8, RZ, RZ, R14 ;  /* 0x000000ffff087224 */ /* 0x001fc400078e000e */
[----:B------:R-:W-:Y:S01]  /*2eea0*/  IMAD.MOV.U32 R9, RZ, RZ, R15 ;  /* 0x000000ffff097224 */ /* 0x000fe200078e000f */
[----:B------:R-:W4:Y:S04]  /*2eeb0*/  LDL.LU R14, [R1+0x21c8] ;  /* 0x0021c800010e7983 */ /* 0x000f280000300800 */
[----:B------:R-:W4:Y:S04]  /*2eec0*/  LDL.LU R15, [R1+0x21c4] ;  /* 0x0021c400010f7983 */ /* 0x000f280000300800 */
[----:B------:R0:W-:Y:S01]  /*2eed0*/  STL.64 [R1+0x2188], R8 ;  /* 0x0021880801007387 */ /* 0x0001e20000100a00 */
[----:B------:R-:W-:-:S02]  /*2eee0*/  IMAD.MOV.U32 R11, RZ, RZ, R22 ;  /* 0x000000ffff0b7224 */ /* 0x000fc400078e0016 */
[----:B0-----:R-:W-:Y:S02]  /*2eef0*/  IMAD.MOV.U32 R8, RZ, RZ, R2 ;  /* 0x000000ffff087224 */ /* 0x001fe400078e0002 */
[----:B------:R-:W-:Y:S01]  /*2ef00*/  IMAD.MOV.U32 R9, RZ, RZ, R0 ;  /* 0x000000ffff097224 */ /* 0x000fe200078e0000 */
[----:B------:R-:W4:Y:S04]  /*2ef10*/  LDL.LU R2, [R1+0x21c0] ;  /* 0x0021c00001027983 */ /* 0x000f280000300800 */
[----:B------:R-:W4:Y:S04]  /*2ef20*/  LDL.LU R0, [R1+0x21bc] ;  /* 0x0021bc0001007983 */ /* 0x000f280000300800 */
[----:B------:R2:W-:Y:S02]  /*2ef30*/  STL.64 [R1+0x21a0], R8 ;  /* 0x0021a00801007387 */ /* 0x0005e40000100a00 */
[----:B--2---:R-:W-:-:S02]  /*2ef40*/  IMAD.MOV.U32 R8, RZ, RZ, R3 ;  /* 0x000000ffff087224 */ /* 0x004fc400078e0003 */
[----:B---3--:R-:W-:Y:S01]  /*2ef50*/  IMAD.MOV.U32 R9, RZ, RZ, R23 ;  /* 0x000000ffff097224 */ /* 0x008fe200078e0017 */
[----:B------:R-:W2:Y:S04]  /*2ef60*/  LDL.LU R3, [R1+0x21b8] ;  /* 0x0021b80001037983 */ /* 0x000ea80000300800 */
[----:B------:R-:W3:Y:S04]  /*2ef70*/  LDL.LU.64 R20, [R1+0x7c0] ;  /* 0x0007c00001147983 */ /* 0x000ee80000300a00 */
[----:B------:R-:W2:Y:S04]  /*2ef80*/  LDL.LU.64 R22, [R1+0x7c8] ;  /* 0x0007c80001167983 */ /* 0x000ea80000300a00 */
[----:B--2---:R-:W-:Y:S04]  /*2ef90*/  STL.64 [R1+0x2120], R22 ;  /* 0x0021201601007387 */ /* 0x004fe80000100a00 */
[----:B---3--:R0:W-:Y:S04]  /*2efa0*/  STL.64 [R1+0x2118], R20 ;  /* 0x0021181401007387 */ /* 0x0081e80000100a00 */
[----:B0-----:R-:W2:Y:S04]  /*2efb0*/  LDL.LU.64 R20, [R1+0x7d0] ;  /* 0x0007d00001147983 */ /* 0x001ea80000300a00 */
[----:B------:R-:W3:Y:S04]  /*2efc0*/  LDL.LU.64 R22, [R1+0x7d8] ;  /* 0x0007d80001167983 */ /* 0x000ee80000300a00 */
[----:B---3--:R-:W-:Y:S04]  /*2efd0*/  STL.64 [R1+0x2138], R22 ;  /* 0x0021381601007387 */ /* 0x008fe80000100a00 */
[----:B--2---:R0:W-:Y:S04]  /*2efe0*/  STL.64 [R1+0x2130], R20 ;  /* 0x0021301401007387 */ /* 0x0041e80000100a00 */
        /* <DEDUP_REMOVED lines=17> */
[----:B------:R-:W3:Y:S01]  /*2f100*/  LDL.LU.64 R22, [R1+0x828] ;  /* 0x0008280001167983 */ /* 0x000ee20000300a00 */
[----:B----4-:R-:W-:Y:S03]  /*2f110*/  HMMA.16816.F32 R16, R4, R24, R16 ;  /* 0x000000180410723c */ /* 0x010fe60000001810 */
[----:B---3--:R-:W-:Y:S04]  /*2f120*/  STL.64 [R1+0x21b0], R22 ;  /* 0x0021b01601007387 */ /* 0x008fe80000100a00 */
[----:B--2---:R0:W-:Y:S04]  /*2f130*/  STL.64 [R1+0x21a8], R20 ;  /* 0x0021a81401007387 */ /* 0x0041e80000100a00 */
[----:B0-----:R-:W2:Y:S04]  /*2f140*/  LDL.LU.64 R20, [R1+0x830] ;  /* 0x0008300001147983 */ /* 0x001ea80000300a00 */
[----:B------:R-:W2:Y:S04]  /*2f150*/  LDL.LU.64 R22, [R1+0x838] ;  /* 0x0008380001167983 */ /* 0x000ea80000300a00 */
[----:B------:R-:W3:Y:S04]  /*2f160*/  LDL.LU.64 R4, [R1+0x7a0] ;  /* 0x0007a00001047983 */ /* 0x000ee80000300a00 */
[----:B------:R-:W3:Y:S04]  /*2f170*/  LDL.LU.64 R6, [R1+0x7a8] ;  /* 0x0007a80001067983 */ /* 0x000ee80000300a00 */
[----:B------:R-:W-:Y:S04]  /*2f180*/  STL.64 [R1+0x20b0], R26 ;  /* 0x0020b01a01007387 */ /* 0x000fe80000100a00 */
[----:B------:R0:W-:Y:S02]  /*2f190*/  STL.64 [R1+0x20a8], R24 ;  /* 0x0020a81801007387 */ /* 0x0001e40000100a00 */
[----:B0-----:R-:W-:-:S02]  /*2f1a0*/  IMAD.MOV.U32 R24, RZ, RZ, R11 ;  /* 0x000000ffff187224 */ /* 0x001fc400078e000b */
[----:B------:R-:W-:Y:S04]  /*2f1b0*/  STL [R1+0x19ec], R16 ;  /* 0x0019ec1001007387 */ /* 0x000fe80000100800 */
[----:B------:R0:W-:Y:S04]  /*2f1c0*/  STL [R1+0x19e8], R17 ;  /* 0x0019e81101007387 */ /* 0x0001e80000100800 */
[----:B------:R-:W-:Y:S04]  /*2f1d0*/  STL [R1+0x19e4], R18 ;  /* 0x0019e41201007387 */ /* 0x000fe80000100800 */
[----:B------:R1:W-:Y:S04]  /*2f1e0*/  STL [R1+0x19e0], R19 ;  /* 0x0019e01301007387 */ /* 0x0003e80000100800 */
[----:B0-----:R-:W4:Y:S04]  /*2f1f0*/  LDL.LU.64 R16, [R1+0x7b0] ;  /* 0x0007b00001107983 */ /* 0x001f280000300a00 */
[----:B-1----:R-:W4:Y:S01]  /*2f200*/  LDL.LU.64 R18, [R1+0x7b8] ;  /* 0x0007b80001127983 */ /* 0x002f220000300a00 */
        /* <DEDUP_REMOVED lines=41> */
[----:B0-----:R-:W2:Y:S01]  /*2f4a0*/  LDL.LU.64 R8, [R1+0x2110] ;  /* 0x0021100001087983 */ /* 0x001ea20000300a00 */
[----:B------:R-:W-:Y:S01]  /*2f4b0*/  IMAD.MOV.U32 R25, RZ, RZ, R28 ;  /* 0x000000ffff197224 */ /* 0x000fe200078e001c */
[C---:B--2---:R-:W-:Y:S02]  /*2f4c0*/  HMMA.16816.F32 R8, R12.reuse, R8, R20 ;  /* 0x000000080c08723c */ /* 0x044fe40000001814 */
[----:B------:R-:W3:Y:S06]  /*2f4d0*/  LDL.LU.64 R20, [R1+0x2108] ;  /* 0x0021080001147983 */ /* 0x000eec0000300a00 */
[C---:B----4-:R-:W-:Y:S11]  /*2f4e0*/  HMMA.16816.F32 R24, R12.reuse, R24, R16 ;  /* 0x000000180c18723c */ /* 0x050ff60000001810 */
[----:B------:R-:W-:Y:S04]  /*2f4f0*/  STL.64 [R1+0x7c0], R8 ;  /* 0x0007c00801007387 */ /* 0x000fe80000100a00 */
[----:B------:R0:W-:Y:S04]  /*2f500*/  STL.64 [R1+0x7c8], R10 ;  /* 0x0007c80a01007387 */ /* 0x0001e80000100a00 */
[----:B0-----:R-:W2:Y:S04]  /*2f510*/  LDL.LU.64 R10, [R1+0x2100] ;  /* 0x00210000010a7983 */ /* 0x001ea80000300a00 */
[----:B------:R-:W4:Y:S01]  /*2f520*/  LDL.LU.64 R8, [R1+0x20f8] ;  /* 0x0020f80001087983 */ /* 0x000f220000300a00 */
[----:B---3--:R-:W-:Y:S03]  /*2f530*/  HMMA.16816.F32 R16, R12, R20, R4 ;  /* 0x000000140c10723c */ /* 0x008fe60000001804 */
[----:B------:R-:W3:Y:S04]  /*2f540*/  LDL R6, [R1+0x1a8] ;  /* 0x0001a80001067983 */ /* 0x000ee80000100800 */
[----:B------:R-:W-:Y:S04]  /*2f550*/  STL.64 [R1+0x7b0], R24 ;  /* 0x0007b01801007387 */ /* 0x000fe80000100a00 */
[----:B------:R-:W-:Y:S08]  /*2f560*/  STL.64 [R1+0x7b8], R26 ;  /* 0x0007b81a01007387 */ /* 0x000ff00000100a00 */
[----:B------:R0:W-:Y:S04]  /*2f570*/  STL.64 [R1+0x7a0], R16 ;  /* 0x0007a01001007387 */ /* 0x0001e80000100a00 */
[----:B------:R1:W-:Y:S04]  /*2f580*/  STL.64 [R1+0x7a8], R18 ;  /* 0x0007a81201007387 */ /* 0x0003e80000100a00 */
[----:B------:R-:W3:Y:S01]  /*2f590*/  LDL R7, [R1+0x1ac] ;  /* 0x0001ac0001077983 */ /* 0x000ee20000100800 */
[----:B--2---:R-:W-:-:S02]  /*2f5a0*/  IMAD.MOV.U32 R20, RZ, RZ, R11 ;  /* 0x000000ffff147224 */ /* 0x004fc400078e000b */
[----:B------:R-:W-:-:S05]  /*2f5b0*/  IMAD.MOV.U32 R21, RZ, RZ, R10 ;  /* 0x000000ffff157224 */ /* 0x000fca00078e000a */
[----:B------:R-:W-:Y:S04]  /*2f5c0*/  STL.64 [R1+0x20c8], R20 ;  /* 0x0020c81401007387 */ /* 0x000fe80000100a00 */
[----:B---3--:R-:W-:Y:S04]  /*2f5d0*/  STL.64 [R1+0x2070], R6 ;  /* 0x0020700601007387 */ /* 0x008fe80000100a00 */
[----:B0-----:R-:W2:Y:S01]  /*2f5e0*/  LDL.LU R16, [R1+0x580] ;  /* 0x0005800001107983 */ /* 0x001ea20000300800 */
[----:B-1----:R-:W-:Y:S02]  /*2f5f0*/  IMAD.MOV.U32 R18, RZ, RZ, R0 ;  /* 0x000000ffff127224 */ /* 0x002fe400078e0000 */
[----:B------:R-:W-:-:S02]  /*2f600*/  IMAD.MOV.U32 R19, RZ, RZ, R2 ;  /* 0x000000ffff137224 */ /* 0x000fc400078e0002 */
[----:B------:R-:W-:Y:S02]  /*2f610*/  IMAD.MOV.U32 R17, RZ, RZ, R3 ;  /* 0x000000ffff117224 */ /* 0x000fe400078e0003 */
[----:B------:R-:W3:Y:S04]  /*2f620*/  LDL.LU R3, [R1+0x20f4] ;  /* 0x0020f40001037983 */ /* 0x000ee80000300800 */
[----:B------:R-:W4:Y:S04]  /*2f630*/  LDL.LU R0, [R1+0x20f0] ;  /* 0x0020f00001007983 */ /* 0x000f280000300800 */
[----:B------:R-:W4:Y:S04]  /*2f640*/  LDL.LU R2, [R1+0x20ec] ;  /* 0x0020ec0001027983 */ /* 0x000f280000300800 */
[----:B------:R0:W-:Y:S04]  /*2f650*/  STL.64 [R1+0x2080], R18 ;  /* 0x0020801201007387 */ /* 0x0001e80000100a00 */
[----:B--2---:R1:W-:Y:S04]  /*2f660*/  STL.64 [R1+0x2078], R16 ;  /* 0x0020781001007387 */ /* 0x0043e80000100a00 */
[----:B0-----:R-:W2:Y:S04]  /*2f670*/  LDL R18, [R1+0x1d8] ;  /* 0x0001d80001127983 */ /* 0x001ea80000100800 */
[----:B------:R-:W2:Y:S01]  /*2f680*/  LDL R19, [R1+0x1dc] ;  /* 0x0001dc0001137983 */ /* 0x000ea20000100800 */
[----:B---3--:R-:W-:-:S02]  /*2f690*/  IMAD.MOV.U32 R7, RZ, RZ, R3 ;  /* 0x000000ffff077224 */ /* 0x008fc400078e0003 */
[----:B----4-:R-:W-:Y:S02]  /*2f6a0*/  IMAD.MOV.U32 R5, RZ, RZ, R0 ;  /* 0x000000ffff057224 */ /* 0x010fe400078e0000 */
[----:B------:R-:W-:Y:S01]  /*2f6b0*/  IMAD.MOV.U32 R6, RZ, RZ, R2 ;  /* 0x000000ffff067224 */ /* 0x000fe200078e0002 */
[----:B--2---:R0:W-:Y:S04]  /*2f6c0*/  STL.64 [R1+0x20c0], R18 ;  /* 0x0020c01201007387 */ /* 0x0041e80000100a00 */
[----:B------:R-:W2:Y:S04]  /*2f6d0*/  LDL.LU R4, [R1+0x760] ;  /* 0x0007600001047983 */ /* 0x000ea80000300800 */
[----:B------:R-:W3:Y:S04]  /*2f6e0*/  LDL.LU R0, [R1+0x20e8] ;  /* 0x0020e80001007983 */ /* 0x000ee80000300800 */
[----:B------:R-:W4:Y:S04]  /*2f6f0*/  LDL.LU R2, [R1+0x20e4] ;  /* 0x0020e40001027983 */ /* 0x000f280000300800 */
[----:B------:R-:W2:Y:S04]  /*2f700*/  LDL.LU R3, [R1+0x20e0] ;  /* 0x0020e00001037983 */ /* 0x000ea80000300800 */
[----:B-1----:R-:W2:Y:S04]  /*2f710*/  LDL.LU.64 R16, [R1+0x780] ;  /* 0x0007800001107983 */ /* 0x002ea80000300a00 */
[----:B0-----:R-:W2:Y:S01]  /*2f720*/  LDL.LU.64 R18, [R1+0x788] ;  /* 0x0007880001127983 */ /* 0x001ea20000300a00 */
[----:B------:R-:W-:-:S02]  /*2f730*/  IMAD.MOV.U32 R20, RZ, RZ, R9 ;  /* 0x000000ffff147224 */ /* 0x000fc400078e0009 */
[----:B------:R-:W-:Y:S01]  /*2f740*/  IMAD.MOV.U32 R21, RZ, RZ, R8 ;  /* 0x000000ffff157224 */ /* 0x000fe200078e0008 */
[----:B--2---:R-:W-:Y:S04]  /*2f750*/  STL.64 [R1+0x20d8], R18 ;  /* 0x0020d81201007387 */ /* 0x004fe80000100a00 */
[----:B------:R0:W-:Y:S04]  /*2f760*/  STL.64 [R1+0x20d0], R16 ;  /* 0x0020d01001007387 */ /* 0x0001e80000100a00 */
[----:B0-----:R-:W2:Y:S04]  /*2f770*/  LDL.LU.64 R16, [R1+0x790] ;  /* 0x0007900001107983 */ /* 0x001ea80000300a00 */
[----:B------:R-:W2:Y:S04]  /*2f780*/  LDL.LU.64 R18, [R1+0x798] ;  /* 0x0007980001127983 */ /* 0x000ea80000300a00 */
[----:B------:R-:W3:Y:S04]  /*2f790*/  LDL.LU.64 R24, [R1+0x770] ;  /* 0x0007700001187983 */ /* 0x000ee80000300a00 */
[----:B------:R-:W3:Y:S04]  /*2f7a0*/  LDL.LU.64 R26, [R1+0x778] ;  /* 0x00077800011a7983 */ /* 0x000ee80000300a00 */
[----:B------:R-:W3:Y:S04]  /*2f7b0*/  LDL.LU.64 R8, [R1+0x9c0] ;  /* 0x0009c00001087983 */ /* 0x000ee80000300a00 */
[----:B------:R-:W3:Y:S04]  /*2f7c0*/  LDL.LU.64 R10, [R1+0x9c8] ;  /* 0x0009c800010a7983 */ /* 0x000ee80000300a00 */
[----:B------:R-:W-:Y:S04]  /*2f7d0*/  STL.64 [R1+0x2090], R6 ;  /* 0x0020900601007387 */ /* 0x000fe80000100a00 */
[----:B------:R0:W-:Y:S04]  /*2f7e0*/  STL.64 [R1+0x2088], R4 ;  /* 0x0020880401007387 */ /* 0x0001e80000100a00 */
[----:B0-----:R-:W3:Y:S01]  /*2f7f0*/  LDL.LU R4, [R1+0x860] ;  /* 0x0008600001047983 */ /* 0x001ee20000300800 */
[----:B------:R-:W-:Y:S01]  /*2f800*/  IMAD.MOV.U32 R5, RZ, RZ, R3 ;  /* 0x000000ffff057224 */ /* 0x000fe200078e0003 */
[----:B--2---:R-:W-:Y:S02]  /*2f810*/  HMMA.16816.F32 R20, R12, R20, R16 ;  /* 0x000000140c14723c */ /* 0x004fe40000001810 */
[----:B------:R-:W2:Y:S04]  /*2f820*/  LDL.LU.64 R18, [R1+0x20d8] ;  /* 0x0020d80001127983 */ /* 0x000ea80000300a00 */
[----:B------:R-:W2:-:S13]  /*2f830*/  LDL.LU.64 R16, [R1+0x20d0] ;  /* 0x0020d00001107983 */ /* 0x000e9a0000300a00 */
[----:B------:R-:W-:Y:S02]  /*2f840*/  IMAD.MOV.U32 R3, RZ, RZ, R20 ;  /* 0x000000ffff037224 */ /* 0x000fe400078e0014 */
[----:B------:R-:W-:Y:S02]  /*2f850*/  IMAD.MOV.U32 R28, RZ, RZ, R21 ;  /* 0x000000ffff1c7224 */ /* 0x000fe400078e0015 */
[----:B------:R-:W2:Y:S01]  /*2f860*/  LDL.LU.64 R20, [R1+0x20c8] ;  /* 0x0020c80001147983 */ /* 0x000ea20000300a00 */
[----:B----4-:R-:W-:Y:S02]  /*2f870*/  IMAD.MOV.U32 R6, RZ, RZ, R2 ;  /* 0x000000ffff067224 */ /* 0x010fe400078e0002 */
[----:B---3--:R-:W-:Y:S02]  /*2f880*/  IMAD.MOV.U32 R7, RZ, RZ, R0 ;  /* 0x000000ffff077224 */ /* 0x008fe400078e0000 */
[----:B------:R-:W-:Y:S02]  /*2f890*/  IMAD.MOV.U32 R2, RZ, RZ, R22 ;  /* 0x000000ffff027224 */ /* 0x000fe400078e0016 */
[----:B------:R-:W-:-:S05]  /*2f8a0*/  IMAD.MOV.U32 R0, RZ, RZ, R23 ;  /* 0x000000ffff007224 */ /* 0x000fca00078e0017 */
[----:B------:R-:W-:Y:S04]  /*2f8b0*/  STL [R1+0x17c0], R0 ;  /* 0x0017c00001007387 */ /* 0x000fe80000100800 */
[----:B------:R-:W-:Y:S04]  /*2f8c0*/  STL [R1+0x1760], R2 ;  /* 0x0017600201007387 */ /* 0x000fe80000100800 */
[----:B------:R-:W-:Y:S04]  /*2f8d0*/  STL [R1+0x175c], R28 ;  /* 0x00175c1c01007387 */ /* 0x000fe80000100800 */
[----:B------:R-:W-:Y:S01]  /*2f8e0*/  STL [R1+0x1758], R3 ;  /* 0x0017580301007387 */ /* 0x000fe20000100800 */
[----:B--2---:R-:W-:Y:S03]  /*2f8f0*/  HMMA.16816.F32 R20, R12, R20, R16 ;  /* 0x000000140c14723c */ /* 0x004fe60000001810 */
[----:B------:R-:W2:-:S15]  /*2f900*/  LDL.LU.64 R18, [R1+0x20c0] ;  /* 0x0020c00001127983 */ /* 0x000e9e0000300a00 */
[----:B------:R-:W-:Y:S01]  /*2f910*/  NOP ;  /* 0x0000000000007918 */ /* 0x000fe20000000000 */
[----:B------:R0:W-:Y:S04]  /*2f920*/  STL.64 [R1+0x780], R20 ;  /* 0x0007801401007387 */ /* 0x0001e80000100a00 */
[----:B------:R1:W-:Y:S04]  /*2f930*/  STL.64 [R1+0x788], R22 ;  /* 0x0007881601007387 */ /* 0x0003e80000100a00 */
[----:B0-----:R-:W1:Y:S02]  /*2f940*/  LDL.LU.64 R20, [R1+0x20b8] ;  /* 0x0020b80001147983 */ /* 0x001e640000300a00 */
[----:B-1----:R-:W-:Y:S02]  /*2f950*/  HMMA.16816.F32 R20, R12, R20, R24 ;  /* 0x000000140c14723c */ /* 0x002fe40000001818 */
[----:B------:R-:W3:Y:S04]  /*2f960*/  LDL.LU.64 R26, [R1+0x20b0] ;  /* 0x0020b000011a7983 */ /* 0x000ee80000300a00 */
[----:B------:R-:W4:-:S13]  /*2f970*/  LDL.LU.64 R24, [R1+0x20a8] ;  /* 0x0020a80001187983 */ /* 0x000f1a0000300a00 */
[----:B------:R0:W-:Y:S04]  /*2f980*/  STL.64 [R1+0x770], R20 ;  /* 0x0007701401007387 */ /* 0x0001e80000100a00 */
[----:B------:R1:W-:Y:S04]  /*2f990*/  STL.64 [R1+0x778], R22 ;  /* 0x0007781601007387 */ /* 0x0003e80000100a00 */
[----:B0-----:R-:W2:Y:S04]  /*2f9a0*/  LDL.LU R20, [R1+0x680] ;  /* 0x0006800001147983 */ /* 0x001ea80000300800 */
[----:B------:R-:W2:Y:S04]  /*2f9b0*/  LDL.LU R21, [R1+0x684] ;  /* 0x0006840001157983 */ /* 0x000ea80000300800 */
[----:B-1----:R-:W2:Y:S04]  /*2f9c0*/  LDL.LU R22, [R1+0x688] ;  /* 0x0006880001167983 */ /* 0x002ea80000300800 */
[----:B------:R-:W2:Y:S01]  /*2f9d0*/  LDL.LU R23, [R1+0x68c] ;  /* 0x00068c0001177983 */ /* 0x000ea20000300800 */
[----:B----4-:R-:W-:Y:S03]  /*2f9e0*/  HMMA.16816.F32 R12, R12, R24, R8 ;  /* 0x000000180c0c723c */ /* 0x010fe60000001808 */
[----:B------:R-:W2:Y:S04]  /*2f9f0*/  LDL.LU.64 R10, [R1+0x20a0] ;  /* 0x0020a000010a7983 */ /* 0x000ea80000300a00 */
[----:B------:R-:W2:-:S12]  /*2fa00*/  LDL.LU.64 R8, [R1+0x2098] ;  /* 0x0020980001087983 */ /* 0x000e980000300a00 */
[----:B------:R0:W-:Y:S04]  /*2fa10*/  STL.64 [R1+0x16e0], R14 ;  /* 0x0016e00e01007387 */ /* 0x0001e80000100a00 */
[----:B------:R-:W-:Y:S04]  /*2fa20*/  STL.64 [R1+0x16d8], R12 ;  /* 0x0016d80c01007387 */ /* 0x000fe80000100a00 */
[----:B0-----:R-:W4:Y:S01]  /*2fa30*/  LDL.LU R14, [R1+0xa8] ;  /* 0x0000a800010e7983 */ /* 0x001f220000300800 */
[----:B------:R-:W-:Y:S01]  /*2fa40*/  IMAD.MOV.U32 R15, RZ, RZ, R29 ;  /* 0x000000ffff0f7224 */ /* 0x000fe200078e001d */
[----:B--2---:R-:W-:-:S15]  /*2fa50*/  HMMA.16816.F32 R16, R8, R18, R4 ;  /* 0x000000120810723c */ /* 0x004fde0000001804 */
[----:B------:R-:W-:-:S04]  /*2fa60*/  NOP ;  /* 0x0000000000007918 */ /* 0x000fc80000000000 */
[----:B------:R-:W-:Y:S02]  /*2fa70*/  IMAD.MOV.U32 R24, RZ, RZ, R16 ;  /* 0x000000ffff187224 */ /* 0x000fe400078e0010 */
[----:B------:R-:W-:Y:S02]  /*2fa80*/  IMAD.MOV.U32 R25, RZ, RZ, R17 ;  /* 0x000000ffff197224 */ /* 0x000fe400078e0011 */
[----:B------:R-:W-:Y:S01]  /*2fa90*/  IMAD.MOV.U32 R29, RZ, RZ, R18 ;  /* 0x000000ffff1d7224 */ /* 0x000fe200078e0012 */
[----:B----4-:R0:W-:Y:S04]  /*2faa0*/  STL.64 [R1+0x1ff0], R14 ;  /* 0x001ff00e01007387 */ /* 0x0101e80000100a00 */
[----:B0-----:R-:W2:Y:S04]  /*2fab0*/  LDL.64 R14, [R1+0x1b8] ;  /* 0x0001b800010e7983 */ /* 0x001ea80000100a00 */
[----:B------:R-:W4:Y:S04]  /*2fac0*/  LDL.LU.64 R6, [R1+0x2090] ;  /* 0x0020900001067983 */ /* 0x000f280000300a00 */
[----:B------:R-:W4:Y:S04]  /*2fad0*/  LDL.LU.64 R4, [R1+0x2088] ;  /* 0x0020880001047983 */ /* 0x000f280000300a00 */
[----:B------:R-:W-:Y:S04]  /*2fae0*/  STL.64 [R1+0x860], R16 ;  /* 0x0008601001007387 */ /* 0x000fe80000100a00 */
[----:B------:R0:W-:Y:S04]  /*2faf0*/  STL.64 [R1+0x868], R18 ;  /* 0x0008681201007387 */ /* 0x0001e80000100a00 */
[----:B0-----:R-:W2:Y:S04]  /*2fb00*/  LDL.LU.64 R18, [R1+0x2080] ;  /* 0x0020800001127983 */ /* 0x001ea80000300a00 */
[----:B------:R-:W2:Y:S04]  /*2fb10*/  LDL.LU.64 R16, [R1+0x2078] ;  /* 0x0020780001107983 */ /* 0x000ea80000300a00 */
[----:B------:R-:W-:Y:S04]  /*2fb20*/  STL [R1+0x1644], R24 ;  /* 0x0016441801007387 */ /* 0x000fe80000100800 */
[----:B------:R-:W-:Y:S04]  /*2fb30*/  STL [R1+0x1640], R25 ;  /* 0x0016401901007387 */ /* 0x000fe80000100800 */
[----:B---3--:R0:W-:Y:S04]  /*2fb40*/  STL.64 [R1+0x2040], R26 ;  /* 0x0020401a01007387 */ /* 0x0081e80000100a00 */
[----:B0-----:R-:W4:Y:S04]  /*2fb50*/  LDL R26, [R1+0x1c8] ;  /* 0x0001c800011a7983 */ /* 0x001f280000100800 */
[----:B------:R-:W4:Y:S04]  /*2fb60*/  LDL R27, [R1+0x1cc] ;  /* 0x0001cc00011b7983 */ /* 0x000f280000100800 */
[----:B------:R-:W-:Y:S01]  /*2fb70*/  STL [R1+0x163c], R29 ;  /* 0x00163c1d01007387 */ /* 0x000fe20000100800 */
[----:B----4-:R-:W-:Y:S03]  /*2fb80*/  HMMA.16816.F32 R24, R8, R26, R4 ;  /* 0x0000001a0818723c */ /* 0x010fe60000001804 */
[----:B------:R-:W3:-:S15]  /*2fb90*/  LDL.LU.64 R6, [R1+0x2070] ;  /* 0x0020700001067983 */ /* 0x000ede0000300a00 */
[----:B------:R-:W-:Y:S01]  /*2fba0*/  NOP ;  /* 0x0000000000007918 */ /* 0x000fe20000000000 */
[----:B------:R-:W-:Y:S04]  /*2fbb0*/  STL.64 [R1+0x760], R24 ;  /* 0x0007601801007387 */ /* 0x000fe80000100a00 */
[----:B------:R2:W-:Y:S02]  /*2fbc0*/  STL.64 [R1+0x768], R26 ;  /* 0x0007681a01007387 */ /* 0x0005e40000100a00 */
[----:B--2---:R-:W-:Y:S01]  /*2fbd0*/  HMMA.16816.F32 R24, R8, R14, R20 ;  /* 0x0000000e0818723c */ /* 0x004fe20000001814 */
[----:B------:R-:W-:Y:S02]  /*2fbe0*/  IMAD.MOV.U32 R23, RZ, RZ, R15 ;  /* 0x000000ffff177224 */ /* 0x000fe400078e000f */
[----:B------:R-:W-:-:S15]  /*2fbf0*/  IMAD.MOV.U32 R22, RZ, RZ, R14 ;  /* 0x000000ffff167224 */ /* 0x000fde00078e000e */
[----:B------:R-:W-:Y:S01]  /*2fc00*/  NOP ;  /* 0x0000000000007918 */ /* 0x000fe20000000000 */
[----:B------:R-:W-:Y:S04]  /*2fc10*/  STL.64 [R1+0x680], R24 ;  /* 0x0006801801007387 */ /* 0x000fe80000100a00 */
[----:B------:R0:W-:Y:S04]  /*2fc20*/  STL.64 [R1+0x688], R26 ;  /* 0x0006881a01007387 */ /* 0x0001e80000100a00 */
[----:B------:R-:W-:Y:S04]  /*2fc30*/  STL [R1+0x1f04], R23 ;  /* 0x001f041701007387 */ /* 0x000fe80000100800 */
[----:B------:R-:W-:Y:S04]  /*2fc40*/  STL [R1+0x1f00], R22 ;  /* 0x001f001601007387 */ /* 0x000fe80000100800 */
[----:B------:R-:W2:Y:S01]  /*2fc50*/  LDL.LU R12, [R1+0x540] ;  /* 0x00054000010c7983 */ /* 0x000ea20000300800 */
[----:B---3--:R-:W-:-:S15]  /*2fc60*/  HMMA.16816.F32 R4, R8, R6, R16 ;  /* 0x000000060804723c */ /* 0x008fde0000001810 */
[----:B------:R-:W-:-:S04]  /*2fc70*/  NOP ;  /* 0x0000000000007918 */ /* 0x000fc80000000000 */
[----:B------:R-:W-:Y:S04]  /*2fc80*/  STL.64 [R1+0x580], R4 ;  /* 0x0005800401007387 */ /* 0x000fe80000100a00 */
[----:B------:R-:W-:Y:S04]  /*2fc90*/  STL.64 [R1+0x588], R6 ;  /* 0x0005880601007387 */ /* 0x000fe80000100a00 */
[----:B------:R-:W2:Y:S04]  /*2fca0*/  LDL.LU R13, [R1+0x544] ;  /* 0x00054400010d7983 */ /* 0x000ea80000300800 */
[----:B------:R-:W3:Y:S04]  /*2fcb0*/  LDL.LU R14, [R1+0x548] ;  /* 0x00054800010e7983 */ /* 0x000ee80000300800 */
[----:B------:R-:W3:Y:S04]  /*2fcc0*/  LDL.LU R15, [R1+0x54c] ;  /* 0x00054c00010f7983 */ /* 0x000ee80000300800 */
[----:B---3--:R1:W-:Y:S04]  /*2fcd0*/  STL.64 [R1+0x2000], R14 ;  /* 0x0020000e01007387 */ /* 0x0083e80000100a00 */
[----:B--2---:R-:W-:Y:S04]  /*2fce0*/  STL.64 [R1+0x1ff8], R12 ;  /* 0x001ff80c01007387 */ /* 0x004fe80000100a00 */
[----:B0-----:R-:W2:Y:S04]  /*2fcf0*/  LDL.64 R26, [R1+0x178] ;  /* 0x00017800011a7983 */ /* 0x001ea80000100a00 */
[----:B-1----:R-:W3:Y:S04]  /*2fd00*/  LDL R14, [R1+0x148] ;  /* 0x00014800010e7983 */ /* 0x002ee80000100800 */
[----:B------:R-:W3:Y:S04]  /*2fd10*/  LDL R15, [R1+0x14c] ;  /* 0x00014c00010f7983 */ /* 0x000ee80000100800 */
[----:B--2---:R-:W-:Y:S04]  /*2fd20*/  STL.64 [R1+0x2050], R26 ;  /* 0x0020501a01007387 */ /* 0x004fe80000100a00 */
[----:B---3--:R0:W-:Y:S04]  /*2fd30*/  STL.64 [R1+0x2010], R14 ;  /* 0x0020100e01007387 */ /* 0x0081e80000100a00 */
[----:B0-----:R-:W2:Y:S04]  /*2fd40*/  LDL.64 R14, [R1+0x158] ;  /* 0x00015800010e7983 */ /* 0x001ea80000100a00 */
[----:B--2---:R0:W-:Y:S04]  /*2fd50*/  STL.64 [R1+0x2028], R14 ;  /* 0x0020280e01007387 */ /* 0x0041e80000100a00 */
[----:B0-----:R-:W2:Y:S04]  /*2fd60*/  LDL.64 R14, [R1+0x168] ;  /* 0x00016800010e7983 */ /* 0x001ea80000100a00 */
[----:B--2---:R0:W-:Y:S04]  /*2fd70*/  STL.64 [R1+0x2048], R14 ;  /* 0x0020480e01007387 */ /* 0x0041e80000100a00 */
[----:B------:R-:W2:Y:S04]  /*2fd80*/  LDL.LU R12, [R1+0x200] ;  /* 0x00020000010c7983 */ /* 0x000ea80000300800 */
[----:B------:R-:W2:Y:S04]  /*2fd90*/  LDL.LU R13, [R1+0x204] ;  /* 0x00020400010d7983 */ /* 0x000ea80000300800 */
[----:B0-----:R-:W3:Y:S04]  /*2fda0*/  LDL.LU R14, [R1+0x208] ;  /* 0x00020800010e7983 */ /* 0x001ee80000300800 */
[----:B------:R-:W3:Y:S04]  /*2fdb0*/  LDL.LU R15, [R1+0x20c] ;  /* 0x00020c00010f7983 */ /* 0x000ee80000300800 */
[----:B---3--:R-:W-:Y:S04]  /*2fdc0*/  STL.64 [R1+0x2060], R14 ;  /* 0x0020600e01007387 */ /* 0x008fe80000100a00 */
[----:B--2---:R-:W-:Y:S04]  /*2fdd0*/  STL.64 [R1+0x2058], R12 ;  /* 0x0020580c01007387 */ /* 0x004fe80000100a00 */
[----:B------:R-:W2:Y:S04]  /*2fde0*/  LDL R26, [R1+0x188] ;  /* 0x00018800011a7983 */ /* 0x000ea80000100800 */
[----:B------:R-:W2:Y:S04]  /*2fdf0*/  LDL R27, [R1+0x18c] ;  /* 0x00018c00011b7983 */ /* 0x000ea80000100800 */
[----:B------:R-:W3:Y:S04]  /*2fe00*/  LDL.LU R20, [R1+0x220] ;  /* 0x0002200001147983 */ /* 0x000ee80000300800 */
[----:B------:R-:W3:Y:S04]  /*2fe10*/  LDL.LU R21, [R1+0x224] ;  /* 0x0002240001157983 */ /* 0x000ee80000300800 */
[----:B------:R-:W3:Y:S04]  /*2fe20*/  LDL.LU R22, [R1+0x228] ;  /* 0x0002280001167983 */ /* 0x000ee80000300800 */
[----:B------:R-:W3:Y:S04]  /*2fe30*/  LDL.LU R23, [R1+0x22c] ;  /* 0x00022c0001177983 */ /* 0x000ee80000300800 */
[----:B--2---:R0:W-:Y:S04]  /*2fe40*/  STL.64 [R1+0x2068], R26 ;  /* 0x0020681a01007387 */ /* 0x0041e80000100a00 */
[----:B0-----:R-:W3:Y:S04]  /*2fe50*/  LDL.64 R26, [R1+0x198] ;  /* 0x00019800011a7983 */ /* 0x001ee80000100a00 */
[----:B------:R-:W2:Y:S04]  /*2fe60*/  LDL.LU R12, [R1+0x210] ;  /* 0x00021000010c7983 */ /* 0x000ea80000300800 */
[----:B------:R-:W2:Y:S04]  /*2fe70*/  LDL.LU R13, [R1+0x214] ;  /* 0x00021400010d7983 */ /* 0x000ea80000300800 */
[----:B------:R-:W2:Y:S04]  /*2fe80*/  LDL.LU R14, [R1+0x218] ;  /* 0x00021800010e7983 */ /* 0x000ea80000300800 */
[----:B------:R-:W2:Y:S04]  /*2fe90*/  LDL.LU R15, [R1+0x21c] ;  /* 0x00021c00010f7983 */ /* 0x000ea80000300800 */
[----:B------:R-:W4:Y:S04]  /*2fea0*/  LDL.LU R16, [R1+0x530] ;  /* 0x0005300001107983 */ /* 0x000f280000300800 */
[----:B------:R-:W4:Y:S04]  /*2feb0*/  LDL.LU R17, [R1+0x534] ;  /* 0x0005340001117983 */ /* 0x000f280000300800 */
[----:B------:R-:W2:Y:S04]  /*2fec0*/  LDL.LU R18, [R1+0x538] ;  /* 0x0005380001127983 */ /* 0x000ea80000300800 */
[----:B------:R-:W2:Y:S04]  /*2fed0*/  LDL.LU R19, [R1+0x53c] ;  /* 0x00053c0001137983 */ /* 0x000ea80000300800 */
[----:B--2---:R0:W-:Y:S04]  /*2fee0*/  STL.64 [R1+0x1fe8], R18 ;  /* 0x001fe81201007387 */ /* 0x0041e80000100a00 */
[----:B----4-:R1:W-:Y:S04]  /*2fef0*/  STL.64 [R1+0x1fe0], R16 ;  /* 0x001fe01001007387 */ /* 0x0103e80000100a00 */
[----:B0-----:R-:W2:Y:S04]  /*2ff00*/  LDL.64 R18, [R1+0x138] ;  /* 0x0001380001127983 */ /* 0x001ea80000100a00 */
[----:B--2---:R0:W-:Y:S04]  /*2ff10*/  STL.64 [R1+0x2008], R18 ;  /* 0x0020081201007387 */ /* 0x0041e80000100a00 */
[----:B-1----:R-:W2:Y:S04]  /*2ff20*/  LDL.LU R16, [R1+0x550] ;  /* 0x0005500001107983 */ /* 0x002ea80000300800 */
[----:B------:R-:W2:Y:S04]  /*2ff30*/  LDL.LU R17, [R1+0x554] ;  /* 0x0005540001117983 */ /* 0x000ea80000300800 */
[----:B0-----:R-:W4:Y:S04]  /*2ff40*/  LDL.LU R18, [R1+0x558] ;  /* 0x0005580001127983 */ /* 0x001f280000300800 */
[----:B------:R-:W4:Y:S01]  /*2ff50*/  LDL.LU R19, [R1+0x55c] ;  /* 0x00055c0001137983 */ /* 0x000f220000300800 */
[----:B---3--:R-:W-:Y:S03]  /*2ff60*/  HMMA.16816.F32 R20, R8, R26, R20 ;  /* 0x0000001a0814723c */ /* 0x008fe60000001814 */
[----:B----4-:R-:W-:Y:S04]  /*2ff70*/  STL.64 [R1+0x2020], R18 ;  /* 0x0020201201007387 */ /* 0x010fe80000100a00 */
[----:B--2---:R0:W-:Y:S04]  /*2ff80*/  STL.64 [R1+0x2018], R16 ;  /* 0x0020181001007387 */ /* 0x0041e80000100a00 */
[----:B0-----:R-:W2:Y:S04]  /*2ff90*/  LDL.LU R16, [R1+0x560] ;  /* 0x0005600001107983 */ /* 0x001ea80000300800 */
[----:B------:R-:W2:Y:S04]  /*2ffa0*/  LDL.LU R17, [R1+0x564] ;  /* 0x0005640001117983 */ /* 0x000ea80000300800 */
[----:B------:R-:W3:Y:S04]  /*2ffb0*/  LDL.LU R18, [R1+0x568] ;  /* 0x0005680001127983 */ /* 0x000ee80000300800 */
[----:B------:R-:W3:Y:S04]  /*2ffc0*/  LDL.LU R19, [R1+0x56c] ;  /* 0x00056c0001137983 */ /* 0x000ee80000300800 */
[----:B---3--:R-:W-:Y:S04]  /*2ffd0*/  STL.64 [R1+0x2038], R18 ;  /* 0x0020381201007387 */ /* 0x008fe80000100a00 */
[----:B--2---:R0:W-:Y:S04]  /*2ffe0*/  STL.64 [R1+0x2030], R16 ;  /* 0x0020301001007387 */ /* 0x0041e80000100a00 */
[----:B0-----:R-:W2:Y:S04]  /*2fff0*/  LDL.LU R16, [R1+0x570] ;  /* 0x0005700001107983 */ /* 0x001ea80000300800 */
[----:B------:R-:W2:Y:S04]  /*30000*/  LDL.LU R17, [R1+0x574] ;  /* 0x0005740001117983 */ /* 0x000ea80000300800 */
[----:B------:R-:W2:Y:S04]  /*30010*/  LDL.LU R18, [R1+0x578] ;  /* 0x0005780001127983 */ /* 0x000ea80000300800 */
[----:B------:R-:W2:Y:S04]  /*30020*/  LDL.LU R19, [R1+0x57c] ;  /* 0x00057c0001137983 */ /* 0x000ea80000300800 */
[----:B------:R-:W-:Y:S04]  /*30030*/  STL.64 [R1+0xce0], R20 ;  /* 0x000ce01401007387 */ /* 0x000fe80000100a00 */
[----:B------:R0:W-:Y:S02]  /*30040*/  STL.64 [R1+0xce8], R22 ;  /* 0x000ce81601007387 */ /* 0x0001e40000100a00 */
[----:B0-----:R-:W-:-:S02]  /*30050*/  IMAD.MOV.U32 R23, RZ, RZ, R26 ;  /* 0x000000ffff177224 */ /* 0x001fc400078e001a */
[----:B------:R-:W-:Y:S02]  /*30060*/  IMAD.MOV.U32 R22, RZ, RZ, R27 ;  /* 0x000000ffff167224 */ /* 0x000fe400078e001b */
[----:B------:R-:W3:Y:S04]  /*30070*/  LDL.LU.64 R26, [R1+0x2068] ;  /* 0x00206800011a7983 */ /* 0x000ee80000300a00 */
[----:B------:R0:W-:Y:S04]  /*30080*/  STL.64 [R1+0x1f18], R22 ;  /* 0x001f181601007387 */ /* 0x0001e80000100a00 */
[----:B0-----:R-:W4:Y:S01]  /*30090*/  LDL.64 R22, [R1+0x118] ;  /* 0x0001180001167983 */ /* 0x001f220000100a00 */
[----:B---3--:R-:W-:Y:S03]  /*300a0*/  HMMA.16816.F32 R24, R8, R26, R12 ;  /* 0x0000001a0818723c */ /* 0x008fe6000000180c */
[----:B------:R-:W3:Y:S04]  /*300b0*/  LDL.LU.64 R14, [R1+0x2060] ;  /* 0x00206000010e7983 */ /* 0x000ee80000300a00 */
[----:B------:R-:W3:-:S12]  /*300c0*/  LDL.LU.64 R12, [R1+0x2058] ;  /* 0x00205800010c7983 */ /* 0x000ed80000300a00 */
[----:B------:R-:W-:Y:S04]  /*300d0*/  STL.64 [R1+0xcd0], R24 ;  /* 0x000cd01801007387 */ /* 0x000fe80000100a00 */
[----:B------:R0:W-:Y:S04]  /*300e0*/  STL.64 [R1+0xcd8], R26 ;  /* 0x000cd81a01007387 */ /* 0x0001e80000100a00 */
[----:B0-----:R-:W3:Y:S01]  /*300f0*/  LDL.LU.64 R26, [R1+0x2050] ;  /* 0x00205000011a7983 */ /* 0x001ee20000300a00 */
[----:B------:R-:W0:Y:S01]  /*30100*/  S2R R7, SR_TID.X ;  /* 0x0000000000077919 */ /* 0x000e220000002100 */
[----:B------:R-:W1:Y:S01]  /*30110*/  S2R R6, SR_TID.X ;  /* 0x0000000000067919 */ /* 0x000e620000002100 */
[----:B---3--:R-:W-:-:S15]  /*30120*/  HMMA.16816.F32 R12, R8, R26, R12 ;  /* 0x0000001a080c723c */ /* 0x008fde000000180c */
[----:B------:R-:W-:-:S04]  /*30130*/  NOP ;  /* 0x0000000000007918 */ /* 0x000fc80000000000 */
[----:B------:R-:W-:Y:S04]  /*30140*/  STL.64 [R1+0xcc0], R12 ;  /* 0x000cc00c01007387 */ /* 0x000fe80000100a00 */
[----:B------:R3:W-:Y:S04]  /*30150*/  STL.64 [R1+0xcc8], R14 ;  /* 0x000cc80e01007387 */ /* 0x0007e80000100a00 */
[----:B---3--:R-:W2:Y:S01]  /*30160*/  LDL.LU.64 R14, [R1+0x2048] ;  /* 0x00204800010e7983 */ /* 0x008ea20000300a00 */
[----:B0-----:R-:W-:Y:S01]  /*30170*/  LOP3.LUT R7, R7, 0x7, RZ, 0xc0, !PT ;  /* 0x0000000707077812 */ /* 0x001fe200078ec0ff */
[----:B-1----:R-:W-:-:S04]  /*30180*/  IMAD.SHL.U32 R5, R6, 0x2, RZ ;  /* 0x0000000206057824 */ /* 0x002fc800078e00ff */
[----:B------:R-:W-:Y:S02]  /*30190*/  IMAD R7, R7, 0x90, RZ ;  /* 0x0000009007077824 */ /* 0x000fe400078e02ff */
[----:B------:R-:W-:-:S03]  /*301a0*/  IMAD.SHL.U32 R6, R6, 0x40, RZ ;  /* 0x0000004006067824 */ /* 0x000fc600078e00ff */
[----:B------:R-:W-:-:S04]  /*301b0*/  LOP3.LUT R7, R7, 0x10, R5, 0x78, !PT ;  /* 0x0000001007077812 */ /* 0x000fc800078e7805 */
[----:B------:R-:W-:-:S04]  /*301c0*/  LOP3.LUT R7, R7, 0x400, R6, 0xf8, !PT ;  /* 0x0000040007077812 */ /* 0x000fc800078ef806 */
[----:B------:R-:W-:-:S06]  /*301d0*/  LOP3.LUT R7, R7, 0x20, RZ, 0x3c, !PT ;  /* 0x0000002007077812 */ /* 0x000fcc00078e3cff */
[----:B------:R-:W0:Y:S01]  /*301e0*/  LDSM.16.MT88.4 R4, [R7+UR6+0x8800] ;  /* 0x008800060704783b */ /* 0x000e220008004200 */
[----:B------:R-:W-:-:S03]  /*301f0*/  IMAD.MOV.U32 R24, RZ, RZ, R27 ;  /* 0x000000ffff187224 */ /* 0x000fc600078e001b */
[----:B------:R-:W3:Y:S04]  /*30200*/  LDL.LU.64 R26, [R1+0x2040] ;  /* 0x00204000011a7983 */ /* 0x000ee80000300a00 */
[----:B0-----:R-:W-:Y:S04]  /*30210*/  STL.64 [R1+0x1ee0], R6 ;  /* 0x001ee00601007387 */ /* 0x001fe80000100a00 */
[----:B------:R0:W-:Y:S04]  /*30220*/  STL.64 [R1+0x1ed8], R4 ;  /* 0x001ed80401007387 */ /* 0x0001e80000100a00 */
[----:B0-----:R-:W4:Y:S04]  /*30230*/  LDL.LU R4, [R1+0x520] ;  /* 0x0005200001047983 */ /* 0x001f280000300800 */
[----:B------:R-:W4:Y:S04]  /*30240*/  LDL.LU R5, [R1+0x524] ;  /* 0x0005240001057983 */ /* 0x000f280000300800 */
[----:B------:R-:W4:Y:S04]  /*30250*/  LDL.LU R6, [R1+0x528] ;  /* 0x0005280001067983 */ /* 0x000f280000300800 */
[----:B------:R-:W4:Y:S01]  /*30260*/  LDL.LU R7, [R1+0x52c] ;  /* 0x00052c0001077983 */ /* 0x000f220000300800 */
[----:B--2---:R-:W-:Y:S01]  /*30270*/  HMMA.16816.F32 R16, R8, R14, R16 ;  /* 0x0000000e0810723c */ /* 0x004fe20000001810 */
[----:B------:R-:W-:-:S15]  /*30280*/  IMAD.MOV.U32 R25, RZ, RZ, R15 ;  /* 0x000000ffff197224 */ /* 0x000fde00078e000f */
[----:B------:R-:W-:-:S03]  /*30290*/  NOP ;  /* 0x0000000000007918 */ /* 0x000fc60000000000 */
[----:B------:R-:W-:Y:S04]  /*302a0*/  STL.64 [R1+0x570], R16 ;  /* 0x0005701001007387 */ /* 0x000fe80000100a00 */
[----:B------:R0:W-:Y:S04]  /*302b0*/  STL.64 [R1+0x578], R18 ;  /* 0x0005781201007387 */ /* 0x0001e80000100a00 */
[----:B0-----:R-:W2:Y:S04]  /*302c0*/  LDL.LU.64 R18, [R1+0x2038] ;  /* 0x0020380001127983 */ /* 0x001ea80000300a00 */
[----:B------:R-:W2:Y:S04]  /*302d0*/  LDL.LU.64 R16, [R1+0x2030] ;  /* 0x0020300001107983 */ /* 0x000ea80000300a00 */
[----:B------:R-:W2:Y:S04]  /*302e0*/  LDL.LU.64 R14, [R1+0x2028] ;  /* 0x00202800010e7983 */ /* 0x000ea80000300a00 */
[----:B---3--:R0:W-:Y:S04]  /*302f0*/  STL.64 [R1+0x1ef0], R26 ;  /* 0x001ef01a01007387 */ /* 0x0081e80000100a00 */
[----:B------:R-:W-:Y:S04]  /*30300*/  STL.64 [R1+0x1ee8], R24 ;  /* 0x001ee81801007387 */ /* 0x000fe80000100a00 */
[----:B0-----:R-:W3:Y:S01]  /*30310*/  LDL.64 R26, [R1+0x128] ;  /* 0x00012800011a7983 */ /* 0x001ee20000100a00 */
        /* <DEDUP_REMOVED lines=9> */
[----:B------:R-:W-:Y:S04]  /*303b0*/  STL [R1+0x1dd4], R0 ;  /* 0x001dd40001007387 */ /* 0x000fe80000100800 */
[----:B------:R-:W-:Y:S01]  /*303c0*/  STL [R1+0x1dd0], R2 ;  /* 0x001dd00201007387 */ /* 0x000fe20000100800 */
[----:B--2---:R-:W-:Y:S03]  /*303d0*/  HMMA.16816.F32 R12, R8, R14, R16 ;  /* 0x0000000e080c723c */ /* 0x004fe60000001810 */
[----:B------:R-:W2:-:S15]  /*303e0*/  LDL.LU.64 R18, [R1+0x2008] ;  /* 0x0020080001127983 */ /* 0x000e9e0000300a00 */
[----:B------:R-:W-:Y:S01]  /*303f0*/  NOP ;  /* 0x0000000000007918 */ /* 0x000fe20000000000 */
[----:B------:R-:W-:Y:S04]  /*30400*/  STL.64 [R1+0x550], R12 ;  /* 0x0005500c01007387 */ /* 0x000fe80000100a00 */
[----:B------:R0:W-:Y:S04]  /*30410*/  STL.64 [R1+0x558], R14 ;  /* 0x0005580e01007387 */ /* 0x0001e80000100a00 */
[----:B0-----:R-:W3:Y:S04]  /*30420*/  LDL.LU.64 R14, [R1+0x2000] ;  /* 0x00200000010e7983 */ /* 0x001ee80000300a00 */
[----:B------:R-:W3:Y:S01]  /*30430*/  LDL.LU.64 R12, [R1+0x1ff8] ;  /* 0x001ff800010c7983 */ /* 0x000ee20000300a00 */
[----:B--2---:R-:W-:Y:S01]  /*30440*/  IMAD.MOV.U32 R3, RZ, RZ, R19 ;  /* 0x000000ffff037224 */ /* 0x004fe200078e0013 */
[----:B---3--:R-:W-:-:S15]  /*30450*/  HMMA.16816.F32 R12, R8, R18, R12 ;  /* 0x00000012080c723c */ /* 0x008fde000000180c */
[----:B------:R-:W-:-:S04]  /*30460*/  NOP ;  /* 0x0000000000007918 */ /* 0x000fc80000000000 */
[----:B------:R0:W-:Y:S04]  /*30470*/  STL.64 [R1+0x540], R12 ;  /* 0x0005400c01007387 */ /* 0x0001e80000100a00 */
[----:B------:R1:W-:Y:S01]  /*30480*/  STL.64 [R1+0x548], R14 ;  /* 0x0005480e01007387 */ /* 0x0003e20000100a00 */
[----:B0-----:R-:W-:-:S03]  /*30490*/  IMAD.MOV.U32 R12, RZ, RZ, R18 ;  /* 0x000000ffff0c7224 */ /* 0x001fc600078e0012 */
[----:B-1----:R-:W2:Y:S04]  /*304a0*/  LDL.LU.64 R14, [R1+0x1ff0] ;  /* 0x001ff000010e7983 */ /* 0x002ea80000300a00 */
[----:B------:R-:W3:Y:S04]  /*304b0*/  LDL.LU.64 R18, [R1+0x1fe8] ;  /* 0x001fe80001127983 */ /* 0x000ee80000300a00 */
[----:B------:R-:W3:Y:S01]  /*304c0*/  LDL.LU.64 R16, [R1+0x1fe0] ;  /* 0x001fe00001107983 */ /* 0x000ee20000300a00 */
[C---:B----4-:R-:W-:Y:S03]  /*304d0*/  HMMA.16816.F32 R4, R8.reuse, R22, R4 ;  /* 0x000000160804723c */ /* 0x050fe60000001804 */
[----:B------:R-:W-:Y:S04]  /*304e0*/  STL [R1+0x1ddc], R3 ;  /* 0x001ddc0301007387 */ /* 0x000fe80000100800 */
[----:B------:R-:W-:Y:S01]  /*304f0*/  STL [R1+0x1dd8], R12 ;  /* 0x001dd80c01007387 */ /* 0x000fe20000100800 */
[----:B------:R-:W-:Y:S01]  /*30500*/  IMAD.MOV.U32 R13, RZ, RZ, R27 ;  /* 0x000000ffff0d7224 */ /* 0x000fe200078e001b */
[----:B---3--:R-:W-:-:S15]  /*30510*/  HMMA.16816.F32 R16, R8, R26, R16 ;  /* 0x0000001a0810723c */ /* 0x008fde0000001810 */
[----:B------:R-:W-:-:S04]  /*30520*/  NOP ;  /* 0x0000000000007918 */ /* 0x000fc80000000000 */
[----:B------:R0:W-:Y:S04]  /*30530*/  STL.64 [R1+0x530], R16 ;  /* 0x0005301001007387 */ /* 0x0001e80000100a00 */
[----:B------:R-:W-:Y:S04]  /*30540*/  STL.64 [R1+0x538], R18 ;  /* 0x0005381201007387 */ /* 0x000fe80000100a00 */
[----:B------:R1:W-:Y:S04]  /*30550*/  STL [R1+0x1de4], R13 ;  /* 0x001de40d01007387 */ /* 0x0003e80000100800 */
[----:B--2---:R2:W-:Y:S01]  /*30560*/  STL.64 [R1+0x1fb8], R14 ;  /* 0x001fb80e01007387 */ /* 0x0045e20000100a00 */
[----:B0-----:R-:W-:-:S05]  /*30570*/  IMAD.MOV.U32 R16, RZ, RZ, R26 ;  /* 0x000000ffff107224 */ /* 0x001fca00078e001a */
[----:B------:R-:W-:Y:S04]  /*30580*/  STL [R1+0x1de0], R16 ;  /* 0x001de01001007387 */ /* 0x000fe80000100800 */
[----:B------:R-:W-:Y:S04]  /*30590*/  STL.64 [R1+0x520], R4 ;  /* 0x0005200401007387 */ /* 0x000fe80000100a00 */
[----:B------:R-:W-:Y:S04]  /*305a0*/  STL.64 [R1+0x528], R6 ;  /* 0x0005280601007387 */ /* 0x000fe80000100a00 */
[----:B------:R-:W3:Y:S04]  /*305b0*/  LDL.LU R12, [R1+0x4f0] ;  /* 0x0004f000010c7983 */ /* 0x000ee80000300800 */
[----:B-1----:R-:W3:Y:S04]  /*305c0*/  LDL.LU R13, [R1+0x4f4] ;  /* 0x0004f400010d7983 */ /* 0x002ee80000300800 */
[----:B--2---:R-:W2:Y:S04]  /*305d0*/  LDL.LU R14, [R1+0x4f8] ;  /* 0x0004f800010e7983 */ /* 0x004ea80000300800 */
[----:B------:R-:W2:Y:S04]  /*305e0*/  LDL.LU R15, [R1+0x4fc] ;  /* 0x0004fc00010f7983 */ /* 0x000ea80000300800 */
[----:B--2---:R0:W-:Y:S04]  /*305f0*/  STL.64 [R1+0x1fc8], R14 ;  /* 0x001fc80e01007387 */ /* 0x0041e80000100a00 */
[----:B---3--:R1:W-:Y:S04]  /*30600*/  STL.64 [R1+0x1fc0], R12 ;  /* 0x001fc00c01007387 */ /* 0x0083e80000100a00 */
[----:B0-----:R-:W2:Y:S04]  /*30610*/  LDL.64 R14, [R1+0xf8] ;  /* 0x0000f800010e7983 */ /* 0x001ea80000100a00 */
[----:B--2---:R0:W-:Y:S04]  /*30620*/  STL.64 [R1+0x1fd8], R14 ;  /* 0x001fd80e01007387 */ /* 0x0041e80000100a00 */
[----:B-1----:R-:W2:Y:S04]  /*30630*/  LDL.LU R12, [R1+0x510] ;  /* 0x00051000010c7983 */ /* 0x002ea80000300800 */
[----:B------:R-:W2:Y:S04]  /*30640*/  LDL.LU R13, [R1+0x514] ;  /* 0x00051400010d7983 */ /* 0x000ea80000300800 */
[----:B0-----:R-:W2:Y:S04]  /*30650*/  LDL.LU R14, [R1+0x518] ;  /* 0x00051800010e7983 */ /* 0x001ea80000300800 */
[----:B------:R-:W2:Y:S04]  /*30660*/  LDL.LU R15, [R1+0x51c] ;  /* 0x00051c00010f7983 */ /* 0x000ea80000300800 */
[----:B------:R-:W3:Y:S04]  /*30670*/  LDL.LU R24, [R1+0x4c0] ;  /* 0x0004c00001187983 */ /* 0x000ee80000300800 */
[----:B------:R-:W3:Y:S04]  /*30680*/  LDL.LU R25, [R1+0x4c4] ;  /* 0x0004c40001197983 */ /* 0x000ee80000300800 */
[----:B------:R-:W4:Y:S04]  /*30690*/  LDL.LU R26, [R1+0x4c8] ;  /* 0x0004c800011a7983 */ /* 0x000f280000300800 */
[----:B------:R-:W4:Y:S04]  /*306a0*/  LDL.LU R27, [R1+0x4cc] ;  /* 0x0004cc00011b7983 */ /* 0x000f280000300800 */
[----:B----4-:R0:W-:Y:S04]  /*306b0*/  STL.64 [R1+0x1fa0], R26 ;  /* 0x001fa01a01007387 */ /* 0x0101e80000100a00 */
[----:B---3--:R-:W-:Y:S04]  /*306c0*/  STL.64 [R1+0x1f98], R24 ;  /* 0x001f981801007387 */ /* 0x008fe80000100a00 */
[----:B0-----:R-:W3:Y:S04]  /*306d0*/  LDL.64 R26, [R1+0xc8] ;  /* 0x0000c800011a7983 */ /* 0x001ee80000100a00 */
[----:B---3--:R0:W-:Y:S04]  /*306e0*/  STL.64 [R1+0x1fa8], R26 ;  /* 0x001fa81a01007387 */ /* 0x0081e80000100a00 */
[----:B0-----:R-:W3:Y:S04]  /*306f0*/  LDL.64 R26, [R1+0xd8] ;  /* 0x0000d800011a7983 */ /* 0x001ee80000100a00 */
[----:B---3--:R0:W-:Y:S04]  /*30700*/  STL.64 [R1+0x1fb0], R26 ;  /* 0x001fb01a01007387 */ /* 0x0081e80000100a00 */
[----:B0-----:R-:W3:Y:S01]  /*30710*/  LDL.64 R26, [R1+0xe8] ;  /* 0x0000e800011a7983 */ /* 0x001ee20000100a00 */
[----:B------:R-:W-:-:S02]  /*30720*/  IMAD.MOV.U32 R17, RZ, RZ, R23 ;  /* 0x000000ffff117224 */ /* 0x000fc400078e0017 */
[----:B------:R-:W-:Y:S01]  /*30730*/  IMAD.MOV.U32 R18, RZ, RZ, R22 ;  /* 0x000000ffff127224 */ /* 0x000fe200078e0016 */
[----:B---3--:R0:W-:Y:S04]  /*30740*/  STL.64 [R1+0x1fd0], R26 ;  /* 0x001fd01a01007387 */ /* 0x0081e80000100a00 */
[----:B------:R-:W3:Y:S04]  /*30750*/  LDL.LU R24, [R1+0x500] ;  /* 0x0005000001187983 */ /* 0x000ee80000300800 */
[----:B------:R-:W3:Y:S04]  /*30760*/  LDL.LU R25, [R1+0x504] ;  /* 0x0005040001197983 */ /* 0x000ee80000300800 */
[----:B0-----:R-:W3:Y:S04]  /*30770*/  LDL.LU R26, [R1+0x508] ;  /* 0x00050800011a7983 */ /* 0x001ee80000300800 */
[----:B------:R-:W3:Y:S04]  /*30780*/  LDL.LU R27, [R1+0x50c] ;  /* 0x00050c00011b7983 */ /* 0x000ee80000300800 */
[----:B------:R-:W4:Y:S04]  /*30790*/  LDL.64 R6, [R1+0xb8] ;  /* 0x0000b80001067983 */ /* 0x000f280000100a00 */
[----:B------:R-:W2:Y:S04]  /*307a0*/  LDL.LU R20, [R1+0x4b0] ;  /* 0x0004b00001147983 */ /* 0x000ea80000300800 */
[----:B------:R-:W2:Y:S04]  /*307b0*/  LDL.LU R21, [R1+0x4b4] ;  /* 0x0004b40001157983 */ /* 0x000ea80000300800 */
[----:B------:R-:W2:Y:S04]  /*307c0*/  LDL.LU R22, [R1+0x4b8] ;  /* 0x0004b80001167983 */ /* 0x000ea80000300800 */
[----:B------:R-:W2:Y:S04]  /*307d0*/  LDL.LU R23, [R1+0x4bc] ;  /* 0x0004bc0001177983 */ /* 0x000ea80000300800 */
[----:B------:R-:W-:Y:S04]  /*307e0*/  STL [R1+0x1dec], R17 ;  /* 0x001dec1101007387 */ /* 0x000fe80000100800 */
[----:B------:R0:W-:Y:S04]  /*307f0*/  STL [R1+0x1de8], R18 ;  /* 0x001de81201007387 */ /* 0x0001e80000100800 */
[----:B0-----:R-:W2:Y:S02]  /*30800*/  LDL.64 R18, [R1+0x108] ;  /* 0x0001080001127983 */ /* 0x001ea40000100a00 */
[----:B--2---:R-:W-:-:S15]  /*30810*/  HMMA.16816.F32 R12, R8, R18, R12 ;  /* 0x00000012080c723c */ /* 0x004fde000000180c */
[----:B------:R-:W-:-:S04]  /*30820*/  NOP ;  /* 0x0000000000007918 */ /* 0x000fc80000000000 */
[----:B------:R-:W-:Y:S04]  /*30830*/  STL.64 [R1+0xcb0], R12 ;  /* 0x000cb00c01007387 */ /* 0x000fe80000100a00 */
[----:B------:R0:W-:Y:S04]  /*30840*/  STL.64 [R1+0xcb8], R14 ;  /* 0x000cb80e01007387 */ /* 0x0001e80000100a00 */
[----:B0-----:R-:W3:Y:S01]  /*30850*/  LDL.LU.64 R14, [R1+0x1fd8] ;  /* 0x001fd800010e7983 */ /* 0x001ee20000300a00 */
[----:B------:R-:W-:-:S03]  /*30860*/  IMAD.MOV.U32 R28, RZ, RZ, R18 ;  /* 0x000000ffff1c7224 */ /* 0x000fc600078e0012 */
[----:B------:R0:W-:Y:S04]  /*30870*/  STL [R1+0x1df4], R19 ;  /* 0x001df41301007387 */ /* 0x0001e80000100800 */
[----:B------:R-:W2:Y:S04]  /*30880*/  LDL.LU R16, [R1+0x4e0] ;  /* 0x0004e00001107983 */ /* 0x000ea80000300800 */
[----:B------:R-:W2:Y:S04]  /*30890*/  LDL.LU R17, [R1+0x4e4] ;  /* 0x0004e40001117983 */ /* 0x000ea80000300800 */
[----:B------:R-:W2:Y:S04]  /*308a0*/  LDL.LU R18, [R1+0x4e8] ;  /* 0x0004e80001127983 */ /* 0x000ea80000300800 */
[----:B0-----:R-:W2:Y:S04]  /*308b0*/  LDL.LU R19, [R1+0x4ec] ;  /* 0x0004ec0001137983 */ /* 0x001ea80000300800 */
[----:B------:R-:W-:Y:S01]  /*308c0*/  STL [R1+0x1df0], R28 ;  /* 0x001df01c01007387 */ /* 0x000fe20000100800 */
[----:B---3--:R-:W-:Y:S01]  /*308d0*/  HMMA.16816.F32 R24, R8, R14, R24 ;  /* 0x0000000e0818723c */ /* 0x008fe20000001818 */
[----:B------:R-:W-:-:S02]  /*308e0*/  IMAD.MOV.U32 R2, RZ, RZ, R14 ;  /* 0x000000ffff027224 */ /* 0x000fc400078e000e */
[----:B------:R-:W-:-:S15]  /*308f0*/  IMAD.MOV.U32 R29, RZ, RZ, R15 ;  /* 0x000000ffff1d7224 */ /* 0x000fde00078e000f */
[----:B------:R-:W-:Y:S01]  /*30900*/  NOP ;  /* 0x0000000000007918 */ /* 0x000fe20000000000 */
[----:B------:R-:W-:Y:S04]  /*30910*/  STL.64 [R1+0xca0], R24 ;  /* 0x000ca01801007387 */ /* 0x000fe80000100a00 */
[----:B------:R0:W-:Y:S04]  /*30920*/  STL.64 [R1+0xca8], R26 ;  /* 0x000ca81a01007387 */ /* 0x0001e80000100a00 */
[----:B0-----:R-:W3:Y:S04]  /*30930*/  LDL.LU.64 R26, [R1+0x1fd0] ;  /* 0x001fd000011a7983 */ /* 0x001ee80000300a00 */
[----:B------:R-:W3:Y:S04]  /*30940*/  LDL.LU.64 R14, [R1+0x1fc8] ;  /* 0x001fc800010e7983 */ /* 0x000ee80000300a00 */
[----:B------:R-:W3:Y:S04]  /*30950*/  LDL.LU.64 R12, [R1+0x1fc0] ;  /* 0x001fc000010c7983 */ /* 0x000ee80000300a00 */
[----:B------:R-:W-:Y:S04]  /*30960*/  STL [R1+0x1dfc], R29 ;  /* 0x001dfc1d01007387 */ /* 0x000fe80000100800 */
[----:B------:R-:W-:Y:S01]  /*30970*/  STL [R1+0x1df8], R2 ;  /* 0x001df80201007387 */ /* 0x000fe20000100800 */
[----:B---3--:R-:W-:Y:S01]  /*30980*/  HMMA.16816.F32 R12, R8, R26, R12 ;  /* 0x0000001a080c723c */ /* 0x008fe2000000180c */
[----:B------:R-:W-:-:S15]  /*30990*/  IMAD.MOV.U32 R0, RZ, RZ, R27 ;  /* 0x000000ffff007224 */ /* 0x000fde00078e001b */
[----:B------:R-:W-:-:S03]  /*309a0*/  NOP ;  /* 0x0000000000007918 */ /* 0x000fc60000000000 */
[----:B------:R0:W-:Y:S04]  /*309b0*/  STL.64 [R1+0xc90], R12 ;  /* 0x000c900c01007387 */ /* 0x0001e80000100a00 */
[----:B------:R1:W-:Y:S01]  /*309c0*/  STL.64 [R1+0xc98], R14 ;  /* 0x000c980e01007387 */ /* 0x0003e20000100a00 */
[----:B0-----:R-:W-:-:S03]  /*309d0*/  IMAD.MOV.U32 R12, RZ, RZ, R26 ;  /* 0x000000ffff0c7224 */ /* 0x001fc600078e001a */
[----:B-1----:R-:W3:Y:S04]  /*309e0*/  LDL.LU.64 R14, [R1+0x1fb8] ;  /* 0x001fb800010e7983 */ /* 0x002ee80000300a00 */
[----:B------:R-:W2:Y:S04]  /*309f0*/  LDL.LU.64 R26, [R1+0x1fb0] ;  /* 0x001fb000011a7983 */ /* 0x000ea80000300a00 */
[----:B------:R-:W-:Y:S04]  /*30a00*/  STL [R1+0x1e04], R0 ;  /* 0x001e040001007387 */ /* 0x000fe80000100800 */
[----:B------:R-:W-:Y:S01]  /*30a10*/  STL [R1+0x1e00], R12 ;  /* 0x001e000c01007387 */ /* 0x000fe20000100800 */
[----:B--2---:R-:W-:Y:S01]  /*30a20*/  HMMA.16816.F32 R16, R8, R26, R16 ;  /* 0x0000001a0810723c */ /* 0x004fe20000001810 */
[----:B------:R-:W-:-:S15]  /*30a30*/  IMAD.MOV.U32 R3, RZ, RZ, R27 ;  /* 0x000000ffff037224 */ /* 0x000fde00078e001b */
[----:B------:R-:W-:-:S03]  /*30a40*/  NOP ;  /* 0x0000000000007918 */ /* 0x000fc60000000000 */
[----:B------:R0:W-:Y:S04]  /*30a50*/  STL.64 [R1+0xc80], R16 ;  /* 0x000c801001007387 */ /* 0x0001e80000100a00 */
[----:B------:R-:W-:Y:S01]  /*30a60*/  STL.64 [R1+0xc88], R18 ;  /* 0x000c881201007387 */ /* 0x000fe20000100a00 */
[----:B0-----:R-:W-:-:S03]  /*30a70*/  IMAD.MOV.U32 R16, RZ, RZ, R26 ;  /* 0x000000ffff107224 */ /* 0x001fc600078e001a */
[----:B------:R-:W2:Y:S04]  /*30a80*/  LDL.LU.64 R26, [R1+0x1fa8] ;  /* 0x001fa800011a7983 */ /* 0x000ea80000300a00 */
[----:B------:R-:W-:Y:S04]  /*30a90*/  STL [R1+0x1e0c], R3 ;  /* 0x001e0c0301007387 */ /* 0x000fe80000100800 */
[----:B------:R0:W-:Y:S04]  /*30aa0*/  STL [R1+0x1e08], R16 ;  /* 0x001e081001007387 */ /* 0x0001e80000100800 */
[----:B0-----:R-:W2:Y:S04]  /*30ab0*/  LDL.LU R16, [R1+0x4d0] ;  /* 0x0004d00001107983 */ /* 0x001ea80000300800 */
[----:B------:R-:W2:Y:S04]  /*30ac0*/  LDL.LU R17, [R1+0x4d4] ;  /* 0x0004d40001117983 */ /* 0x000ea80000300800 */
[----:B------:R-:W2:Y:S04]  /*30ad0*/  LDL.LU R18, [R1+0x4d8] ;  /* 0x0004d80001127983 */ /* 0x000ea80000300800 */
[----:B------:R-:W2:Y:S02]  /*30ae0*/  LDL.LU R19, [R1+0x4dc] ;  /* 0x0004dc0001137983 */ /* 0x000ea40000300800 */
[----:B--2---:R-:W-:Y:S01]  /*30af0*/  HMMA.16816.F32 R16, R8, R26, R16 ;  /* 0x0000001a0810723c */ /* 0x004fe20000001810 */
[----:B------:R-:W-:-:S15]  /*30b00*/  IMAD.MOV.U32 R13, RZ, RZ, R27 ;  /* 0x000000ffff0d7224 */ /* 0x000fde00078e001b */
[----:B------:R-:W-:-:S03]  /*30b10*/  NOP ;  /* 0x0000000000007918 */ /* 0x000fc60000000000 */
[----:B------:R-:W-:Y:S04]  /*30b20*/  STL.64 [R1+0xc70], R16 ;  /* 0x000c701001007387 */ /* 0x000fe80000100a00 */
[----:B------:R0:W-:Y:S02]  /*30b30*/  STL.64 [R1+0xc78], R18 ;  /* 0x000c781201007387 */ /* 0x0001e40000100a00 */
[----:B0-----:R-:W-:Y:S02]  /*30b40*/  IMAD.MOV.U32 R18, RZ, RZ, R26 ;  /* 0x000000ffff127224 */ /* 0x001fe400078e001a */
[----:B------:R-:W2:Y:S04]  /*30b50*/  LDL.LU.64 R26, [R1+0x1fa0] ;  /* 0x001fa000011a7983 */ /* 0x000ea80000300a00 */
[----:B------:R-:W2:Y:S01]  /*30b60*/  LDL.LU.64 R24, [R1+0x1f98] ;  /* 0x001f980001187983 */ /* 0x000ea20000300a00 */
[----:B----4-:R-:W-:-:S02]  /*30b70*/  IMAD.MOV.U32 R28, RZ, RZ, R6 ;  /* 0x000000ffff1c7224 */ /* 0x010fc400078e0006 */
[----:B------:R-:W-:Y:S01]  /*30b80*/  IMAD.MOV.U32 R17, RZ, RZ, R7 ;  /* 0x000000ffff117224 */ /* 0x000fe200078e0007 */
[----:B------:R-:W-:Y:S04]  /*30b90*/  STL [R1+0x1e14], R13 ;  /* 0x001e140d01007387 */ /* 0x000fe80000100800 */
[----:B------:R-:W-:Y:S01]  /*30ba0*/  STL [R1+0x1e10], R18 ;  /* 0x001e101201007387 */ /* 0x000fe20000100800 */
[C---:B--2---:R-:W-:Y:S08]  /*30bb0*/  HMMA.16816.F32 R24, R8.reuse, R6, R24 ;  /* 0x000000060818723c */ /* 0x044ff00000001818 */
[C---:B---3--:R-:W-:Y:S11]  /*30bc0*/  HMMA.16816.F32 R4, R8.reuse, R14, R20 ;  /* 0x0000000e0804723c */ /* 0x048ff60000001814 */
[----:B------:R0:W-:Y:S04]  /*30bd0*/  STL.64 [R1+0xc60], R24 ;  /* 0x000c601801007387 */ /* 0x0001e80000100a00 */
[----:B------:R1:W-:Y:S04]  /*30be0*/  STL.64 [R1+0xc68], R26 ;  /* 0x000c681a01007387 */ /* 0x0003e80000100a00 */
[----:B------:R-:W-:Y:S04]  /*30bf0*/  STL [R1+0x1e1c], R17 ;  /* 0x001e1c1101007387 */ /* 0x000fe80000100800 */
[----:B------:R-:W-:Y:S04]  /*30c00*/  STL [R1+0x1e18], R28 ;  /* 0x001e181c01007387 */ /* 0x000fe80000100800 */
[----:B0-----:R-:W2:Y:S04]  /*30c10*/  LDL.LU R24, [R1+0x410] ;  /* 0x0004100001187983 */ /* 0x001ea80000300800 */
[----:B------:R-:W-:Y:S04]  /*30c20*/  STL.64 [R1+0xc50], R4 ;  /* 0x000c500401007387 */ /* 0x000fe80000100a00 */
[----:B------:R-:W-:Y:S04]  /*30c30*/  STL.64 [R1+0xc58], R6 ;  /* 0x000c580601007387 */ /* 0x000fe80000100a00 */
[----:B------:R-:W2:Y:S04]  /*30c40*/  LDL.LU R25, [R1+0x414] ;  /* 0x0004140001197983 */ /* 0x000ea80000300800 */
[----:B-1----:R-:W3:Y:S04]  /*30c50*/  LDL.LU R26, [R1+0x418] ;  /* 0x00041800011a7983 */ /* 0x002ee80000300800 */
[----:B------:R-:W3:Y:S04]  /*30c60*/  LDL.LU R27, [R1+0x41c] ;  /* 0x00041c00011b7983 */ /* 0x000ee80000300800 */
[----:B------:R-:W4:Y:S04]  /*30c70*/  LDL.LU R20, [R1+0x420] ;  /* 0x0004200001147983 */ /* 0x000f280000300800 */
[----:B------:R-:W4:Y:S04]  /*30c80*/  LDL.LU R21, [R1+0x424] ;  /* 0x0004240001157983 */ /* 0x000f280000300800 */
[----:B------:R-:W2:Y:S04]  /*30c90*/  LDL.LU R22, [R1+0x428] ;  /* 0x0004280001167983 */ /* 0x000ea80000300800 */
[----:B------:R-:W2:Y:S04]  /*30ca0*/  LDL.LU R23, [R1+0x42c] ;  /* 0x00042c0001177983 */ /* 0x000ea80000300800 */
[----:B--2---:R0:W-:Y:S04]  /*30cb0*/  STL.64 [R1+0x1f28], R22 ;  /* 0x001f281601007387 */ /* 0x0041e80000100a00 */
[----:B----4-:R-:W-:Y:S04]  /*30cc0*/  STL.64 [R1+0x1f20], R20 ;  /* 0x001f201401007387 */ /* 0x010fe80000100a00 */
[----:B0-----:R-:W2:Y:S04]  /*30cd0*/  LDL.64 R22, [R1+0x28] ;  /* 0x0000280001167983 */ /* 0x001ea80000100a00 */
[----:B--2---:R0:W-:Y:S04]  /*30ce0*/  STL.64 [R1+0x1f38], R22 ;  /* 0x001f381601007387 */ /* 0x0041e80000100a00 */
[----:B0-----:R-:W2:Y:S04]  /*30cf0*/  LDL.64 R22, [R1+0x38] ;  /* 0x0000380001167983 */ /* 0x001ea80000100a00 */
[----:B--2---:R0:W-:Y:S04]  /*30d00*/  STL.64 [R1+0x1f50], R22 ;  /* 0x001f501601007387 */ /* 0x0041e80000100a00 */
[----:B------:R-:W2:Y:S04]  /*30d10*/  LDL.LU R20, [R1+0x450] ;  /* 0x0004500001147983 */ /* 0x000ea80000300800 */
[----:B------:R-:W2:Y:S04]  /*30d20*/  LDL.LU R21, [R1+0x454] ;  /* 0x0004540001157983 */ /* 0x000ea80000300800 */
[----:B0-----:R-:W4:Y:S04]  /*30d30*/  LDL.LU R22, [R1+0x458] ;  /* 0x0004580001167983 */ /* 0x001f280000300800 */
[----:B------:R-:W4:Y:S04]  /*30d40*/  LDL.LU R23, [R1+0x45c] ;  /* 0x00045c0001177983 */ /* 0x000f280000300800 */
[----:B------:R-:W2:Y:S04]  /*30d50*/  LDL.64 R18, [R1+0x88] ;  /* 0x0000880001127983 */ /* 0x000ea80000100a00 */
[----:B--2---:R0:W-:Y:S04]  /*30d60*/  STL.64 [R1+0x1f90], R18 ;  /* 0x001f901201007387 */ /* 0x0041e80000100a00 */
[----:B0-----:R-:W2:Y:S04]  /*30d70*/  LDL.64 R18, [R1+0x98] ;  /* 0x0000980001127983 */ /* 0x001ea80000100a00 */
[----:B----4-:R0:W-:Y:S04]  /*30d80*/  STL.64 [R1+0x1f60], R22 ;  /* 0x001f601601007387 */ /* 0x0101e80000100a00 */
[----:B------:R-:W-:Y:S04]  /*30d90*/  STL.64 [R1+0x1f58], R20 ;  /* 0x001f581401007387 */ /* 0x000fe80000100a00 */
[----:B0-----:R-:W4:Y:S04]  /*30da0*/  LDL.64 R22, [R1+0x58] ;  /* 0x0000580001167983 */ /* 0x001f280000100a00 */
[----:B----4-:R0:W-:Y:S04]  /*30db0*/  STL.64 [R1+0x1f78], R22 ;  /* 0x001f781601007387 */ /* 0x0101e80000100a00 */
[----:B0-----:R-:W4:Y:S04]  /*30dc0*/  LDL.64 R22, [R1+0x68] ;  /* 0x0000680001167983 */ /* 0x001f280000100a00 */
[----:B----4-:R0:W-:Y:S04]  /*30dd0*/  STL.64 [R1+0x1f80], R22 ;  /* 0x001f801601007387 */ /* 0x0101e80000100a00 */
[----:B0-----:R-:W4:Y:S04]  /*30de0*/  LDL.64 R22, [R1+0x78] ;  /* 0x0000780001167983 */ /* 0x001f280000100a00 */
[----:B----4-:R0:W-:Y:S04]  /*30df0*/  STL.64 [R1+0x1f88], R22 ;  /* 0x001f881601007387 */ /* 0x0101e80000100a00 */
[----:B------:R-:W4:Y:S04]  /*30e00*/  LDL.LU R20, [R1+0x490] ;  /* 0x0004900001147983 */ /* 0x000f280000300800 */
[----:B------:R-:W4:Y:S04]  /*30e10*/  LDL.LU R21, [R1+0x494] ;  /* 0x0004940001157983 */ /* 0x000f280000300800 */
[----:B0-----:R-:W4:Y:S04]  /*30e20*/  LDL.LU R22, [R1+0x498] ;  /* 0x0004980001167983 */ /* 0x001f280000300800 */
[----:B------:R-:W4:Y:S04]  /*30e30*/  LDL.LU R23, [R1+0x49c] ;  /* 0x00049c0001177983 */ /* 0x000f280000300800 */
[----:B---3--:R0:W-:Y:S04]  /*30e40*/  STL.64 [R1+0x1f10], R26 ;  /* 0x001f101a01007387 */ /* 0x0081e80000100a00 */
[----:B------:R1:W-:Y:S04]  /*30e50*/  STL.64 [R1+0x1f08], R24 ;  /* 0x001f081801007387 */ /* 0x0003e80000100a00 */
[----:B0-----:R-:W3:Y:S04]  /*30e60*/  LDL.64 R26, [R1+0x18] ;  /* 0x00001800011a7983 */ /* 0x001ee80000100a00 */
[----:B---3--:R0:W-:Y:S04]  /*30e70*/  STL.64 [R1+0x1f30], R26 ;  /* 0x001f301a01007387 */ /* 0x0081e80000100a00 */
[----:B-1----:R-:W3:Y:S04]  /*30e80*/  LDL.LU R24, [R1+0x430] ;  /* 0x0004300001187983 */ /* 0x002ee80000300800 */
[----:B------:R-:W3:Y:S04]  /*30e90*/  LDL.LU R25, [R1+0x434] ;  /* 0x0004340001197983 */ /* 0x000ee80000300800 */
[----:B0-----:R-:W2:Y:S04]  /*30ea0*/  LDL.LU R26, [R1+0x438] ;  /* 0x00043800011a7983 */ /* 0x001ea80000300800 */
[----:B------:R-:W2:Y:S04]  /*30eb0*/  LDL.LU R27, [R1+0x43c] ;  /* 0x00043c00011b7983 */ /* 0x000ea80000300800 */
[----:B--2---:R-:W-:Y:S04]  /*30ec0*/  STL.64 [R1+0x1f48], R26 ;  /* 0x001f481a01007387 */ /* 0x004fe80000100a00 */
[----:B---3--:R0:W-:Y:S04]  /*30ed0*/  STL.64 [R1+0x1f40], R24 ;  /* 0x001f401801007387 */ /* 0x0081e80000100a00 */
        /* <DEDUP_REMOVED lines=10> */
[----:B------:R-:W3:Y:S04]  /*30f80*/  LDL.64 R6, [R1+0x8] ;  /* 0x0000080001067983 */ /* 0x000ee80000100a00 */
[----:B------:R0:W-:Y:S04]  /*30f90*/  STL.64 [R1+0x1cc8], R14 ;  /* 0x001cc80e01007387 */ /* 0x0001e80000100a00 */
[----:B------:R-:W2:Y:S04]  /*30fa0*/  LDL.LU R12, [R1+0x4a0] ;  /* 0x0004a000010c7983 */ /* 0x000ea80000300800 */
[----:B------:R-:W2:Y:S04]  /*30fb0*/  LDL.LU R13, [R1+0x4a4] ;  /* 0x0004a400010d7983 */ /* 0x000ea80000300800 */
[----:B0-----:R-:W2:Y:S04]  /*30fc0*/  LDL.LU R14, [R1+0x4a8] ;  /* 0x0004a800010e7983 */ /* 0x001ea80000300800 */
[----:B------:R-:W2:Y:S02]  /*30fd0*/  LDL.LU R15, [R1+0x4ac] ;  /* 0x0004ac00010f7983 */ /* 0x000ea40000300800 */
[----:B--2---:R-:W-:-:S15]  /*30fe0*/  HMMA.16816.F32 R12, R8, R18, R12 ;  /* 0x00000012080c723c */ /* 0x004fde000000180c */
[----:B------:R-:W-:-:S04]  /*30ff0*/  NOP ;  /* 0x0000000000007918 */ /* 0x000fc80000000000 */
[----:B------:R-:W-:Y:S04]  /*31000*/  STL.64 [R1+0xc40], R12 ;  /* 0x000c400c01007387 */ /* 0x000fe80000100a00 */
[----:B------:R0:W-:Y:S02]  /*31010*/  STL.64 [R1+0xc48], R14 ;  /* 0x000c480e01007387 */ /* 0x0001e40000100a00 */
[----:B0-----:R-:W-:Y:S02]  /*31020*/  IMAD.MOV.U32 R15, RZ, RZ, R18 ;  /* 0x000000ffff0f7224 */ /* 0x001fe400078e0012 */
[----:B------:R-:W-:Y:S02]  /*31030*/  IMAD.MOV.U32 R14, RZ, RZ, R19 ;  /* 0x000000ffff0e7224 */ /* 0x000fe400078e0013 */
[----:B------:R-:W4:Y:S04]  /*31040*/  LDL.LU.64 R18, [R1+0x1f90] ;  /* 0x001f900001127983 */ /* 0x000f280000300a00 */
[----:B------:R0:W-:Y:S04]  /*31050*/  STL [R1+0x1e24], R14 ;  /* 0x001e240e01007387 */ /* 0x0001e80000100800 */
[----:B------:R1:W-:Y:S04]  /*31060*/  STL [R1+0x1e20], R15 ;  /* 0x001e200f01007387 */ /* 0x0003e80000100800 */
[----:B------:R-:W2:Y:S04]  /*31070*/  LDL.LU R12, [R1+0x480] ;  /* 0x00048000010c7983 */ /* 0x000ea80000300800 */
[----:B------:R-:W2:Y:S04]  /*31080*/  LDL.LU R13, [R1+0x484] ;  /* 0x00048400010d7983 */ /* 0x000ea80000300800 */
[----:B0-----:R-:W2:Y:S04]  /*31090*/  LDL.LU R14, [R1+0x488] ;  /* 0x00048800010e7983 */ /* 0x001ea80000300800 */
[----:B-1----:R-:W2:Y:S01]  /*310a0*/  LDL.LU R15, [R1+0x48c] ;  /* 0x00048c00010f7983 */ /* 0x002ea20000300800 */
[----:B----4-:R-:W-:-:S15]  /*310b0*/  HMMA.16816.F32 R20, R8, R18, R20 ;  /* 0x000000120814723c */ /* 0x010fde0000001814 */
[----:B------:R-:W-:-:S04]  /*310c0*/  NOP ;  /* 0x0000000000007918 */ /* 0x000fc80000000000 */
[----:B------:R-:W-:Y:S04]  /*310d0*/  STL.64 [R1+0xc30], R20 ;  /* 0x000c301401007387 */ /* 0x000fe80000100a00 */
[----:B------:R0:W-:Y:S04]  /*310e0*/  STL.64 [R1+0xc38], R22 ;  /* 0x000c381601007387 */ /* 0x0001e80000100a00 */
[----:B0-----:R-:W2:Y:S01]  /*310f0*/  LDL.LU.64 R22, [R1+0x1f88] ;  /* 0x001f880001167983 */ /* 0x001ea20000300a00 */
[----:B------:R-:W-:-:S03]  /*31100*/  IMAD.MOV.U32 R2, RZ, RZ, R18 ;  /* 0x000000ffff027224 */ /* 0x000fc600078e0012 */
[----:B------:R0:W-:Y:S04]  /*31110*/  STL [R1+0x1e2c], R19 ;  /* 0x001e2c1301007387 */ /* 0x0001e80000100800 */
[----:B------:R-:W4:Y:S04]  /*31120*/  LDL.LU R16, [R1+0x470] ;  /* 0x0004700001107983 */ /* 0x000f280000300800 */
[----:B------:R-:W4:Y:S04]  /*31130*/  LDL.LU R17, [R1+0x474] ;  /* 0x0004740001117983 */ /* 0x000f280000300800 */
[----:B------:R-:W4:Y:S04]  /*31140*/  LDL.LU R18, [R1+0x478] ;  /* 0x0004780001127983 */ /* 0x000f280000300800 */
[----:B0-----:R-:W4:Y:S04]  /*31150*/  LDL.LU R19, [R1+0x47c] ;  /* 0x00047c0001137983 */ /* 0x001f280000300800 */
[----:B------:R-:W-:Y:S01]  /*31160*/  STL [R1+0x1e28], R2 ;  /* 0x001e280201007387 */ /* 0x000fe20000100800 */
[----:B--2---:R-:W-:Y:S01]  /*31170*/  HMMA.16816.F32 R12, R8, R22, R12 ;  /* 0x00000016080c723c */ /* 0x004fe2000000180c */
[----:B------:R-:W-:-:S15]  /*31180*/  IMAD.MOV.U32 R29, RZ, RZ, R23 ;  /* 0x000000ffff1d7224 */ /* 0x000fde00078e0017 */
[----:B------:R-:W-:-:S03]  /*31190*/  NOP ;  /* 0x0000000000007918 */ /* 0x000fc60000000000 */
[----:B------:R0:W-:Y:S04]  /*311a0*/  STL.64 [R1+0xc20], R12 ;  /* 0x000c200c01007387 */ /* 0x0001e80000100a00 */
[----:B------:R1:W-:Y:S01]  /*311b0*/  STL.64 [R1+0xc28], R14 ;  /* 0x000c280e01007387 */ /* 0x0003e20000100a00 */
[----:B0-----:R-:W-:-:S03]  /*311c0*/  IMAD.MOV.U32 R12, RZ, RZ, R22 ;  /* 0x000000ffff0c7224 */ /* 0x001fc600078e0016 */
[----:B------:R-:W4:Y:S04]  /*311d0*/  LDL.LU.64 R22, [R1+0x1f80] ;  /* 0x001f800001167983 */ /* 0x000f280000300a00 */
[----:B------:R-:W-:Y:S04]  /*311e0*/  STL [R1+0x1e30], R12 ;  /* 0x001e300c01007387 */ /* 0x000fe80000100800 */
[----:B-1----:R-:W2:Y:S01]  /*311f0*/  LDL.64 R14, [R1+0x48] ;  /* 0x00004800010e7983 */ /* 0x002ea20000100a00 */
[----:B----4-:R-:W-:Y:S01]  /*31200*/  HMMA.16816.F32 R16, R8, R22, R16 ;  /* 0x000000160810723c */ /* 0x010fe20000001810 */
[----:B------:R-:W-:-:S15]  /*31210*/  IMAD.MOV.U32 R0, RZ, RZ, R23 ;  /* 0x000000ffff007224 */ /* 0x000fde00078e0017 */
[----:B------:R-:W-:-:S03]  /*31220*/  NOP ;  /* 0x0000000000007918 */ /* 0x000fc60000000000 */
[----:B------:R0:W-:Y:S04]  /*31230*/  STL.64 [R1+0xc10], R16 ;  /* 0x000c101001007387 */ /* 0x0001e80000100a00 */
[----:B------:R1:W-:Y:S01]  /*31240*/  STL.64 [R1+0xc18], R18 ;  /* 0x000c181201007387 */ /* 0x0003e20000100a00 */
[----:B0-----:R-:W-:-:S03]  /*31250*/  IMAD.MOV.U32 R16, RZ, RZ, R22 ;  /* 0x000000ffff107224 */ /* 0x001fc600078e0016 */
[----:B------:R-:W4:Y:S02]  /*31260*/  LDL.LU.64 R22, [R1+0x1f78] ;  /* 0x001f780001167983 */ /* 0x000f240000300a00 */
[----:B----4-:R-:W-:Y:S01]  /*31270*/  HMMA.16816.F32 R24, R8, R22, R24 ;  /* 0x000000160818723c */ /* 0x010fe20000001818 */
[----:B-1----:R-:W-:Y:S02]  /*31280*/  IMAD.MOV.U32 R18, RZ, RZ, R22 ;  /* 0x000000ffff127224 */ /* 0x002fe400078e0016 */
[----:B------:R-:W-:-:S15]  /*31290*/  IMAD.MOV.U32 R3, RZ, RZ, R23 ;  /* 0x000000ffff037224 */ /* 0x000fde00078e0017 */
[----:B------:R-:W-:Y:S01]  /*312a0*/  NOP ;  /* 0x0000000000007918 */ /* 0x000fe20000000000 */
[----:B------:R-:W-:Y:S04]  /*312b0*/  STL.64 [R1+0xc00], R24 ;  /* 0x000c001801007387 */ /* 0x000fe80000100a00 */
[----:B------:R0:W-:Y:S04]  /*312c0*/  STL.64 [R1+0xc08], R26 ;  /* 0x000c081a01007387 */ /* 0x0001e80000100a00 */
[----:B0-----:R-:W4:Y:S04]  /*312d0*/  LDL.LU.64 R26, [R1+0x1f70] ;  /* 0x001f7000011a7983 */ /* 0x001f280000300a00 */
[----:B------:R-:W4:Y:S04]  /*312e0*/  LDL.LU.64 R24, [R1+0x1f68] ;  /* 0x001f680001187983 */ /* 0x000f280000300a00 */
[----:B------:R-:W2:Y:S04]  /*312f0*/  LDL.LU.64 R22, [R1+0x1f60] ;  /* 0x001f600001167983 */ /* 0x000ea80000300a00 */
[----:B------:R-:W2:Y:S02]  /*31300*/  LDL.LU.64 R20, [R1+0x1f58] ;  /* 0x001f580001147983 */ /* 0x000ea40000300a00 */
[----:B--2---:R-:W-:-:S15]  /*31310*/  HMMA.16816.F32 R20, R8, R14, R20 ;  /* 0x0000000e0814723c */ /* 0x004fde0000001814 */
[----:B------:R-:W-:-:S04]  /*31320*/  NOP ;  /* 0x0000000000007918 */ /* 0x000fc80000000000 */
[----:B------:R-:W-:Y:S04]  /*31330*/  STL.64 [R1+0xbf0], R20 ;  /* 0x000bf01401007387 */ /* 0x000fe80000100a00 */
[----:B------:R0:W-:Y:S04]  /*31340*/  STL.64 [R1+0xbf8], R22 ;  /* 0x000bf81601007387 */ /* 0x0001e80000100a00 */
[----:B0-----:R-:W4:Y:S01]  /*31350*/  LDL.LU.64 R22, [R1+0x1f50] ;  /* 0x001f500001167983 */ /* 0x001f220000300a00 */
[----:B------:R-:W-:Y:S01]  /*31360*/  IMAD.MOV.U32 R13, RZ, RZ, R15 ;  /* 0x000000ffff0d7224 */ /* 0x000fe200078e000f */
[----:B----4-:R-:W-:Y:S01]  /*31370*/  HMMA.16816.F32 R24, R8, R22, R24 ;  /* 0x000000160818723c */ /* 0x010fe20000001818 */
[----:B------:R-:W-:-:S02]  /*31380*/  IMAD.MOV.U32 R15, RZ, RZ, R22 ;  /* 0x000000ffff0f7224 */ /* 0x000fc400078e0016 */
[----:B------:R-:W-:-:S15]  /*31390*/  IMAD.MOV.U32 R17, RZ, RZ, R23 ;  /* 0x000000ffff117224 */ /* 0x000fde00078e0017 */
[----:B------:R-:W-:Y:S01]  /*313a0*/  NOP ;  /* 0x0000000000007918 */ /* 0x000fe20000000000 */
[----:B------:R-:W-:Y:S04]  /*313b0*/  STL.64 [R1+0xbe0], R24 ;  /* 0x000be01801007387 */ /* 0x000fe80000100a00 */
[----:B------:R0:W-:Y:S04]  /*313c0*/  STL.64 [R1+0xbe8], R26 ;  /* 0x000be81a01007387 */ /* 0x0001e80000100a00 */
[----:B0-----:R-:W2:Y:S04]  /*313d0*/  LDL.LU.64 R26, [R1+0x1f48] ;  /* 0x001f4800011a7983 */ /* 0x001ea80000300a00 */
[----:B------:R-:W2:Y:S04]  /*313e0*/  LDL.LU.64 R24, [R1+0x1f40] ;  /* 0x001f400001187983 */ /* 0x000ea80000300a00 */
[----:B------:R-:W2:Y:S01]  /*313f0*/  LDL.LU.64 R22, [R1+0x1f38] ;  /* 0x001f380001167983 */ /* 0x000ea20000300a00 */
[----:B------:R-:W-:Y:S01]  /*31400*/  IMAD.MOV.U32 R28, RZ, RZ, R14 ;  /* 0x000000ffff1c7224 */ /* 0x000fe200078e000e */
        /* <DEDUP_REMOVED lines=9> */
[----:B--2---:R-:W-:-:S15]  /*314a0*/  HMMA.16816.F32 R20, R8, R26, R20 ;  /* 0x0000001a0814723c */ /* 0x004fde0000001814 */
[----:B------:R-:W-:-:S04]  /*314b0*/  NOP ;  /* 0x0000000000007918 */ /* 0x000fc80000000000 */
[----:B------:R0:W-:Y:S04]  /*314c0*/  STL.64 [R1+0xbc0], R20 ;  /* 0x000bc01401007387 */ /* 0x0001e80000100a00 */
[----:B------:R1:W-:Y:S01]  /*314d0*/  STL.64 [R1+0xbc8], R22 ;  /* 0x000bc81601007387 */ /* 0x0003e20000100a00 */
[----:B0-----:R-:W-:-:S03]  /*314e0*/  IMAD.MOV.U32 R21, RZ, RZ, R26 ;  /* 0x000000ffff157224 */ /* 0x001fc600078e001a */
[----:B-1----:R-:W2:Y:S01]  /*314f0*/  LDL.LU.64 R22, [R1+0x1f18] ;  /* 0x001f180001167983 */ /* 0x002ea20000300a00 */
[----:B------:R-:W-:-:S03]  /*31500*/  IMAD.MOV.U32 R20, RZ, RZ, R27 ;  /* 0x000000ffff147224 */ /* 0x000fc600078e001b */
[----:B------:R-:W4:Y:S04]  /*31510*/  LDL.LU.64 R26, [R1+0x1f10] ;  /* 0x001f1000011a7983 */ /* 0x000f280000300a00 */
[----:B------:R-:W4:Y:S01]  /*31520*/  LDL.LU.64 R24, [R1+0x1f08] ;  /* 0x001f080001187983 */ /* 0x000f220000300a00 */
[----:B---3--:R-:W-:Y:S01]  /*31530*/  IMAD.MOV.U32 R19, RZ, RZ, R7 ;  /* 0x000000ffff137224 */ /* 0x008fe200078e0007 */
[----:B----4-:R-:W-:-:S15]  /*31540*/  HMMA.16816.F32 R24, R8, R6, R24 ;  /* 0x000000060818723c */ /* 0x010fde0000001818 */
[----:B------:R-:W-:-:S04]  /*31550*/  NOP ;  /* 0x0000000000007918 */ /* 0x000fc80000000000 */
[----:B------:R-:W-:Y:S04]  /*31560*/  STL.64 [R1+0xbb0], R24 ;  /* 0x000bb01801007387 */ /* 0x000fe80000100a00 */
[----:B------:R-:W-:Y:S04]  /*31570*/  STL.64 [R1+0xbb8], R26 ;  /* 0x000bb81a01007387 */ /* 0x000fe80000100a00 */
[----:B------:R0:W-:Y:S04]  /*31580*/  STL.64 [R1+0x1e50], R18 ;  /* 0x001e501201007387 */ /* 0x0001e80000100a00 */
[----:B------:R-:W-:Y:S04]  /*31590*/  STL.64 [R1+0x1e48], R16 ;  /* 0x001e481001007387 */ /* 0x000fe80000100a00 */
[----:B0-----:R-:W3:Y:S04]  /*315a0*/  LDL R18, [R1+0x188] ;  /* 0x0001880001127983 */ /* 0x001ee80000100800 */
[----:B------:R-:W3:Y:S01]  /*315b0*/  LDL R19, [R1+0x18c] ;  /* 0x00018c0001137983 */ /* 0x000ee20000100800 */
[----:B------:R-:W-:-:S03]  /*315c0*/  IMAD.MOV.U32 R12, RZ, RZ, R6 ;  /* 0x000000ffff0c7224 */ /* 0x000fc600078e0006 */
[----:B---3--:R2:W-:Y:S02]  /*315d0*/  STL.64 [R1+0x1e68], R18 ;  /* 0x001e681201007387 */ /* 0x0085e40000100a00 */
[----:B--2---:R-:W-:Y:S02]  /*315e0*/  IMAD.MOV.U32 R18, RZ, RZ, R23 ;  /* 0x000000ffff127224 */ /* 0x004fe400078e0017 */
[----:B------:R-:W-:Y:S01]  /*315f0*/  IMAD.MOV.U32 R19, RZ, RZ, R22 ;  /* 0x000000ffff137224 */ /* 0x000fe200078e0016 */
[----:B------:R-:W2:Y:S04]  /*31600*/  LDL.LU R23, [R1+0x1f04] ;  /* 0x001f040001177983 */ /* 0x000ea80000300800 */
[----:B------:R-:W3:Y:S04]  /*31610*/  LDL.LU R22, [R1+0x1f00] ;  /* 0x001f000001167983 */ /* 0x000ee80000300800 */
[----:B------:R-:W-:Y:S04]  /*31620*/  STL.64 [R1+0x1eb0], R18 ;  /* 0x001eb01201007387 */ /* 0x000fe80000100a00 */
[----:B------:R-:W-:Y:S04]  /*31630*/  STL.64 [R1+0x1e40], R14 ;  /* 0x001e400e01007387 */ /* 0x000fe80000100a00 */
[----:B------:R0:W-:Y:S04]  /*31640*/  STL.64 [R1+0x1e38], R12 ;  /* 0x001e380c01007387 */ /* 0x0001e80000100a00 */
[----:B0-----:R-:W4:Y:S04]  /*31650*/  LDL.LU R12, [R1+0x3d0] ;  /* 0x0003d000010c7983 */ /* 0x001f280000300800 */
[----:B------:R-:W4:Y:S04]  /*31660*/  LDL.LU R13, [R1+0x3d4] ;  /* 0x0003d400010d7983 */ /* 0x000f280000300800 */
[----:B------:R-:W2:Y:S04]  /*31670*/  LDL.LU R14, [R1+0x3d8] ;  /* 0x0003d800010e7983 */ /* 0x000ea80000300800 */
[----:B------:R-:W2:Y:S04]  /*31680*/  LDL.LU R15, [R1+0x3dc] ;  /* 0x0003dc00010f7983 */ /* 0x000ea80000300800 */
[----:B--2---:R-:W-:Y:S04]  /*31690*/  STL.64 [R1+0x1e60], R14 ;  /* 0x001e600e01007387 */ /* 0x004fe80000100a00 */
[----:B----4-:R0:W-:Y:S04]  /*316a0*/  STL.64 [R1+0x1e58], R12 ;  /* 0x001e580c01007387 */ /* 0x0101e80000100a00 */
[----:B0-----:R-:W2:Y:S04]  /*316b0*/  LDL.LU R12, [R1+0x3e0] ;  /* 0x0003e000010c7983 */ /* 0x001ea80000300800 */
[----:B------:R-:W2:Y:S04]  /*316c0*/  LDL.LU R13, [R1+0x3e4] ;  /* 0x0003e400010d7983 */ /* 0x000ea80000300800 */
[----:B------:R-:W4:Y:S04]  /*316d0*/  LDL.LU R14, [R1+0x3e8] ;  /* 0x0003e800010e7983 */ /* 0x000f280000300800 */
[----:B------:R-:W4:Y:S04]  /*316e0*/  LDL.LU R15, [R1+0x3ec] ;  /* 0x0003ec00010f7983 */ /* 0x000f280000300800 */
[----:B------:R-:W2:Y:S04]  /*316f0*/  LDL R18, [R1+0x1c8] ;  /* 0x0001c80001127983 */ /* 0x000ea80000100800 */
[----:B------:R-:W2:Y:S04]  /*31700*/  LDL R19, [R1+0x1cc] ;  /* 0x0001cc0001137983 */ /* 0x000ea80000100800 */
[----:B------:R-:W3:Y:S04]  /*31710*/  LDL.LU R24, [R1+0x400] ;  /* 0x0004000001187983 */ /* 0x000ee80000300800 */
[----:B------:R-:W3:Y:S04]  /*31720*/  LDL.LU R25, [R1+0x404] ;  /* 0x0004040001197983 */ /* 0x000ee80000300800 */
[----:B------:R-:W3:Y:S04]  /*31730*/  LDL.LU R26, [R1+0x408] ;  /* 0x00040800011a7983 */ /* 0x000ee80000300800 */
[----:B------:R-:W3:Y:S04]  /*31740*/  LDL.LU R27, [R1+0x40c] ;  /* 0x00040c00011b7983 */ /* 0x000ee80000300800 */
[----:B--2---:R-:W-:Y:S04]  /*31750*/  STL.64 [R1+0x1ec0], R18 ;  /* 0x001ec01201007387 */ /* 0x004fe80000100a00 */
[----:B----4-:R-:W-:Y:S04]  /*31760*/  STL.64 [R1+0x1e78], R14 ;  /* 0x001e780e01007387 */ /* 0x010fe80000100a00 */
[----:B------:R0:W-:Y:S04]  /*31770*/  STL.64 [R1+0x1e70], R12 ;  /* 0x001e700c01007387 */ /* 0x0001e80000100a00 */
[----:B0-----:R-:W2:Y:S04]  /*31780*/  LDL.LU R12, [R1+0x3f0] ;  /* 0x0003f000010c7983 */ /* 0x001ea80000300800 */
[----:B------:R-:W2:Y:S04]  /*31790*/  LDL.LU R13, [R1+0x3f4] ;  /* 0x0003f400010d7983 */ /* 0x000ea80000300800 */
[----:B------:R-:W4:Y:S04]  /*317a0*/  LDL.LU R14, [R1+0x3f8] ;  /* 0x0003f800010e7983 */ /* 0x000f280000300800 */
[----:B------:R-:W4:Y:S04]  /*317b0*/  LDL.LU R15, [R1+0x3fc] ;  /* 0x0003fc00010f7983 */ /* 0x000f280000300800 */
[----:B------:R-:W2:Y:S04]  /*317c0*/  LDL R18, [R1+0x1d8] ;  /* 0x0001d80001127983 */ /* 0x000ea80000100800 */
[----:B------:R-:W3:Y:S04]  /*317d0*/  LDL R19, [R1+0x1dc] ;  /* 0x0001dc0001137983 */ /* 0x000ee80000100800 */
[----:B------:R-:W3:Y:S04]  /*317e0*/  LDL.LU R4, [R1+0x1f0] ;  /* 0x0001f00001047983 */ /* 0x000ee80000300800 */
[----:B------:R-:W3:Y:S04]  /*317f0*/  LDL.LU R5, [R1+0x1f4] ;  /* 0x0001f40001057983 */ /* 0x000ee80000300800 */
[----:B------:R-:W3:Y:S04]  /*31800*/  LDL.LU R6, [R1+0x1f8] ;  /* 0x0001f80001067983 */ /* 0x000ee80000300800 */
[----:B------:R-:W3:Y:S04]  /*31810*/  LDL.LU R7, [R1+0x1fc] ;  /* 0x0001fc0001077983 */ /* 0x000ee80000300800 */
[----:B----4-:R0:W-:Y:S04]  /*31820*/  STL.64 [R1+0x1e88], R14 ;  /* 0x001e880e01007387 */ /* 0x0101e80000100a00 */
[----:B--2---:R-:W-:Y:S04]  /*31830*/  STL.64 [R1+0x1e80], R12 ;  /* 0x001e800c01007387 */ /* 0x004fe80000100a00 */
[----:B0-----:R-:W2:Y:S04]  /*31840*/  LDL R14, [R1+0x1a8] ;  /* 0x0001a800010e7983 */ /* 0x001ea80000100800 */
[----:B------:R-:W2:Y:S04]  /*31850*/  LDL R15, [R1+0x1ac] ;  /* 0x0001ac00010f7983 */ /* 0x000ea80000100800 */
[----:B--2---:R3:W-:Y:S02]  /*31860*/  STL.64 [R1+0x1e98], R14 ;  /* 0x001e980e01007387 */ /* 0x0047e40000100a00 */
[----:B---3--:R-:W-:-:S02]  /*31870*/  IMAD.MOV.U32 R14, RZ, RZ, R22 ;  /* 0x000000ffff0e7224 */ /* 0x008fc400078e0016 */
[----:B------:R-:W-:Y:S01]  /*31880*/  IMAD.MOV.U32 R15, RZ, RZ, R23 ;  /* 0x000000ffff0f7224 */ /* 0x000fe200078e0017 */
[----:B------:R-:W2:Y:S04]  /*31890*/  LDL.LU R22, [R1+0x1efc] ;  /* 0x001efc0001167983 */ /* 0x000ea80000300800 */
[----:B------:R-:W2:Y:S04]  /*318a0*/  LDL.LU R23, [R1+0x1ef8] ;  /* 0x001ef80001177983 */ /* 0x000ea80000300800 */
[----:B------:R0:W-:Y:S04]  /*318b0*/  STL.64 [R1+0x1eb8], R14 ;  /* 0x001eb80e01007387 */ /* 0x0001e80000100a00 */
[----:B------:R-:W3:Y:S04]  /*318c0*/  LDL.LU R12, [R1+0x850] ;  /* 0x00085000010c7983 */ /* 0x000ee80000300800 */
[----:B------:R-:W3:Y:S04]  /*318d0*/  LDL.LU R13, [R1+0x854] ;  /* 0x00085400010d7983 */ /* 0x000ee80000300800 */
[----:B0-----:R-:W4:Y:S04]  /*318e0*/  LDL.LU R14, [R1+0x858] ;  /* 0x00085800010e7983 */ /* 0x001f280000300800 */
[----:B------:R-:W4:Y:S01]  /*318f0*/  LDL.LU R15, [R1+0x85c] ;  /* 0x00085c00010f7983 */ /* 0x000f220000300800 */
[C---:B--2---:R-:W-:Y:S03]  /*31900*/  HMMA.16816.F32 R24, R8.reuse, R22, R24 ;  /* 0x000000160818723c */ /* 0x044fe60000001818 */
[----:B----4-:R-:W-:Y:S04]  /*31910*/  STL.64 [R1+0x1ed0], R14 ;  /* 0x001ed00e01007387 */ /* 0x010fe80000100a00 */
[----:B---3--:R0:W-:Y:S04]  /*31920*/  STL.64 [R1+0x1ec8], R12 ;  /* 0x001ec80c01007387 */ /* 0x0081e80000100a00 */
[----:B0-----:R-:W2:Y:S04]  /*31930*/  LDL.LU R12, [R1+0x880] ;  /* 0x00088000010c7983 */ /* 0x001ea80000300800 */
[----:B------:R-:W2:Y:S04]  /*31940*/  LDL.LU R13, [R1+0x884] ;  /* 0x00088400010d7983 */ /* 0x000ea80000300800 */
[----:B------:R-:W2:Y:S04]  /*31950*/  LDL.LU R14, [R1+0x888] ;  /* 0x00088800010e7983 */ /* 0x000ea80000300800 */
[----:B------:R-:W2:Y:S04]  /*31960*/  LDL.LU R15, [R1+0x88c] ;  /* 0x00088c00010f7983 */ /* 0x000ea80000300800 */
[----:B------:R-:W-:Y:S04]  /*31970*/  STL.64 [R1+0xba0], R24 ;  /* 0x000ba01801007387 */ /* 0x000fe80000100a00 */
[----:B------:R0:W-:Y:S04]  /*31980*/  STL.64 [R1+0xba8], R26 ;  /* 0x000ba81a01007387 */ /* 0x0001e80000100a00 */
[----:B0-----:R-:W3:Y:S04]  /*31990*/  LDL.LU.64 R26, [R1+0x1ef0] ;  /* 0x001ef000011a7983 */ /* 0x001ee80000300a00 */
[----:B------:R-:W4:Y:S04]  /*319a0*/  LDL.LU.64 R24, [R1+0x1ee8] ;  /* 0x001ee80001187983 */ /* 0x000f280000300a00 */
[----:B------:R-:W-:Y:S04]  /*319b0*/  STL.64 [R1+0x1bd0], R22 ;  /* 0x001bd01601007387 */ /* 0x000fe80000100a00 */
[----:B------:R0:W-:Y:S04]  /*319c0*/  STL.64 [R1+0x1e90], R20 ;  /* 0x001e901401007387 */ /* 0x0001e80000100a00 */
[----:B0-----:R-:W2:Y:S04]  /*319d0*/  LDL.LU R20, [R1+0x670] ;  /* 0x0006700001147983 */ /* 0x001ea80000300800 */
[----:B------:R-:W2:Y:S04]  /*319e0*/  LDL.LU R21, [R1+0x674] ;  /* 0x0006740001157983 */ /* 0x000ea80000300800 */
[----:B------:R-:W2:Y:S04]  /*319f0*/  LDL.LU R22, [R1+0x678] ;  /* 0x0006780001167983 */ /* 0x000ea80000300800 */
[----:B------:R-:W2:Y:S01]  /*31a00*/  LDL.LU R23, [R1+0x67c] ;  /* 0x00067c0001177983 */ /* 0x000ea20000300800 */
[----:B---3--:R-:W-:Y:S03]  /*31a10*/  HMMA.16816.F32 R8, R8, R26, R4 ;  /* 0x0000001a0808723c */ /* 0x008fe60000001804 */
[----:B--2---:R-:W-:Y:S04]  /*31a20*/  STL.64 [R1+0x1ea8], R22 ;  /* 0x001ea81601007387 */ /* 0x004fe80000100a00 */
[----:B------:R0:W-:Y:S04]  /*31a30*/  STL.64 [R1+0x1ea0], R20 ;  /* 0x001ea01401007387 */ /* 0x0001e80000100a00 */
[----:B0-----:R-:W2:Y:S04]  /*31a40*/  LDL.LU R20, [R1+0x750] ;  /* 0x0007500001147983 */ /* 0x001ea80000300800 */
[----:B------:R-:W2:Y:S04]  /*31a50*/  LDL.LU R21, [R1+0x754] ;  /* 0x0007540001157983 */ /* 0x000ea80000300800 */
[----:B------:R-:W2:Y:S04]  /*31a60*/  LDL.LU R22, [R1+0x758] ;  /* 0x0007580001167983 */ /* 0x000ea80000300800 */
[----:B------:R-:W2:Y:S04]  /*31a70*/  LDL.LU R23, [R1+0x75c] ;  /* 0x00075c0001177983 */ /* 0x000ea80000300800 */
[----:B------:R-:W3:Y:S04]  /*31a80*/  LDL.LU.64 R6, [R1+0x1ee0] ;  /* 0x001ee00001067983 */ /* 0x000ee80000300a00 */
[----:B------:R-:W3:Y:S04]  /*31a90*/  LDL.LU.64 R4, [R1+0x1ed8] ;  /* 0x001ed80001047983 */ /* 0x000ee80000300a00 */
[----:B------:R-:W-:Y:S04]  /*31aa0*/  STL.64 [R1+0xb90], R8 ;  /* 0x000b900801007387 */ /* 0x000fe80000100a00 */
[----:B------:R0:W-:Y:S04]  /*31ab0*/  STL.64 [R1+0xb98], R10 ;  /* 0x000b980a01007387 */ /* 0x0001e80000100a00 */
[----:B0-----:R-:W2:Y:S04]  /*31ac0*/  LDL R10, [R1+0x178] ;  /* 0x00017800010a7983 */ /* 0x001ea80000100800 */
[----:B------:R0:W-:Y:S04]  /*31ad0*/  STL.64 [R1+0x1bc8], R26 ;  /* 0x001bc81a01007387 */ /* 0x0001e80000100a00 */
[----:B0-----:R-:W2:Y:S01]  /*31ae0*/  LDL R26, [R1+0x168] ;  /* 0x00016800011a7983 */ /* 0x001ea20000100800 */
[----:B---3--:R-:W-:Y:S03]  /*31af0*/  HMMA.16816.F32 R16, R4, R18, R12 ;  /* 0x000000120410723c */ /* 0x008fe6000000180c */
[----:B------:R-:W3:Y:S04]  /*31b00*/  LDL.LU.64 R14, [R1+0x1ed0] ;  /* 0x001ed000010e7983 */ /* 0x000ee80000300a00 */
[----:B------:R-:W3:-:S12]  /*31b10*/  LDL.LU.64 R12, [R1+0x1ec8] ;  /* 0x001ec800010c7983 */ /* 0x000ed80000300a00 */
[----:B------:R-:W-:Y:S04]  /*31b20*/  STL.64 [R1+0x510], R16 ;  /* 0x0005101001007387 */ /* 0x000fe80000100a00 */
[----:B------:R0:W-:Y:S04]  /*31b30*/  STL.64 [R1+0x518], R18 ;  /* 0x0005181201007387 */ /* 0x0001e80000100a00 */
[----:B0-----:R-:W3:Y:S02]  /*31b40*/  LDL.LU.64 R18, [R1+0x1ec0] ;  /* 0x001ec00001127983 */ /* 0x001ee40000300a00 */
[----:B---3--:R-:W-:Y:S02]  /*31b50*/  HMMA.16816.F32 R16, R4, R18, R12 ;  /* 0x000000120410723c */ /* 0x008fe4000000180c */
[----:B------:R-:W2:-:S15]  /*31b60*/  LDL.LU.64 R14, [R1+0x1eb8] ;  /* 0x001eb800010e7983 */ /* 0x000e9e0000300a00 */
[----:B------:R-:W-:Y:S02]  /*31b70*/  NOP ;  /* 0x0000000000007918 */ /* 0x000fe40000000000 */
[----:B------:R-:W-:Y:S04]  /*31b80*/  STL.64 [R1+0x500], R16 ;  /* 0x0005001001007387 */ /* 0x000fe80000100a00 */
[----:B------:R0:W-:Y:S04]  /*31b90*/  STL.64 [R1+0x508], R18 ;  /* 0x0005081201007387 */ /* 0x0001e80000100a00 */
[----:B0-----:R-:W3:Y:S01]  /*31ba0*/  LDL.LU.64 R18, [R1+0x1eb0] ;  /* 0x001eb00001127983 */ /* 0x001ee20000300a00 */
[----:B--2---:R-:W-:Y:S03]  /*31bb0*/  HMMA.16816.F32 R12, R4, R14, R20 ;  /* 0x0000000e040c723c */ /* 0x004fe60000001814 */
[----:B------:R-:W2:Y:S04]  /*31bc0*/  LDL.LU.64 R22, [R1+0x1ea8] ;  /* 0x001ea80001167983 */ /* 0x000ea80000300a00 */
[----:B------:R-:W2:-:S12]  /*31bd0*/  LDL.LU.64 R20, [R1+0x1ea0] ;  /* 0x001ea00001147983 */ /* 0x000e980000300a00 */
[----:B------:R-:W-:Y:S04]  /*31be0*/  STL.64 [R1+0x4f0], R12 ;  /* 0x0004f00c01007387 */ /* 0x000fe80000100a00 */
[----:B------:R0:W-:Y:S04]  /*31bf0*/  STL.64 [R1+0x4f8], R14 ;  /* 0x0004f80e01007387 */ /* 0x0001e80000100a00 */
[----:B0-----:R-:W2:Y:S01]  /*31c00*/  LDL.LU.64 R14, [R1+0x1e98] ;  /* 0x001e9800010e7983 */ /* 0x001ea20000300a00 */
[----:B----4-:R-:W-:Y:S02]  /*31c10*/  IMAD.MOV.U32 R11, RZ, RZ, R24 ;  /* 0x000000ffff0b7224 */ /* 0x010fe400078e0018 */
[----:B------:R-:W0:Y:S01]  /*31c20*/  S2R R24, SR_TID.X ;  /* 0x0000000000187919 */ /* 0x000e220000002100 */
[----:B------:R-:W-:-:S02]  /*31c30*/  IMAD.MOV.U32 R27, RZ, RZ, R25 ;  /* 0x000000ffff1b7224 */ /* 0x000fc400078e0019 */
[----:B------:R-:W1:Y:S01]  /*31c40*/  S2R R25, SR_TID.X ;  /* 0x0000000000197919 */ /* 0x000e620000002100 */
[----:B--2---:R-:W-:Y:S01]  /*31c50*/  HMMA.16816.F32 R12, R4, R14, R20 ;  /* 0x0000000e040c723c */ /* 0x004fe20000001814 */
[----:B------:R-:W2:-:S15]  /*31c60*/  LDL.LU.64 R20, [R1+0x1e90] ;  /* 0x001e900001147983 */ /* 0x000e9e0000300a00 */
[----:B------:R-:W-:-:S03]  /*31c70*/  NOP ;  /* 0x0000000000007918 */ /* 0x000fc60000000000 */
[----:B------:R-:W-:Y:S04]  /*31c80*/  STL.64 [R1+0x4e0], R12 ;  /* 0x0004e00c01007387 */ /* 0x000fe80000100a00 */
[----:B------:R4:W-:Y:S04]  /*31c90*/  STL.64 [R1+0x4e8], R14 ;  /* 0x0004e80e01007387 */ /* 0x0009e80000100a00 */
[----:B----4-:R-:W3:Y:S04]  /*31ca0*/  LDL.LU.64 R14, [R1+0x1e88] ;  /* 0x001e8800010e7983 */ /* 0x010ee80000300a00 */
[----:B------:R-:W3:Y:S01]  /*31cb0*/  LDL.LU.64 R12, [R1+0x1e80] ;  /* 0x001e8000010c7983 */ /* 0x000ee20000300a00 */
[----:B0-----:R-:W-:Y:S01]  /*31cc0*/  LOP3.LUT R24, R24, 0x7, RZ, 0xc0, !PT ;  /* 0x0000000718187812 */ /* 0x001fe200078ec0ff */
[----:B-1----:R-:W-:-:S04]  /*31cd0*/  IMAD.SHL.U32 R17, R25, 0x2, RZ ;  /* 0x0000000219117824 */ /* 0x002fc800078e00ff */
[----:B------:R-:W-:-:S05]  /*31ce0*/  IMAD R24, R24, 0x90, RZ ;  /* 0x0000009018187824 */ /* 0x000fca00078e02ff */
[----:B------:R-:W-:Y:S02]  /*31cf0*/  LOP3.LUT R24, R24, 0x10, R17, 0x78, !PT ;  /* 0x0000001018187812 */ /* 0x000fe400078e7811 */
[----:B---3--:R-:W-:Y:S01]  /*31d00*/  HMMA.16816.F32 R16, R4, R18, R12 ;  /* 0x000000120410723c */ /* 0x008fe2000000180c */
[----:B------:R-:W3:Y:S04]  /*31d10*/  LDL.LU.64 R14, [R1+0x1e78] ;  /* 0x001e7800010e7983 */ /* 0x000ee80000300a00 */
[----:B------:R-:W3:-:S14]  /*31d20*/  LDL.LU.64 R12, [R1+0x1e70] ;  /* 0x001e7000010c7983 */ /* 0x000edc0000300a00 */
[----:B------:R-:W-:Y:S04]  /*31d30*/  STL.64 [R1+0x3f0], R16 ;  /* 0x0003f01001007387 */ /* 0x000fe80000100a00 */
[----:B------:R0:W-:Y:S04]  /*31d40*/  STL.64 [R1+0x3f8], R18 ;  /* 0x0003f81201007387 */ /* 0x0001e80000100a00 */
[----:B0-----:R-:W3:Y:S02]  /*31d50*/  LDL.LU.64 R18, [R1+0x1e68] ;  /* 0x001e680001127983 */ /* 0x001ee40000300a00 */
[----:B---3--:R-:W-:Y:S02]  /*31d60*/  HMMA.16816.F32 R16, R4, R18, R12 ;  /* 0x000000120410723c */ /* 0x008fe4000000180c */
[----:B------:R-:W3:Y:S04]  /*31d70*/  LDL.LU.64 R14, [R1+0x1e60] ;  /* 0x001e6000010e7983 */ /* 0x000ee80000300a00 */
[----:B------:R-:W3:Y:S01]  /*31d80*/  LDL.LU.64 R12, [R1+0x1e58] ;  /* 0x001e5800010c7983 */ /* 0x000ee20000300a00 */
[----:B------:R-:W-:-:S05]  /*31d90*/  IMAD.SHL.U32 R25, R25, 0x40, RZ ;  /* 0x0000004019197824 */ /* 0x000fca00078e00ff */
[----:B------:R-:W-:-:S04]  /*31da0*/  LOP3.LUT R24, R24, 0x400, R25, 0xf8, !PT ;  /* 0x0000040018187812 */ /* 0x000fc800078ef819 */
[----:B------:R-:W-:-:S03]  /*31db0*/  LOP3.LUT R24, R24, 0x40, RZ, 0x3c, !PT ;  /* 0x0000004018187812 */ /* 0x000fc600078e3cff */
[----:B------:R-:W-:Y:S04]  /*31dc0*/  STL.64 [R1+0x3e0], R16 ;  /* 0x0003e01001007387 */ /* 0x000fe80000100a00 */
[----:B------:R0:W-:Y:S04]  /*31dd0*/  STL.64 [R1+0x3e8], R18 ;  /* 0x0003e81201007387 */ /* 0x0001e80000100a00 */
[----:B0-----:R-:W4:Y:S04]  /*31de0*/  LDL.LU.64 R18, [R1+0x1e50] ;  /* 0x001e500001127983 */ /* 0x001f280000300a00 */
[----:B------:R-:W2:Y:S01]  /*31df0*/  LDL.LU.64 R16, [R1+0x1e48] ;  /* 0x001e480001107983 */ /* 0x000ea20000300a00 */
[----:B---3--:R-:W-:Y:S03]  /*31e00*/  HMMA.16816.F32 R8, R4, R10, R12 ;  /* 0x0000000a0408723c */ /* 0x008fe6000000180c */
[----:B------:R-:W3:Y:S04]  /*31e10*/  LDL.LU.64 R14, [R1+0x1e40] ;  /* 0x001e4000010e7983 */ /* 0x000ee80000300a00 */
[----:B------:R-:W2:-:S12]  /*31e20*/  LDL.LU.64 R12, [R1+0x1e38] ;  /* 0x001e3800010c7983 */ /* 0x000e980000300a00 */
[----:B------:R-:W-:Y:S04]  /*31e30*/  STL.64 [R1+0x3d0], R8 ;  /* 0x0003d00801007387 */ /* 0x000fe80000100a00 */
[----:B------:R-:W-:Y:S04]  /*31e40*/  STL.64 [R1+0x3d8], R10 ;  /* 0x0003d80a01007387 */ /* 0x000fe80000100a00 */
[----:B------:R-:W0:Y:S04]  /*31e50*/  LDSM.16.MT88.4 R8, [R24+UR6+0x8800] ;  /* 0x008800061808783b */ /* 0x000e280008004200 */
[----:B0-----:R-:W-:Y:S04]  /*31e60*/  STL.64 [R1+0x1be0], R10 ;  /* 0x001be00a01007387 */ /* 0x001fe80000100a00 */
[----:B------:R0:W-:Y:S04]  /*31e70*/  STL.64 [R1+0x1bd8], R8 ;  /* 0x001bd80801007387 */ /* 0x0001e80000100a00 */
[----:B0-----:R-:W2:Y:S04]  /*31e80*/  LDL.LU R8, [R1+0x660] ;  /* 0x0006600001087983 */ /* 0x001ea80000300800 */
[----:B------:R-:W2:Y:S04]  /*31e90*/  LDL.LU R9, [R1+0x664] ;  /* 0x0006640001097983 */ /* 0x000ea80000300800 */
[----:B------:R-:W2:Y:S04]  /*31ea0*/  LDL.LU R10, [R1+0x668] ;  /* 0x00066800010a7983 */ /* 0x000ea80000300800 */
[----:B------:R-:W2:Y:S04]  /*31eb0*/  LDL.LU R11, [R1+0x66c] ;  /* 0x00066c00010b7983 */ /* 0x000ea80000300800 */
[----:B------:R-:W3:Y:S01]  /*31ec0*/  LDL.LU R24, [R1+0x300] ;  /* 0x0003000001187983 */ /* 0x000ee20000300800 */
[----:B--2---:R-:W-:-:S15]  /*31ed0*/  HMMA.16816.F32 R8, R4, R26, R8 ;  /* 0x0000001a0408723c */ /* 0x004fde0000001808 */
[----:B------:R-:W-:-:S04]  /*31ee0*/  NOP ;  /* 0x0000000000007918 */ /* 0x000fc80000000000 */
[----:B------:R0:W-:Y:S04]  /*31ef0*/  STL.64 [R1+0x4b0], R8 ;  /* 0x0004b00801007387 */ /* 0x0001e80000100a00 */
[----:B------:R1:W-:Y:S04]  /*31f00*/  STL.64 [R1+0x4b8], R10 ;  /* 0x0004b80a01007387 */ /* 0x0003e80000100a00 */
[----:B------:R-:W3:Y:S04]  /*31f10*/  LDL.LU R25, [R1+0x304] ;  /* 0x0003040001197983 */ /* 0x000ee80000300800 */
[----:B------:R-:W2:Y:S04]  /*31f20*/  LDL.LU R26, [R1+0x308] ;  /* 0x00030800011a7983 */ /* 0x000ea80000300800 */
[----:B------:R-:W2:Y:S01]  /*31f30*/  LDL.LU R27, [R1+0x30c] ;  /* 0x00030c00011b7983 */ /* 0x000ea20000300800 */
[----:B------:R-:W-:-:S02]  /*31f40*/  IMAD.MOV.U32 R22, RZ, RZ, R12 ;  /* 0x000000ffff167224 */ /* 0x000fc400078e000c */
[----:B----4-:R-:W-:Y:S01]  /*31f50*/  IMAD.MOV.U32 R23, RZ, RZ, R19 ;  /* 0x000000ffff177224 */ /* 0x010fe200078e0013 */
[----:B--2---:R2:W-:Y:S04]  /*31f60*/  STL.64 [R1+0x1bf0], R26 ;  /* 0x001bf01a01007387 */ /* 0x0045e80000100a00 */
[----:B---3--:R-:W-:Y:S04]  /*31f70*/  STL.64 [R1+0x1be8], R24 ;  /* 0x001be81801007387 */ /* 0x008fe80000100a00 */
[----:B------:R-:W3:Y:S04]  /*31f80*/  LDL.LU R12, [R1+0x1e30] ;  /* 0x001e3000010c7983 */ /* 0x000ee80000300800 */
[----:B------:R-:W4:Y:S04]  /*31f90*/  LDL.LU R19, [R1+0x1e2c] ;  /* 0x001e2c0001137983 */ /* 0x000f280000300800 */
[----:B------:R1:W-:Y:S04]  /*31fa0*/  STL.64 [R1+0x1bf8], R22 ;  /* 0x001bf81601007387 */ /* 0x0003e80000100a00 */
[----:B0-----:R-:W3:Y:S04]  /*31fb0*/  LDL.LU R8, [R1+0x310] ;  /* 0x0003100001087983 */ /* 0x001ee80000300800 */
[----:B------:R-:W3:Y:S04]  /*31fc0*/  LDL.LU R9, [R1+0x314] ;  /* 0x0003140001097983 */ /* 0x000ee80000300800 */
[----:B-1----:R-:W3:Y:S04]  /*31fd0*/  LDL.LU R10, [R1+0x318] ;  /* 0x00031800010a7983 */ /* 0x002ee80000300800 */
[----:B------:R-:W3:Y:S01]  /*31fe0*/  LDL.LU R11, [R1+0x31c] ;  /* 0x00031c00010b7983 */ /* 0x000ee20000300800 */
[----:B--2---:R-:W-:-:S02]  /*31ff0*/  IMAD.MOV.U32 R26, RZ, RZ, R21 ;  /* 0x000000ffff1a7224 */ /* 0x004fc400078e0015 */
[----:B------:R-:W-:Y:S01]  /*32000*/  IMAD.MOV.U32 R27, RZ, RZ, R20 ;  /* 0x000000ffff1b7224 */ /* 0x000fe200078e0014 */
[----:B---3--:R0:W-:Y:S04]  /*32010*/  STL.64 [R1+0x1c08], R10 ;  /* 0x001c080a01007387 */ /* 0x0081e80000100a00 */
[----:B------:R-:W-:Y:S04]  /*32020*/  STL.64 [R1+0x1c00], R8 ;  /* 0x001c000801007387 */ /* 0x000fe80000100a00 */
[----:B------:R-:W-:Y:S04]  /*32030*/  STL.64 [R1+0x1c10], R26 ;  /* 0x001c101a01007387 */ /* 0x000fe80000100a00 */
[----:B------:R-:W2:Y:S04]  /*32040*/  LDL.LU R20, [R1+0x320] ;  /* 0x0003200001147983 */ /* 0x000ea80000300800 */
[----:B------:R-:W2:Y:S04]  /*32050*/  LDL.LU R21, [R1+0x324] ;  /* 0x0003240001157983 */ /* 0x000ea80000300800 */
[----:B------:R-:W3:Y:S04]  /*32060*/  LDL.LU R22, [R1+0x328] ;  /* 0x0003280001167983 */ /* 0x000ee80000300800 */
[----:B------:R-:W3:Y:S01]  /*32070*/  LDL.LU R23, [R1+0x32c] ;  /* 0x00032c0001177983 */ /* 0x000ee20000300800 */
[----:B0-----:R-:W-:-:S02]  /*32080*/  IMAD.MOV.U32 R10, RZ, RZ, R2 ;  /* 0x000000ffff0a7224 */ /* 0x001fc400078e0002 */
[----:B------:R-:W-:Y:S01]  /*32090*/  IMAD.MOV.U32 R11, RZ, RZ, R14 ;  /* 0x000000ffff0b7224 */ /* 0x000fe200078e000e */
[----:B---3--:R0:W-:Y:S04]  /*320a0*/  STL.64 [R1+0x1c20], R22 ;  /* 0x001c201601007387 */ /* 0x0081e80000100a00 */
[----:B--2---:R-:W-:Y:S04]  /*320b0*/  STL.64 [R1+0x1c18], R20 ;  /* 0x001c181401007387 */ /* 0x004fe80000100a00 */
[----:B------:R-:W2:Y:S04]  /*320c0*/  LDL.LU R2, [R1+0x1e28] ;  /* 0x001e280001027983 */ /* 0x000ea80000300800 */
[----:B------:R-:W3:Y:S04]  /*320d0*/  LDL.LU R14, [R1+0x1e24] ;  /* 0x001e2400010e7983 */ /* 0x000ee80000300800 */
[----:B------:R1:W-:Y:S01]  /*320e0*/  STL.64 [R1+0x1c28], R10 ;  /* 0x001c280a01007387 */ /* 0x0003e20000100a00 */
[----:B0-----:R-:W-:-:S02]  /*320f0*/  IMAD.MOV.U32 R22, RZ, RZ, R15 ;  /* 0x000000ffff167224 */ /* 0x001fc400078e000f */
[----:B------:R-:W-:Y:S01]  /*32100*/  IMAD.MOV.U32 R23, RZ, RZ, R17 ;  /* 0x000000ffff177224 */ /* 0x000fe200078e0011 */
[----:B------:R-:W2:Y:S04]  /*32110*/  LDL.LU R15, [R1+0x1e20] ;  /* 0x001e2000010f7983 */ /* 0x000ea80000300800 */
[----:B------:R-:W2:Y:S04]  /*32120*/  LDL.LU R17, [R1+0x1e1c] ;  /* 0x001e1c0001117983 */ /* 0x000ea80000300800 */
[----:B------:R0:W-:Y:S04]  /*32130*/  STL.64 [R1+0x1c30], R22 ;  /* 0x001c301601007387 */ /* 0x0001e80000100a00 */
[----:B------:R-:W2:Y:S04]  /*32140*/  LDL.LU R8, [R1+0x340] ;  /* 0x0003400001087983 */ /* 0x000ea80000300800 */
[----:B------:R-:W2:Y:S04]  /*32150*/  LDL.LU R9, [R1+0x344] ;  /* 0x0003440001097983 */ /* 0x000ea80000300800 */
[----:B-1----:R-:W2:Y:S04]  /*32160*/  LDL.LU R10, [R1+0x348] ;  /* 0x00034800010a7983 */ /* 0x002ea80000300800 */
[----:B------:R-:W2:Y:S01]  /*32170*/  LDL.LU R11, [R1+0x34c] ;  /* 0x00034c00010b7983 */ /* 0x000ea20000300800 */
[----:B0-----:R-:W-:-:S02]  /*32180*/  IMAD.MOV.U32 R22, RZ, RZ, R28 ;  /* 0x000000ffff167224 */ /* 0x001fc400078e001c */
[----:B------:R-:W-:Y:S01]  /*32190*/  IMAD.MOV.U32 R23, RZ, RZ, R13 ;  /* 0x000000ffff177224 */ /* 0x000fe200078e000d */
[----:B--2---:R-:W-:Y:S04]  /*321a0*/  STL.64 [R1+0x1c40], R10 ;  /* 0x001c400a01007387 */ /* 0x004fe80000100a00 */
[----:B------:R0:W-:Y:S04]  /*321b0*/  STL.64 [R1+0x1c38], R8 ;  /* 0x001c380801007387 */ /* 0x0001e80000100a00 */
[----:B------:R-:W2:Y:S04]  /*321c0*/  LDL.LU R28, [R1+0x1e18] ;  /* 0x001e1800011c7983 */ /* 0x000ea80000300800 */
[----:B------:R-:W2:Y:S04]  /*321d0*/  LDL.LU R13, [R1+0x1e14] ;  /* 0x001e1400010d7983 */ /* 0x000ea80000300800 */
[----:B------:R1:W-:Y:S04]  /*321e0*/  STL.64 [R1+0x1c48], R22 ;  /* 0x001c481601007387 */ /* 0x0003e80000100a00 */
[----:B0-----:R-:W2:Y:S04]  /*321f0*/  LDL.LU R8, [R1+0x350] ;  /* 0x0003500001087983 */ /* 0x001ea80000300800 */
[----:B------:R-:W2:Y:S04]  /*32200*/  LDL.LU R9, [R1+0x354] ;  /* 0x0003540001097983 */ /* 0x000ea80000300800 */
[----:B------:R-:W2:Y:S04]  /*32210*/  LDL.LU R10, [R1+0x358] ;  /* 0x00035800010a7983 */ /* 0x000ea80000300800 */
[----:B------:R-:W2:Y:S01]  /*32220*/  LDL.LU R11, [R1+0x35c] ;  /* 0x00035c00010b7983 */ /* 0x000ea20000300800 */
[----:B-1----:R-:W-:-:S02]  /*32230*/  IMAD.MOV.U32 R22, RZ, RZ, R18 ;  /* 0x000000ffff167224 */ /* 0x002fc400078e0012 */
        /* <DEDUP_REMOVED lines=13> */
[----:B------:R-:W-:Y:S04]  /*32310*/  STL.64 [R1+0x1c68], R8 ;  /* 0x001c680801007387 */ /* 0x000fe80000100a00 */
[----:B------:R-:W2:Y:S04]  /*32320*/  LDL.LU R16, [R1+0x1e08] ;  /* 0x001e080001107983 */ /* 0x000ea80000300800 */
[----:B------:R-:W2:Y:S04]  /*32330*/  LDL.LU R0, [R1+0x1e04] ;  /* 0x001e040001007983 */ /* 0x000ea80000300800 */
[----:B------:R0:W-:Y:S02]  /*32340*/  STL.64 [R1+0x1c78], R22 ;  /* 0x001c781601007387 */ /* 0x0001e40000100a00 */
[----:B0-----:R-:W-:-:S02]  /*32350*/  IMAD.MOV.U32 R22, RZ, RZ, R12 ;  /* 0x000000ffff167224 */ /* 0x001fc400078e000c */
[----:B------:R-:W-:Y:S01]  /*32360*/  IMAD.MOV.U32 R23, RZ, RZ, R29 ;  /* 0x000000ffff177224 */ /* 0x000fe200078e001d */
[----:B------:R-:W2:Y:S04]  /*32370*/  LDL.LU R12, [R1+0x1e00] ;  /* 0x001e0000010c7983 */ /* 0x000ea80000300800 */
[----:B------:R-:W2:Y:S04]  /*32380*/  LDL.LU R29, [R1+0x1dfc] ;  /* 0x001dfc00011d7983 */ /* 0x000ea80000300800 */
[----:B------:R0:W-:Y:S04]  /*32390*/  STL.64 [R1+0x1c90], R22 ;  /* 0x001c901601007387 */ /* 0x0001e80000100a00 */
[----:B------:R-:W2:Y:S04]  /*323a0*/  LDL.LU R8, [R1+0x370] ;  /* 0x0003700001087983 */ /* 0x000ea80000300800 */
[----:B------:R-:W2:Y:S04]  /*323b0*/  LDL.LU R9, [R1+0x374] ;  /* 0x0003740001097983 */ /* 0x000ea80000300800 */
[----:B------:R-:W2:Y:S04]  /*323c0*/  LDL.LU R10, [R1+0x378] ;  /* 0x00037800010a7983 */ /* 0x000ea80000300800 */
[----:B------:R-:W2:Y:S01]  /*323d0*/  LDL.LU R11, [R1+0x37c] ;  /* 0x00037c00010b7983 */ /* 0x000ea20000300800 */
[----:B0-----:R-:W-:-:S02]  /*323e0*/  IMAD.MOV.U32 R22, RZ, RZ, R2 ;  /* 0x000000ffff167224 */ /* 0x001fc400078e0002 */
[----:B----4-:R-:W-:Y:S01]  /*323f0*/  IMAD.MOV.U32 R23, RZ, RZ, R19 ;  /* 0x000000ffff177224 */ /* 0x010fe200078e0013 */
[----:B------:R-:W4:Y:S04]  /*32400*/  LDL.LU R2, [R1+0x1df8] ;  /* 0x001df80001027983 */ /* 0x000f280000300800 */
[----:B------:R-:W4:Y:S04]  /*32410*/  LDL.LU R19, [R1+0x1df4] ;  /* 0x001df40001137983 */ /* 0x000f280000300800 */
[----:B------:R0:W-:Y:S02]  /*32420*/  STL.64 [R1+0x1ca8], R22 ;  /* 0x001ca81601007387 */ /* 0x0001e40000100a00 */
[----:B0-----:R-:W-:-:S02]  /*32430*/  IMAD.MOV.U32 R22, RZ, RZ, R15 ;  /* 0x000000ffff167224 */ /* 0x001fc400078e000f */
[----:B---3--:R-:W-:Y:S01]  /*32440*/  IMAD.MOV.U32 R23, RZ, RZ, R14 ;  /* 0x000000ffff177224 */ /* 0x008fe200078e000e */
[----:B--2---:R-:W-:Y:S04]  /*32450*/  STL.64 [R1+0x1c88], R10 ;  /* 0x001c880a01007387 */ /* 0x004fe80000100a00 */
[----:B------:R0:W-:Y:S04]  /*32460*/  STL.64 [R1+0x1c80], R8 ;  /* 0x001c800801007387 */ /* 0x0001e80000100a00 */
[----:B0-----:R-:W2:Y:S04]  /*32470*/  LDL.LU R8, [R1+0x380] ;  /* 0x0003800001087983 */ /* 0x001ea80000300800 */
[----:B------:R-:W2:Y:S04]  /*32480*/  LDL.LU R9, [R1+0x384] ;  /* 0x0003840001097983 */ /* 0x000ea80000300800 */
[----:B------:R-:W3:Y:S04]  /*32490*/  LDL.LU R10, [R1+0x388] ;  /* 0x00038800010a7983 */ /* 0x000ee80000300800 */
[----:B------:R-:W3:Y:S04]  /*324a0*/  LDL.LU R11, [R1+0x38c] ;  /* 0x00038c00010b7983 */ /* 0x000ee80000300800 */
[----:B------:R0:W-:Y:S04]  /*324b0*/  STL.64 [R1+0x1cc0], R22 ;  /* 0x001cc01601007387 */ /* 0x0001e80000100a00 */
[----:B------:R-:W2:Y:S04]  /*324c0*/  LDL.LU R20, [R1+0x3b0] ;  /* 0x0003b00001147983 */ /* 0x000ea80000300800 */
[----:B------:R-:W2:Y:S04]  /*324d0*/  LDL.LU R21, [R1+0x3b4] ;  /* 0x0003b40001157983 */ /* 0x000ea80000300800 */
[----:B0-----:R-:W2:Y:S04]  /*324e0*/  LDL.LU R22, [R1+0x3b8] ;  /* 0x0003b80001167983 */ /* 0x001ea80000300800 */
[----:B------:R-:W2:Y:S01]  /*324f0*/  LDL.LU R23, [R1+0x3bc] ;  /* 0x0003bc0001177983 */ /* 0x000ea20000300800 */
[----:B------:R-:W-:-:S02]  /*32500*/  IMAD.MOV.U32 R14, RZ, RZ, R28 ;  /* 0x000000ffff0e7224 */ /* 0x000fc400078e001c */
        /* <DEDUP_REMOVED lines=37> */
[----:B----4-:R-:W-:-:S02]  /*32760*/  IMAD.MOV.U32 R14, RZ, RZ, R2 ;  /* 0x000000ffff0e7224 */ /* 0x010fc400078e0002 */
[----:B------:R-:W-:Y:S01]  /*32770*/  IMAD.MOV.U32 R15, RZ, RZ, R29 ;  /* 0x000000ffff0f7224 */ /* 0x000fe200078e001d */
[----:B------:R-:W4:Y:S04]  /*32780*/  LDL.LU R2, [R1+0x1dd0] ;  /* 0x001dd00001027983 */ /* 0x000f280000300800 */
[----:B------:R-:W-:Y:S04]  /*32790*/  STL.64 [R1+0x1d40], R14 ;  /* 0x001d400e01007387 */ /* 0x000fe80000100a00 */
[----:B--2---:R-:W-:Y:S04]  /*327a0*/  STL.64 [R1+0x1d20], R22 ;  /* 0x001d201601007387 */ /* 0x004fe80000100a00 */
[----:B------:R0:W-:Y:S04]  /*327b0*/  STL.64 [R1+0x1d18], R20 ;  /* 0x001d181401007387 */ /* 0x0001e80000100a00 */
[----:B0-----:R-:W2:Y:S04]  /*327c0*/  LDL.LU R20, [R1+0x5e0] ;  /* 0x0005e00001147983 */ /* 0x001ea80000300800 */
[----:B------:R-:W2:Y:S04]  /*327d0*/  LDL.LU R21, [R1+0x5e4] ;  /* 0x0005e40001157983 */ /* 0x000ea80000300800 */
[----:B------:R-:W2:Y:S04]  /*327e0*/  LDL.LU R22, [R1+0x5e8] ;  /* 0x0005e80001167983 */ /* 0x000ea80000300800 */
[----:B------:R-:W2:Y:S01]  /*327f0*/  LDL.LU R23, [R1+0x5ec] ;  /* 0x0005ec0001177983 */ /* 0x000ea20000300800 */
[----:B------:R-:W-:-:S02]  /*32800*/  IMAD.MOV.U32 R14, RZ, RZ, R28 ;  /* 0x000000ffff0e7224 */ /* 0x000fc400078e001c */
[----:B------:R-:W-:-:S05]  /*32810*/  IMAD.MOV.U32 R15, RZ, RZ, R19 ;  /* 0x000000ffff0f7224 */ /* 0x000fca00078e0013 */
        /* <DEDUP_REMOVED lines=18> */
[----:B------:R0:W-:Y:S02]  /*32940*/  STL.64 [R1+0x1d88], R14 ;  /* 0x001d880e01007387 */ /* 0x0001e40000100a00 */
[----:B0-----:R-:W-:Y:S02]  /*32950*/  IMAD.MOV.U32 R14, RZ, RZ, R12 ;  /* 0x000000ffff0e7224 */ /* 0x001fe400078e000c */
[----:B------:R-:W-:Y:S01]  /*32960*/  IMAD.MOV.U32 R15, RZ, RZ, R3 ;  /* 0x000000ffff0f7224 */ /* 0x000fe200078e0003 */
[----:B--2---:R-:W-:Y:S04]  /*32970*/  STL.64 [R1+0x1d68], R22 ;  /* 0x001d681601007387 */ /* 0x004fe80000100a00 */
[----:B------:R0:W-:Y:S04]  /*32980*/  STL.64 [R1+0x1d60], R20 ;  /* 0x001d601401007387 */ /* 0x0001e80000100a00 */
[----:B0-----:R-:W2:Y:S04]  /*32990*/  LDL.LU R20, [R1+0x610] ;  /* 0x0006100001147983 */ /* 0x001ea80000300800 */
[----:B------:R-:W2:Y:S04]  /*329a0*/  LDL.LU R21, [R1+0x614] ;  /* 0x0006140001157983 */ /* 0x000ea80000300800 */
[----:B------:R-:W2:Y:S04]  /*329b0*/  LDL.LU R22, [R1+0x618] ;  /* 0x0006180001167983 */ /* 0x000ea80000300800 */
[----:B------:R-:W2:Y:S04]  /*329c0*/  LDL.LU R23, [R1+0x61c] ;  /* 0x00061c0001177983 */ /* 0x000ea80000300800 */
[----:B------:R0:W-:Y:S04]  /*329d0*/  STL.64 [R1+0x1da0], R14 ;  /* 0x001da00e01007387 */ /* 0x0001e80000100a00 */
[----:B0-----:R-:W2:Y:S04]  /*329e0*/  LDL.64 R14, [R1+0x148] ;  /* 0x00014800010e7983 */ /* 0x001ea80000100a00 */
[----:B--2---:R-:W-:Y:S04]  /*329f0*/  STL.64 [R1+0x1db8], R14 ;  /* 0x001db80e01007387 */ /* 0x004fe80000100a00 */
[----:B------:R-:W-:Y:S04]  /*32a00*/  STL.64 [R1+0x1d80], R22 ;  /* 0x001d801601007387 */ /* 0x000fe80000100a00 */
[----:B------:R0:W-:Y:S04]  /*32a10*/  STL.64 [R1+0x1d78], R20 ;  /* 0x001d781401007387 */ /* 0x0001e80000100a00 */
[----:B0-----:R-:W2:Y:S04]  /*32a20*/  LDL.LU R20, [R1+0x620] ;  /* 0x0006200001147983 */ /* 0x001ea80000300800 */
[----:B------:R-:W2:Y:S04]  /*32a30*/  LDL.LU R21, [R1+0x624] ;  /* 0x0006240001157983 */ /* 0x000ea80000300800 */
[----:B------:R-:W2:Y:S04]  /*32a40*/  LDL.LU R22, [R1+0x628] ;  /* 0x0006280001167983 */ /* 0x000ea80000300800 */
[----:B------:R-:W2:Y:S04]  /*32a50*/  LDL.LU R23, [R1+0x62c] ;  /* 0x00062c0001177983 */ /* 0x000ea80000300800 */
[----:B--2---:R-:W-:Y:S04]  /*32a60*/  STL.64 [R1+0x1d98], R22 ;  /* 0x001d981601007387 */ /* 0x004fe80000100a00 */
        /* <DEDUP_REMOVED lines=17> */
[----:B---3--:R-:W-:Y:S04]  /*32b80*/  STL.64 [R1+0x1ca0], R10 ;  /* 0x001ca00a01007387 */ /* 0x008fe80000100a00 */
[----:B------:R0:W-:Y:S04]  /*32b90*/  STL.64 [R1+0x1c98], R8 ;  /* 0x001c980801007387 */ /* 0x0001e80000100a00 */
[----:B0-----:R-:W3:Y:S04]  /*32ba0*/  LDL.LU R8, [R1+0x390] ;  /* 0x0003900001087983 */ /* 0x001ee80000300800 */
[----:B------:R-:W3:Y:S04]  /*32bb0*/  LDL.LU R9, [R1+0x394] ;  /* 0x0003940001097983 */ /* 0x000ee80000300800 */
[----:B------:R-:W3:Y:S04]  /*32bc0*/  LDL.LU R10, [R1+0x398] ;  /* 0x00039800010a7983 */ /* 0x000ee80000300800 */
[----:B------:R-:W3:Y:S01]  /*32bd0*/  LDL.LU R11, [R1+0x39c] ;  /* 0x00039c00010b7983 */ /* 0x000ee20000300800 */
[----:B----4-:R-:W-:-:S02]  /*32be0*/  IMAD.MOV.U32 R14, RZ, RZ, R2 ;  /* 0x000000ffff0e7224 */ /* 0x010fc400078e0002 */
[----:B------:R-:W-:-:S07]  /*32bf0*/  IMAD.MOV.U32 R15, RZ, RZ, R0 ;  /* 0x000000ffff0f7224 */ /* 0x000fce00078e0000 */
[C---:B--2---:R-:W-:Y:S01]  /*32c00*/  HMMA.16816.F32 R12, R4.reuse, R14, R20 ;  /* 0x0000000e040c723c */ /* 0x044fe20000001814 */
[----:B---3--:R-:W-:Y:S04]  /*32c10*/  STL.64 [R1+0x1cb8], R10 ;  /* 0x001cb80a01007387 */ /* 0x008fe80000100a00 */
[----:B------:R0:W-:Y:S04]  /*32c20*/  STL.64 [R1+0x1cb0], R8 ;  /* 0x001cb00801007387 */ /* 0x0001e80000100a00 */
[----:B0-----:R-:W2:Y:S04]  /*32c30*/  LDL.LU R8, [R1+0x3a0] ;  /* 0x0003a00001087983 */ /* 0x001ea80000300800 */
[----:B------:R-:W2:Y:S04]  /*32c40*/  LDL.LU R9, [R1+0x3a4] ;  /* 0x0003a40001097983 */ /* 0x000ea80000300800 */
[----:B------:R-:W2:Y:S04]  /*32c50*/  LDL.LU R10, [R1+0x3a8] ;  /* 0x0003a800010a7983 */ /* 0x000ea80000300800 */
[----:B------:R-:W2:Y:S04]  /*32c60*/  LDL.LU R11, [R1+0x3ac] ;  /* 0x0003ac00010b7983 */ /* 0x000ea80000300800 */
[----:B------:R-:W3:Y:S04]  /*32c70*/  LDL.LU R24, [R1+0x330] ;  /* 0x0003300001187983 */ /* 0x000ee80000300800 */
[----:B------:R-:W3:Y:S04]  /*32c80*/  LDL.LU R25, [R1+0x334] ;  /* 0x0003340001197983 */ /* 0x000ee80000300800 */
[----:B------:R-:W3:Y:S04]  /*32c90*/  LDL.LU R26, [R1+0x338] ;  /* 0x00033800011a7983 */ /* 0x000ee80000300800 */
[----:B------:R-:W3:Y:S04]  /*32ca0*/  LDL.LU R27, [R1+0x33c] ;  /* 0x00033c00011b7983 */ /* 0x000ee80000300800 */
[----:B------:R-:W4:Y:S04]  /*32cb0*/  LDL.LU R16, [R1+0x8d0] ;  /* 0x0008d00001107983 */ /* 0x000f280000300800 */
[----:B------:R-:W4:Y:S04]  /*32cc0*/  LDL.LU R17, [R1+0x8d4] ;  /* 0x0008d40001117983 */ /* 0x000f280000300800 */
[----:B------:R-:W4:Y:S04]  /*32cd0*/  LDL.LU R18, [R1+0x8d8] ;  /* 0x0008d80001127983 */ /* 0x000f280000300800 */
[----:B------:R-:W4:Y:S04]  /*32ce0*/  LDL.LU R19, [R1+0x8dc] ;  /* 0x0008dc0001137983 */ /* 0x000f280000300800 */
[----:B------:R-:W2:Y:S04]  /*32cf0*/  LDL.LU.64 R22, [R1+0x1dc8] ;  /* 0x001dc80001167983 */ /* 0x000ea80000300a00 */
[----:B------:R-:W2:Y:S04]  /*32d00*/  LDL.LU.64 R20, [R1+0x1dc0] ;  /* 0x001dc00001147983 */ /* 0x000ea80000300a00 */
[----:B------:R-:W-:Y:S04]  /*32d10*/  STL.64 [R1+0x490], R12 ;  /* 0x0004900c01007387 */ /* 0x000fe80000100a00 */
[----:B------:R0:W-:Y:S04]  /*32d20*/  STL.64 [R1+0x498], R14 ;  /* 0x0004980e01007387 */ /* 0x0001e80000100a00 */
[----:B0-----:R-:W2:Y:S02]  /*32d30*/  LDL.LU.64 R14, [R1+0x1db8] ;  /* 0x001db800010e7983 */ /* 0x001ea40000300a00 */
        /* <DEDUP_REMOVED lines=9> */
[----:B--2---:R-:W-:Y:S02]  /*32dd0*/  HMMA.16816.F32 R12, R4, R14, R20 ;  /* 0x0000000e040c723c */ /* 0x004fe40000001814 */
[----:B------:R-:W2:Y:S04]  /*32de0*/  LDL.LU.64 R22, [R1+0x1d98] ;  /* 0x001d980001167983 */ /* 0x000ea80000300a00 */
[----:B------:R-:W2:-:S13]  /*32df0*/  LDL.LU.64 R20, [R1+0x1d90] ;  /* 0x001d900001147983 */ /* 0x000e9a0000300a00 */
[----:B------:R-:W-:Y:S04]  /*32e00*/  STL.64 [R1+0x450], R12 ;  /* 0x0004500c01007387 */ /* 0x000fe80000100a00 */
[----:B------:R0:W-:Y:S04]  /*32e10*/  STL.64 [R1+0x458], R14 ;  /* 0x0004580e01007387 */ /* 0x0001e80000100a00 */
[----:B0-----:R-:W2:Y:S02]  /*32e20*/  LDL.LU.64 R14, [R1+0x1d88] ;  /* 0x001d8800010e7983 */ /* 0x001ea40000300a00 */
        /* <DEDUP_REMOVED lines=48> */
[----:B--2---:R-:W-:-:S15]  /*33130*/  HMMA.16816.F32 R20, R4, R14, R20 ;  /* 0x0000000e0414723c */ /* 0x004fde0000001814 */
[----:B------:R-:W-:-:S04]  /*33140*/  NOP ;  /* 0x0000000000007918 */ /* 0x000fc80000000000 */
[----:B------:R-:W-:Y:S04]  /*33150*/  STL.64 [R1+0xb70], R20 ;  /* 0x000b701401007387 */ /* 0x000fe80000100a00 */
[----:B------:R0:W-:Y:S04]  /*33160*/  STL.64 [R1+0xb78], R22 ;  /* 0x000b781601007387 */ /* 0x0001e80000100a00 */
[----:B0-----:R-:W2:Y:S04]  /*33170*/  LDL.LU.64 R22, [R1+0x1cc0] ;  /* 0x001cc00001167983 */ /* 0x001ea80000300a00 */
[----:B------:R0:W-:Y:S04]  /*33180*/  STL.64 [R1+0x1b58], R14 ;  /* 0x001b580e01007387 */ /* 0x0001e80000100a00 */
[----:B------:R-:W3:Y:S04]  /*33190*/  LDL.LU R12, [R1+0x1e0] ;  /* 0x0001e000010c7983 */ /* 0x000ee80000300800 */
[----:B------:R-:W3:Y:S04]  /*331a0*/  LDL.LU R13, [R1+0x1e4] ;  /* 0x0001e400010d7983 */ /* 0x000ee80000300800 */
[----:B0-----:R-:W3:Y:S04]  /*331b0*/  LDL.LU R14, [R1+0x1e8] ;  /* 0x0001e800010e7983 */ /* 0x001ee80000300800 */
[----:B------:R-:W3:Y:S01]  /*331c0*/  LDL.LU R15, [R1+0x1ec] ;  /* 0x0001ec00010f7983 */ /* 0x000ee20000300800 */
[----:B--2---:R-:W-:Y:S03]  /*331d0*/  HMMA.16816.F32 R20, R4, R22, R8 ;  /* 0x000000160414723c */ /* 0x004fe60000001808 */
[----:B------:R-:W2:Y:S04]  /*331e0*/  LDL.LU.64 R10, [R1+0x1cb8] ;  /* 0x001cb800010a7983 */ /* 0x000ea80000300a00 */
[----:B------:R-:W2:-:S12]  /*331f0*/  LDL.LU.64 R8, [R1+0x1cb0] ;  /* 0x001cb00001087983 */ /* 0x000e980000300a00 */
        /* <DEDUP_REMOVED lines=34> */
[----:B------:R-:W3:-:S15]  /*33420*/  LDL.LU.64 R10, [R1+0x1c28] ;  /* 0x001c2800010a7983 */ /* 0x000ede0000300a00 */
[----:B------:R-:W-:Y:S02]  /*33430*/  NOP ;  /* 0x0000000000007918 */ /* 0x000fe40000000000 */
[----:B------:R-:W-:Y:S04]  /*33440*/  STL.64 [R1+0xb00], R20 ;  /* 0x000b001401007387 */ /* 0x000fe80000100a00 */
[----:B------:R0:W-:Y:S04]  /*33450*/  STL.64 [R1+0xb08], R22 ;  /* 0x000b081601007387 */ /* 0x0001e80000100a00 */
[----:B0-----:R-:W2:Y:S04]  /*33460*/  LDL.LU.64 R22, [R1+0x1c20] ;  /* 0x001c200001167983 */ /* 0x001ea80000300a00 */
[----:B------:R-:W2:Y:S01]  /*33470*/  LDL.LU.64 R20, [R1+0x1c18] ;  /* 0x001c180001147983 */ /* 0x000ea20000300a00 */
[----:B---3--:R-:W-:Y:S03]  /*33480*/  HMMA.16816.F32 R8, R4, R10, R24 ;  /* 0x0000000a0408723c */ /* 0x008fe60000001818 */
[----:B------:R-:W2:-:S15]  /*33490*/  LDL.LU.64 R26, [R1+0x1c10] ;  /* 0x001c1000011a7983 */ /* 0x000e9e0000300a00 */
[----:B------:R-:W-:Y:S01]  /*334a0*/  NOP ;  /* 0x0000000000007918 */ /* 0x000fe20000000000 */
[----:B------:R-:W-:Y:S04]  /*334b0*/  STL.64 [R1+0xaf0], R8 ;  /* 0x000af00801007387 */ /* 0x000fe80000100a00 */
[----:B------:R0:W-:Y:S04]  /*334c0*/  STL.64 [R1+0xaf8], R10 ;  /* 0x000af80a01007387 */ /* 0x0001e80000100a00 */
[----:B0-----:R-:W3:Y:S04]  /*334d0*/  LDL.LU.64 R10, [R1+0x1c08] ;  /* 0x001c0800010a7983 */ /* 0x001ee80000300a00 */
[----:B------:R-:W3:Y:S01]  /*334e0*/  LDL.LU.64 R8, [R1+0x1c00] ;  /* 0x001c000001087983 */ /* 0x000ee20000300a00 */
[----:B--2---:R-:W-:Y:S03]  /*334f0*/  HMMA.16816.F32 R24, R4, R26, R20 ;  /* 0x0000001a0418723c */ /* 0x004fe60000001814 */
[----:B------:R-:W3:-:S15]  /*33500*/  LDL.LU.64 R22, [R1+0x1bf8] ;  /* 0x001bf80001167983 */ /* 0x000ede0000300a00 */
[----:B------:R-:W-:Y:S01]  /*33510*/  NOP ;  /* 0x0000000000007918 */ /* 0x000fe20000000000 */
[----:B------:R-:W-:Y:S04]  /*33520*/  STL.64 [R1+0xae0], R24 ;  /* 0x000ae01801007387 */ /* 0x000fe80000100a00 */
[----:B------:R0:W-:Y:S04]  /*33530*/  STL.64 [R1+0xae8], R26 ;  /* 0x000ae81a01007387 */ /* 0x0001e80000100a00 */
[----:B0-----:R-:W2:Y:S04]  /*33540*/  LDL.LU.64 R26, [R1+0x1bf0] ;  /* 0x001bf000011a7983 */ /* 0x001ea80000300a00 */
[----:B------:R-:W2:Y:S01]  /*33550*/  LDL.LU.64 R24, [R1+0x1be8] ;  /* 0x001be80001187983 */ /* 0x000ea20000300a00 */
[----:B---3--:R-:W-:Y:S03]  /*33560*/  HMMA.16816.F32 R20, R4, R22, R8 ;  /* 0x000000160414723c */ /* 0x008fe60000001808 */
[----:B------:R-:W4:Y:S04]  /*33570*/  LDL.LU.64 R10, [R1+0x1be0] ;  /* 0x001be000010a7983 */ /* 0x000f280000300a00 */
[----:B------:R-:W4:-:S12]  /*33580*/  LDL.LU.64 R8, [R1+0x1bd8] ;  /* 0x001bd80001087983 */ /* 0x000f180000300a00 */
[----:B------:R-:W-:Y:S04]  /*33590*/  STL.64 [R1+0xad0], R20 ;  /* 0x000ad01401007387 */ /* 0x000fe80000100a00 */
[----:B------:R0:W-:Y:S04]  /*335a0*/  STL.64 [R1+0xad8], R22 ;  /* 0x000ad81601007387 */ /* 0x0001e80000100a00 */
[----:B0-----:R-:W2:Y:S02]  /*335b0*/  LDL.LU.64 R22, [R1+0x1bd0] ;  /* 0x001bd00001167983 */ /* 0x001ea40000300a00 */
[----:B--2---:R-:W-:-:S15]  /*335c0*/  HMMA.16816.F32 R24, R4, R22, R24 ;  /* 0x000000160418723c */ /* 0x004fde0000001818 */
[----:B------:R-:W-:-:S04]  /*335d0*/  NOP ;  /* 0x0000000000007918 */ /* 0x000fc80000000000 */
[----:B------:R-:W-:Y:S04]  /*335e0*/  STL.64 [R1+0xac0], R24 ;  /* 0x000ac01801007387 */ /* 0x000fe80000100a00 */
[----:B------:R0:W-:Y:S04]  /*335f0*/  STL.64 [R1+0xac8], R26 ;  /* 0x000ac81a01007387 */ /* 0x0001e80000100a00 */
[----:B0-----:R-:W2:Y:S02]  /*33600*/  LDL.LU.64 R26, [R1+0x1bc8] ;  /* 0x001bc800011a7983 */ /* 0x001ea40000300a00 */
[----:B--2---:R-:W-:Y:S02]  /*33610*/  HMMA.16816.F32 R12, R4, R26, R12 ;  /* 0x0000001a040c723c */ /* 0x004fe4000000180c */
[----:B------:R-:W4:Y:S04]  /*33620*/  LDL.LU.64 R6, [R1+0x1d8] ;  /* 0x0001d80001067983 */ /* 0x000f280000300a00 */
[----:B------:R-:W-:-:S13]  /*33630*/  STL [R1+0x19f4], R26 ;  /* 0x0019f41a01007387 */ /* 0x000fda0000100800 */
[----:B------:R-:W-:Y:S04]  /*33640*/  STL.64 [R1+0xa10], R12 ;  /* 0x000a100c01007387 */ /* 0x000fe80000100a00 */
[----:B------:R4:W-:Y:S04]  /*33650*/  STL.64 [R1+0xa18], R14 ;  /* 0x000a180e01007387 */ /* 0x0009e80000100a00 */
[----:B------:R0:W-:Y:S01]  /*33660*/  STL [R1+0x19f0], R27 ;  /* 0x0019f01b01007387 */ /* 0x0001e20000100800 */
[----:B----4-:R-:W-:-:S15]  /*33670*/  HMMA.16816.F32 R12, R8, R6, R16 ;  /* 0x00000006080c723c */ /* 0x010fde0000001810 */
[----:B------:R-:W-:-:S04]  /*33680*/  NOP ;  /* 0x0000000000007918 */ /* 0x000fc80000000000 */
[----:B------:R-:W-:Y:S04]  /*33690*/  STL.64 [R1+0x3a0], R12 ;  /* 0x0003a00c01007387 */ /* 0x000fe80000100a00 */
[----:B------:R-:W-:Y:S04]  /*336a0*/  STL.64 [R1+0x3a8], R14 ;  /* 0x0003a80e01007387 */ /* 0x000fe80000100a00 */
[----:B------:R-:W2:Y:S04]  /*336b0*/  LDL.LU R24, [R1+0x840] ;  /* 0x0008400001187983 */ /* 0x000ea80000300800 */
[----:B------:R-:W2:Y:S04]  /*336c0*/  LDL.LU R25, [R1+0x844] ;  /* 0x0008440001197983 */ /* 0x000ea80000300800 */
[----:B------:R-:W3:Y:S04]  /*336d0*/  LDL.LU R26, [R1+0x848] ;  /* 0x00084800011a7983 */ /* 0x000ee80000300800 */
[----:B0-----:R-:W3:Y:S01]  /*336e0*/  LDL.LU R27, [R1+0x84c] ;  /* 0x00084c00011b7983 */ /* 0x001ee20000300800 */
[----:B------:R-:W-:-:S02]  /*336f0*/  IMAD.MOV.U32 R18, RZ, RZ, R6 ;  /* 0x000000ffff127224 */ /* 0x000fc400078e0006 */
[----:B------:R-:W-:Y:S01]  /*33700*/  IMAD.MOV.U32 R19, RZ, RZ, R7 ;  /* 0x000000ffff137224 */ /* 0x000fe200078e0007 */
[----:B---3--:R0:W-:Y:S04]  /*33710*/  STL.64 [R1+0x1bc0], R26 ;  /* 0x001bc01a01007387 */ /* 0x0081e80000100a00 */
[----:B--2---:R-:W-:Y:S04]  /*33720*/  STL.64 [R1+0x1bb8], R24 ;  /* 0x001bb81801007387 */ /* 0x004fe80000100a00 */
[----:B0-----:R-:W2:Y:S04]  /*33730*/  LDL.LU.64 R26, [R1+0x1c8] ;  /* 0x0001c800011a7983 */ /* 0x001ea80000300a00 */
[----:B------:R-:W3:Y:S04]  /*33740*/  LDL.LU.64 R6, [R1+0x178] ;  /* 0x0001780001067983 */ /* 0x000ee80000300a00 */
[----:B---3--:R0:W-:Y:S04]  /*33750*/  STL.64 [R1+0x1b90], R6 ;  /* 0x001b900601007387 */ /* 0x0081e80000100a00 */
[----:B0-----:R-:W3:Y:S04]  /*33760*/  LDL.LU.64 R6, [R1+0x188] ;  /* 0x0001880001067983 */ /* 0x001ee80000300a00 */
[----:B---3--:R0:W-:Y:S04]  /*33770*/  STL.64 [R1+0x1b98], R6 ;  /* 0x001b980601007387 */ /* 0x0081e80000100a00 */
[----:B0-----:R-:W3:Y:S04]  /*33780*/  LDL.LU.64 R6, [R1+0x198] ;  /* 0x0001980001067983 */ /* 0x001ee80000300a00 */
[----:B---3--:R0:W-:Y:S04]  /*33790*/  STL.64 [R1+0x1ba8], R6 ;  /* 0x001ba80601007387 */ /* 0x0081e80000100a00 */
[----:B0-----:R-:W3:Y:S01]  /*337a0*/  LDL.LU.64 R6, [R1+0x1a8] ;  /* 0x0001a80001067983 */ /* 0x001ee20000300a00 */
[----:B------:R-:W-:-:S03]  /*337b0*/  IMAD.MOV.U32 R21, RZ, RZ, R14 ;  /* 0x000000ffff157224 */ /* 0x000fc600078e000e */
[----:B---3--:R0:W-:Y:S04]  /*337c0*/  STL.64 [R1+0x1bb0], R6 ;  /* 0x001bb00601007387 */ /* 0x0081e80000100a00 */
[----:B0-----:R-:W3:Y:S04]  /*337d0*/  LDL.LU.64 R6, [R1+0x1b8] ;  /* 0x0001b80001067983 */ /* 0x001ee80000300a00 */
[----:B------:R-:W4:Y:S01]  /*337e0*/  LDL.LU.64 R14, [R1+0x168] ;  /* 0x00016800010e7983 */ /* 0x000f220000300a00 */
[----:B------:R-:W-:-:S03]  /*337f0*/  IMAD.MOV.U32 R20, RZ, RZ, R12 ;  /* 0x000000ffff147224 */ /* 0x000fc600078e000c */
[----:B----4-:R0:W-:Y:S04]  /*33800*/  STL.64 [R1+0x1ba0], R14 ;  /* 0x001ba00e01007387 */ /* 0x0101e80000100a00 */
[----:B------:R-:W4:Y:S04]  /*33810*/  LDL.LU R12, [R1+0x5b0] ;  /* 0x0005b000010c7983 */ /* 0x000f280000300800 */
[----:B------:R-:W4:Y:S04]  /*33820*/  LDL.LU R13, [R1+0x5b4] ;  /* 0x0005b400010d7983 */ /* 0x000f280000300800 */
[----:B0-----:R-:W4:Y:S04]  /*33830*/  LDL.LU R14, [R1+0x5b8] ;  /* 0x0005b800010e7983 */ /* 0x001f280000300800 */
[----:B------:R-:W4:Y:S04]  /*33840*/  LDL.LU R15, [R1+0x5bc] ;  /* 0x0005bc00010f7983 */ /* 0x000f280000300800 */
[----:B------:R-:W-:Y:S04]  /*33850*/  STL [R1+0x19fc], R19 ;  /* 0x0019fc1301007387 */ /* 0x000fe80000100800 */
[----:B------:R0:W-:Y:S04]  /*33860*/  STL [R1+0x19f8], R18 ;  /* 0x0019f81201007387 */ /* 0x0001e80000100800 */
[----:B------:R-:W2:Y:S04]  /*33870*/  LDL.LU R16, [R1+0x870] ;  /* 0x0008700001107983 */ /* 0x000ea80000300800 */
[----:B------:R-:W2:Y:S04]  /*33880*/  LDL.LU R17, [R1+0x874] ;  /* 0x0008740001117983 */ /* 0x000ea80000300800 */
[----:B0-----:R-:W2:Y:S04]  /*33890*/  LDL.LU R18, [R1+0x878] ;  /* 0x0008780001127983 */ /* 0x001ea80000300800 */
[----:B------:R-:W2:Y:S04]  /*338a0*/  LDL.LU R19, [R1+0x87c] ;  /* 0x00087c0001137983 */ /* 0x000ea80000300800 */
[----:B------:R0:W-:Y:S04]  /*338b0*/  STL [R1+0x164c], R20 ;  /* 0x00164c1401007387 */ /* 0x0001e80000100800 */
[----:B------:R1:W-:Y:S04]  /*338c0*/  STL [R1+0x1648], R21 ;  /* 0x0016481501007387 */ /* 0x0003e80000100800 */
[----:B------:R3:W-:Y:S04]  /*338d0*/  STL.64 [R1+0x1b40], R22 ;  /* 0x001b401601007387 */ /* 0x0007e80000100a00 */
[----:B0-----:R-:W4:Y:S04]  /*338e0*/  LDL.LU R20, [R1+0x730] ;  /* 0x0007300001147983 */ /* 0x001f280000300800 */
[----:B-1----:R-:W4:Y:S04]  /*338f0*/  LDL.LU R21, [R1+0x734] ;  /* 0x0007340001157983 */ /* 0x002f280000300800 */
[----:B---3--:R-:W3:Y:S04]  /*33900*/  LDL.LU R22, [R1+0x738] ;  /* 0x0007380001167983 */ /* 0x008ee80000300800 */
[----:B------:R-:W3:Y:S01]  /*33910*/  LDL.LU R23, [R1+0x73c] ;  /* 0x00073c0001177983 */ /* 0x000ee20000300800 */
[----:B--2---:R-:W-:-:S15]  /*33920*/  HMMA.16816.F32 R16, R8, R26, R16 ;  /* 0x0000001a0810723c */ /* 0x004fde0000001810 */
[----:B------:R-:W-:-:S04]  /*33930*/  NOP ;  /* 0x0000000000007918 */ /* 0x000fc80000000000 */
[----:B------:R0:W-:Y:S04]  /*33940*/  STL.64 [R1+0x390], R16 ;  /* 0x0003901001007387 */ /* 0x0001e80000100a00 */
[----:B------:R-:W-:Y:S01]  /*33950*/  STL.64 [R1+0x398], R18 ;  /* 0x0003981201007387 */ /* 0x000fe20000100a00 */
[----:B0-----:R-:W-:Y:S02]  /*33960*/  IMAD.MOV.U32 R16, RZ, RZ, R26 ;  /* 0x000000ffff107224 */ /* 0x001fe400078e001a */
[----:B------:R-:W-:Y:S02]  /*33970*/  IMAD.MOV.U32 R17, RZ, RZ, R27 ;  /* 0x000000ffff117224 */ /* 0x000fe400078e001b */
[----:B------:R-:W2:Y:S04]  /*33980*/  LDL.LU.64 R26, [R1+0x1bc0] ;  /* 0x001bc000011a7983 */ /* 0x000ea80000300a00 */
[----:B------:R-:W2:Y:S04]  /*33990*/  LDL.LU.64 R24, [R1+0x1bb8] ;  /* 0x001bb80001187983 */ /* 0x000ea80000300a00 */
[----:B------:R-:W-:Y:S04]  /*339a0*/  STL [R1+0x1a04], R17 ;  /* 0x001a041101007387 */ /* 0x000fe80000100800 */
[----:B------:R0:W-:Y:S04]  /*339b0*/  STL [R1+0x1a00], R16 ;  /* 0x001a001001007387 */ /* 0x0001e80000100800 */
[----:B0-----:R-:W3:Y:S04]  /*339c0*/  LDL.LU R16, [R1+0x740] ;  /* 0x0007400001107983 */ /* 0x001ee80000300800 */
[----:B------:R-:W3:Y:S04]  /*339d0*/  LDL.LU R17, [R1+0x744] ;  /* 0x0007440001117983 */ /* 0x000ee80000300800 */
[----:B------:R-:W3:Y:S04]  /*339e0*/  LDL.LU R18, [R1+0x748] ;  /* 0x0007480001127983 */ /* 0x000ee80000300800 */
[----:B------:R-:W3:Y:S01]  /*339f0*/  LDL.LU R19, [R1+0x74c] ;  /* 0x00074c0001137983 */ /* 0x000ee20000300800 */
[----:B--2---:R-:W-:-:S15]  /*33a00*/  HMMA.16816.F32 R24, R8, R6, R24 ;  /* 0x000000060818723c */ /* 0x004fde0000001818 */
[----:B------:R-:W-:-:S04]  /*33a10*/  NOP ;  /* 0x0000000000007918 */ /* 0x000fc80000000000 */
[----:B------:R-:W-:Y:S04]  /*33a20*/  STL.64 [R1+0x380], R24 ;  /* 0x0003801801007387 */ /* 0x000fe80000100a00 */
[----:B------:R0:W-:Y:S02]  /*33a30*/  STL.64 [R1+0x388], R26 ;  /* 0x0003881a01007387 */ /* 0x0001e40000100a00 */
[----:B0-----:R-:W-:Y:S02]  /*33a40*/  IMAD.MOV.U32 R26, RZ, RZ, R6 ;  /* 0x000000ffff1a7224 */ /* 0x001fe400078e0006 */
[----:B------:R-:W-:Y:S02]  /*33a50*/  IMAD.MOV.U32 R27, RZ, RZ, R7 ;  /* 0x000000ffff1b7224 */ /* 0x000fe400078e0007 */
[----:B------:R-:W3:Y:S04]  /*33a60*/  LDL.LU.64 R6, [R1+0x1bb0] ;  /* 0x001bb00001067983 */ /* 0x000ee80000300a00 */
[----:B------:R-:W-:Y:S04]  /*33a70*/  STL [R1+0x1a0c], R27 ;  /* 0x001a0c1b01007387 */ /* 0x000fe80000100800 */
[----:B------:R0:W-:Y:S04]  /*33a80*/  STL [R1+0x1a08], R26 ;  /* 0x001a081a01007387 */ /* 0x0001e80000100800 */
[----:B------:R-:W2:Y:S04]  /*33a90*/  LDL.LU R24, [R1+0x5a0] ;  /* 0x0005a00001187983 */ /* 0x000ea80000300800 */
[----:B------:R-:W2:Y:S04]  /*33aa0*/  LDL.LU R25, [R1+0x5a4] ;  /* 0x0005a40001197983 */ /* 0x000ea80000300800 */
[----:B0-----:R-:W2:Y:S04]  /*33ab0*/  LDL.LU R26, [R1+0x5a8] ;  /* 0x0005a800011a7983 */ /* 0x001ea80000300800 */
[----:B------:R-:W2:Y:S01]  /*33ac0*/  LDL.LU R27, [R1+0x5ac] ;  /* 0x0005ac00011b7983 */ /* 0x000ea20000300800 */
[----:B---3--:R-:W-:-:S15]  /*33ad0*/  HMMA.16816.F32 R16, R8, R6, R16 ;  /* 0x000000060810723c */ /* 0x008fde0000001810 */
[----:B------:R-:W-:-:S04]  /*33ae0*/  NOP ;  /* 0x0000000000007918 */ /* 0x000fc80000000000 */
[----:B------:R-:W-:Y:S04]  /*33af0*/  STL.64 [R1+0x220], R16 ;  /* 0x0002201001007387 */ /* 0x000fe80000100a00 */
[----:B------:R0:W-:Y:S02]  /*33b00*/  STL.64 [R1+0x228], R18 ;  /* 0x0002281201007387 */ /* 0x0001e40000100a00 */
[----:B0-----:R-:W-:Y:S02]  /*33b10*/  IMAD.MOV.U32 R19, RZ, RZ, R6 ;  /* 0x000000ffff137224 */ /* 0x001fe400078e0006 */
[----:B------:R-:W-:Y:S02]  /*33b20*/  IMAD.MOV.U32 R18, RZ, RZ, R7 ;  /* 0x000000ffff127224 */ /* 0x000fe400078e0007 */
[----:B------:R-:W4:Y:S02]  /*33b30*/  LDL.LU.64 R6, [R1+0x1ba8] ;  /* 0x001ba80001067983 */ /* 0x000f240000300a00 */
[----:B----4-:R-:W-:Y:S01]  /*33b40*/  HMMA.16816.F32 R12, R8, R6, R12 ;  /* 0x00000006080c723c */ /* 0x010fe2000000180c */
[----:B------:R-:W-:-:S02]  /*33b50*/  IMAD.MOV.U32 R17, RZ, RZ, R6 ;  /* 0x000000ffff117224 */ /* 0x000fc400078e0006 */
[----:B------:R-:W-:-:S15]  /*33b60*/  IMAD.MOV.U32 R16, RZ, RZ, R7 ;  /* 0x000000ffff107224 */ /* 0x000fde00078e0007 */
[----:B------:R-:W-:Y:S01]  /*33b70*/  NOP ;  /* 0x0000000000007918 */ /* 0x000fe20000000000 */
[----:B------:R-:W-:Y:S04]  /*33b80*/  STL.64 [R1+0x370], R12 ;  /* 0x0003700c01007387 */ /* 0x000fe80000100a00 */
[----:B------:R0:W-:Y:S04]  /*33b90*/  STL.64 [R1+0x378], R14 ;  /* 0x0003780e01007387 */ /* 0x0001e80000100a00 */
[----:B0-----:R-:W3:Y:S04]  /*33ba0*/  LDL.LU.64 R14, [R1+0x1ba0] ;  /* 0x001ba000010e7983 */ /* 0x001ee80000300a00 */
[----:B------:R-:W2:Y:S04]  /*33bb0*/  LDL.LU.64 R6, [R1+0x1b98] ;  /* 0x001b980001067983 */ /* 0x000ea80000300a00 */
[----:B------:R-:W-:Y:S04]  /*33bc0*/  STL.64 [R1+0x1a18], R18 ;  /* 0x001a181201007387 */ /* 0x000fe80000100a00 */
[----:B------:R0:W-:Y:S04]  /*33bd0*/  STL.64 [R1+0x1a10], R16 ;  /* 0x001a101001007387 */ /* 0x0001e80000100a00 */
[----:B0-----:R-:W4:Y:S04]  /*33be0*/  LDL.LU R16, [R1+0x590] ;  /* 0x0005900001107983 */ /* 0x001f280000300800 */
[----:B------:R-:W4:Y:S04]  /*33bf0*/  LDL.LU R17, [R1+0x594] ;  /* 0x0005940001117983 */ /* 0x000f280000300800 */
[----:B------:R-:W4:Y:S04]  /*33c00*/  LDL.LU R18, [R1+0x598] ;  /* 0x0005980001127983 */ /* 0x000f280000300800 */
[----:B------:R-:W4:Y:S01]  /*33c10*/  LDL.LU R19, [R1+0x59c] ;  /* 0x00059c0001137983 */ /* 0x000f220000300800 */
[----:B------:R-:W0:Y:S01]  /*33c20*/  S2R R2, SR_TID.X ;  /* 0x0000000000027919 */ /* 0x000e220000002100 */
[----:B------:R-:W1:Y:S01]  /*33c30*/  S2R R13, SR_TID.X ;  /* 0x00000000000d7919 */ /* 0x000e620000002100 */
[----:B--2---:R-:W-:-:S15]  /*33c40*/  HMMA.16816.F32 R24, R8, R6, R24 ;  /* 0x000000060818723c */ /* 0x004fde0000001818 */
[----:B------:R-:W-:-:S04]  /*33c50*/  NOP ;  /* 0x0000000000007918 */ /* 0x000fc80000000000 */
[----:B------:R-:W-:Y:S04]  /*33c60*/  STL.64 [R1+0x360], R24 ;  /* 0x0003601801007387 */ /* 0x000fe80000100a00 */
[----:B------:R2:W-:Y:S02]  /*33c70*/  STL.64 [R1+0x368], R26 ;  /* 0x0003681a01007387 */ /* 0x0005e40000100a00 */
[----:B--2---:R-:W-:Y:S02]  /*33c80*/  IMAD.MOV.U32 R27, RZ, RZ, R6 ;  /* 0x000000ffff1b7224 */ /* 0x004fe400078e0006 */
[----:B------:R-:W-:Y:S02]  /*33c90*/  IMAD.MOV.U32 R26, RZ, RZ, R7 ;  /* 0x000000ffff1a7224 */ /* 0x000fe400078e0007 */
[----:B------:R-:W4:Y:S01]  /*33ca0*/  LDL.LU.64 R6, [R1+0x1b90] ;  /* 0x001b900001067983 */ /* 0x000f220000300a00 */
[----:B0-----:R-:W-:Y:S01]  /*33cb0*/  LOP3.LUT R2, R2, 0x7, RZ, 0xc0, !PT ;  /* 0x0000000702027812 */ /* 0x001fe200078ec0ff */
[----:B-1----:R-:W-:-:S02]  /*33cc0*/  IMAD.SHL.U32 R28, R13, 0x40, RZ ;  /* 0x000000400d1c7824 */ /* 0x002fc400078e00ff */
[----:B------:R-:W-:Y:S02]  /*33cd0*/  IMAD.SHL.U32 R13, R13, 0x2, RZ ;  /* 0x000000020d0d7824 */ /* 0x000fe400078e00ff */
[----:B------:R-:W-:-:S05]  /*33ce0*/  IMAD R2, R2, 0x90, RZ ;  /* 0x0000009002027824 */ /* 0x000fca00078e02ff */
[----:B------:R-:W-:-:S04]  /*33cf0*/  LOP3.LUT R2, R2, 0x10, R13, 0x78, !PT ;  /* 0x0000001002027812 */ /* 0x000fc800078e780d */
[----:B------:R-:W-:Y:S01]  /*33d00*/  LOP3.LUT R2, R2, 0x400, R28, 0xf8, !PT ;  /* 0x0000040002027812 */ /* 0x000fe200078ef81c */
[----:B------:R4:W-:Y:S03]  /*33d10*/  STL.64 [R1+0x1a68], R26 ;  /* 0x001a681a01007387 */ /* 0x0009e60000100a00 */
[----:B------:R-:W-:Y:S01]  /*33d20*/  LOP3.LUT R2, R2, 0x60, RZ, 0x3c, !PT ;  /* 0x0000006002027812 */ /* 0x000fe200078e3cff */
[----:B----4-:R-:W-:Y:S01]  /*33d30*/  HMMA.16816.F32 R24, R8, R6, R16 ;  /* 0x000000060818723c */ /* 0x010fe20000001810 */
[----:B------:R-:W-:Y:S02]  /*33d40*/  IMAD.MOV.U32 R17, RZ, RZ, R6 ;  /* 0x000000ffff117224 */ /* 0x000fe400078e0006 */
[----:B------:R-:W-:Y:S02]  /*33d50*/  IMAD.MOV.U32 R16, RZ, RZ, R7 ;  /* 0x000000ffff107224 */ /* 0x000fe400078e0007 */
[----:B------:R-:W0:-:S14]  /*33d60*/  LDSM.16.MT88.4 R4, [R2+UR6+0x8800] ;  /* 0x008800060204783b */ /* 0x000e1c0008004200 */
[----:B------:R-:W-:Y:S04]  /*33d70*/  STL.64 [R1+0x350], R24 ;  /* 0x0003501801007387 */ /* 0x000fe80000100a00 */
[----:B------:R-:W-:Y:S04]  /*33d80*/  STL.64 [R1+0x358], R26 ;  /* 0x0003581a01007387 */ /* 0x000fe80000100a00 */
[----:B------:R-:W-:Y:S04]  /*33d90*/  STL.64 [R1+0x1a88], R16 ;  /* 0x001a881001007387 */ /* 0x000fe80000100a00 */
[----:B0-----:R0:W-:Y:S04]  /*33da0*/  STL.64 [R1+0x1a28], R6 ;  /* 0x001a280601007387 */ /* 0x0011e80000100a00 */
[----:B------:R-:W-:Y:S04]  /*33db0*/  STL.64 [R1+0x1a20], R4 ;  /* 0x001a200401007387 */ /* 0x000fe80000100a00 */
[----:B0-----:R-:W2:Y:S01]  /*33dc0*/  LDL.LU.64 R6, [R1+0xf8] ;  /* 0x0000f80001067983 */ /* 0x001ea20000300a00 */
[----:B---3--:R-:W-:-:S02]  /*33dd0*/  IMAD.MOV.U32 R28, RZ, RZ, R14 ;  /* 0x000000ffff1c7224 */ /* 0x008fc400078e000e */
[----:B------:R-:W-:Y:S01]  /*33de0*/  IMAD.MOV.U32 R2, RZ, RZ, R15 ;  /* 0x000000ffff027224 */ /* 0x000fe200078e000f */
[----:B--2---:R0:W-:Y:S02]  /*33df0*/  STL.64 [R1+0x1b08], R6 ;  /* 0x001b080601007387 */ /* 0x0041e40000100a00 */
[----:B0-----:R-:W-:-:S15]  /*33e00*/  HMMA.16816.F32 R4, R8, R14, R20 ;  /* 0x0000000e0804723c */ /* 0x001fde0000001814 */
[----:B------:R-:W-:-:S04]  /*33e10*/  NOP ;  /* 0x0000000000007918 */ /* 0x000fc80000000000 */
[----:B------:R-:W-:Y:S04]  /*33e20*/  STL.64 [R1+0x340], R4 ;  /* 0x0003400401007387 */ /* 0x000fe80000100a00 */
[----:B------:R-:W-:Y:S04]  /*33e30*/  STL.64 [R1+0x348], R6 ;  /* 0x0003480601007387 */ /* 0x000fe80000100a00 */
[----:B------:R-:W2:Y:S04]  /*33e40*/  LDL.LU R20, [R1+0x6f0] ;  /* 0x0006f00001147983 */ /* 0x000ea80000300800 */
[----:B------:R-:W2:Y:S04]  /*33e50*/  LDL.LU R21, [R1+0x6f4] ;  /* 0x0006f40001157983 */ /* 0x000ea80000300800 */
[----:B------:R-:W3:Y:S04]  /*33e60*/  LDL.LU R22, [R1+0x6f8] ;  /* 0x0006f80001167983 */ /* 0x000ee80000300800 */
[----:B------:R-:W3:Y:S04]  /*33e70*/  LDL.LU R23, [R1+0x6fc] ;  /* 0x0006fc0001177983 */ /* 0x000ee80000300800 */
[----:B------:R-:W4:Y:S04]  /*33e80*/  LDL.LU R12, [R1+0x700] ;  /* 0x00070000010c7983 */ /* 0x000f280000300800 */
[----:B------:R-:W4:Y:S04]  /*33e90*/  LDL.LU R13, [R1+0x704] ;  /* 0x00070400010d7983 */ /* 0x000f280000300800 */
[----:B------:R-:W2:Y:S04]  /*33ea0*/  LDL.LU R14, [R1+0x708] ;  /* 0x00070800010e7983 */ /* 0x000ea80000300800 */
[----:B------:R-:W2:Y:S04]  /*33eb0*/  LDL.LU R15, [R1+0x70c] ;  /* 0x00070c00010f7983 */ /* 0x000ea80000300800 */
[----:B--2---:R0:W-:Y:S04]  /*33ec0*/  STL.64 [R1+0x1b68], R14 ;  /* 0x001b680e01007387 */ /* 0x0041e80000100a00 */
[----:B----4-:R-:W-:Y:S01]  /*33ed0*/  STL.64 [R1+0x1b60], R12 ;  /* 0x001b600c01007387 */ /* 0x010fe20000100a00 */
[----:B0-----:R-:W-:-:S02]  /*33ee0*/  IMAD.MOV.U32 R14, RZ, RZ, R3 ;  /* 0x000000ffff0e7224 */ /* 0x001fc400078e0003 */
[----:B------:R-:W-:-:S05]  /*33ef0*/  IMAD.MOV.U32 R15, RZ, RZ, R0 ;  /* 0x000000ffff0f7224 */ /* 0x000fca00078e0000 */
[----:B------:R0:W-:Y:S04]  /*33f00*/  STL.64 [R1+0x1b78], R14 ;  /* 0x001b780e01007387 */ /* 0x0001e80000100a00 */
[----:B0-----:R-:W2:Y:S04]  /*33f10*/  LDL.LU.64 R14, [R1+0x158] ;  /* 0x00015800010e7983 */ /* 0x001ea80000300a00 */
[----:B---3--:R0:W-:Y:S04]  /*33f20*/  STL.64 [R1+0x1b50], R22 ;  /* 0x001b501601007387 */ /* 0x0081e80000100a00 */
[----:B------:R1:W-:Y:S04]  /*33f30*/  STL.64 [R1+0x1b48], R20 ;  /* 0x001b481401007387 */ /* 0x0003e80000100a00 */
[----:B0-----:R-:W3:Y:S04]  /*33f40*/  LDL.LU.64 R22, [R1+0x138] ;  /* 0x0001380001167983 */ /* 0x001ee80000300a00 */
[----:B---3--:R0:W-:Y:S04]  /*33f50*/  STL.64 [R1+0x1b70], R22 ;  /* 0x001b701601007387 */ /* 0x0081e80000100a00 */
[----:B-1----:R-:W3:Y:S04]  /*33f60*/  LDL.LU R20, [R1+0x710] ;  /* 0x0007100001147983 */ /* 0x002ee80000300800 */
[----:B------:R-:W3:Y:S04]  /*33f70*/  LDL.LU R21, [R1+0x714] ;  /* 0x0007140001157983 */ /* 0x000ee80000300800 */
[----:B0-----:R-:W4:Y:S04]  /*33f80*/  LDL.LU R22, [R1+0x718] ;  /* 0x0007180001167983 */ /* 0x001f280000300800 */
[----:B------:R-:W4:Y:S04]  /*33f90*/  LDL.LU R23, [R1+0x71c] ;  /* 0x00071c0001177983 */ /* 0x000f280000300800 */
[----:B----4-:R-:W-:Y:S04]  /*33fa0*/  STL.64 [R1+0x1b88], R22 ;  /* 0x001b881601007387 */ /* 0x010fe80000100a00 */
[----:B---3--:R0:W-:Y:S04]  /*33fb0*/  STL.64 [R1+0x1b80], R20 ;  /* 0x001b801401007387 */ /* 0x0081e80000100a00 */
[----:B0-----:R-:W2:Y:S04]  /*33fc0*/  LDL.LU R20, [R1+0x720] ;  /* 0x0007200001147983 */ /* 0x001ea80000300800 */
[----:B------:R-:W2:Y:S04]  /*33fd0*/  LDL.LU R21, [R1+0x724] ;  /* 0x0007240001157983 */ /* 0x000ea80000300800 */
[----:B------:R-:W2:Y:S04]  /*33fe0*/  LDL.LU R22, [R1+0x728] ;  /* 0x0007280001167983 */ /* 0x000ea80000300800 */
[----:B------:R-:W2:Y:S04]  /*33ff0*/  LDL.LU R23, [R1+0x72c] ;  /* 0x00072c0001177983 */ /* 0x000ea80000300800 */
[----:B------:R-:W3:Y:S04]  /*34000*/  LDL.LU.64 R6, [R1+0x108] ;  /* 0x0001080001067983 */ /* 0x000ee80000300a00 */
[----:B---3--:R0:W-:Y:S04]  /*34010*/  STL.64 [R1+0x1b20], R6 ;  /* 0x001b200601007387 */ /* 0x0081e80000100a00 */
[----:B0-----:R-:W3:Y:S04]  /*34020*/  LDL.LU.64 R6, [R1+0x118] ;  /* 0x0001180001067983 */ /* 0x001ee80000300a00 */
[----:B---3--:R0:W-:Y:S04]  /*34030*/  STL.64 [R1+0x1b38], R6 ;  /* 0x001b380601007387 */ /* 0x0081e80000100a00 */
[----:B0-----:R-:W3:Y:S04]  /*34040*/  LDL.LU.64 R6, [R1+0x128] ;  /* 0x0001280001067983 */ /* 0x001ee80000300a00 */
[----:B------:R-:W4:Y:S04]  /*34050*/  LDL.LU R16, [R1+0x6b0] ;  /* 0x0006b00001107983 */ /* 0x000f280000300800 */
        /* <DEDUP_REMOVED lines=8> */
[----:B------:R-:W4:Y:S01]  /*340e0*/  LDL.LU R19, [R1+0x6cc] ;  /* 0x0006cc0001137983 */ /* 0x000f220000300800 */
[----:B------:R-:W-:Y:S03]  /*340f0*/  HMMA.16816.F32 R20, R8, R14, R20 ;  /* 0x0000000e0814723c */ /* 0x000fe60000001814 */
[----:B----4-:R-:W-:Y:S04]  /*34100*/  STL.64 [R1+0x1b18], R18 ;  /* 0x001b181201007387 */ /* 0x010fe80000100a00 */
[----:B--2---:R0:W-:Y:S04]  /*34110*/  STL.64 [R1+0x1b10], R16 ;  /* 0x001b101001007387 */ /* 0x0041e80000100a00 */
[----:B0-----:R-:W2:Y:S04]  /*34120*/  LDL.LU R16, [R1+0x6d0] ;  /* 0x0006d00001107983 */ /* 0x001ea80000300800 */
[----:B------:R-:W2:Y:S04]  /*34130*/  LDL.LU R17, [R1+0x6d4] ;  /* 0x0006d40001117983 */ /* 0x000ea80000300800 */
[----:B------:R-:W4:Y:S04]  /*34140*/  LDL.LU R18, [R1+0x6d8] ;  /* 0x0006d80001127983 */ /* 0x000f280000300800 */
[----:B------:R-:W4:Y:S01]  /*34150*/  LDL.LU R19, [R1+0x6dc] ;  /* 0x0006dc0001137983 */ /* 0x000f220000300800 */
[----:B------:R-:W-:-:S02]  /*34160*/  IMAD.MOV.U32 R29, RZ, RZ, R14 ;  /* 0x000000ffff1d7224 */ /* 0x000fc400078e000e */
[----:B------:R-:W-:Y:S01]  /*34170*/  IMAD.MOV.U32 R3, RZ, RZ, R15 ;  /* 0x000000ffff037224 */ /* 0x000fe200078e000f */
[----:B----4-:R-:W-:Y:S04]  /*34180*/  STL.64 [R1+0x1b30], R18 ;  /* 0x001b301201007387 */ /* 0x010fe80000100a00 */
[----:B--2---:R0:W-:Y:S04]  /*34190*/  STL.64 [R1+0x1b28], R16 ;  /* 0x001b281001007387 */ /* 0x0041e80000100a00 */
[----:B0-----:R-:W2:Y:S04]  /*341a0*/  LDL.LU R16, [R1+0x6e0] ;  /* 0x0006e00001107983 */ /* 0x001ea80000300800 */
[----:B------:R-:W2:Y:S04]  /*341b0*/  LDL.LU R17, [R1+0x6e4] ;  /* 0x0006e40001117983 */ /* 0x000ea80000300800 */
[----:B------:R-:W2:Y:S04]  /*341c0*/  LDL.LU R18, [R1+0x6e8] ;  /* 0x0006e80001127983 */ /* 0x000ea80000300800 */
[----:B------:R-:W2:Y:S04]  /*341d0*/  LDL.LU R19, [R1+0x6ec] ;  /* 0x0006ec0001137983 */ /* 0x000ea80000300800 */
[----:B------:R-:W4:Y:S04]  /*341e0*/  LDL.LU.64 R26, [R1+0xe8] ;  /* 0x0000e800011a7983 */ /* 0x000f280000300a00 */
[----:B------:R-:W-:Y:S04]  /*341f0*/  STL.64 [R1+0x330], R20 ;  /* 0x0003301401007387 */ /* 0x000fe80000100a00 */
[----:B------:R0:W-:Y:S04]  /*34200*/  STL.64 [R1+0x338], R22 ;  /* 0x0003381601007387 */ /* 0x0001e80000100a00 */
[----:B0-----:R-:W2:Y:S04]  /*34210*/  LDL.LU.64 R22, [R1+0x1b88] ;  /* 0x001b880001167983 */ /* 0x001ea80000300a00 */
[----:B------:R-:W2:Y:S04]  /*34220*/  LDL.LU.64 R20, [R1+0x1b80] ;  /* 0x001b800001147983 */ /* 0x000ea80000300a00 */
[----:B------:R-:W2:Y:S02]  /*34230*/  LDL.LU.64 R14, [R1+0x1b78] ;  /* 0x001b7800010e7983 */ /* 0x000ea40000300a00 */
[----:B--2---:R-:W-:Y:S02]  /*34240*/  HMMA.16816.F32 R12, R8, R14, R20 ;  /* 0x0000000e080c723c */ /* 0x004fe40000001814 */
        /* <DEDUP_REMOVED lines=13> */
[----:B------:R-:W3:Y:S04]  /*34320*/  LDL.LU.64 R22, [R1+0x1b50] ;  /* 0x001b500001167983 */ /* 0x000ee80000300a00 */
[----:B------:R-:W3:Y:S04]  /*34330*/  LDL.LU.64 R20, [R1+0x1b48] ;  /* 0x001b480001147983 */ /* 0x000ee80000300a00 */
[----:B------:R-:W-:Y:S04]  /*34340*/  STL [R1+0x18b4], R12 ;  /* 0x0018b40c01007387 */ /* 0x000fe80000100800 */
[----:B------:R-:W-:Y:S01]  /*34350*/  STL [R1+0x18b0], R13 ;  /* 0x0018b00d01007387 */ /* 0x000fe20000100800 */
[----:B---3--:R-:W-:-:S15]  /*34360*/  HMMA.16816.F32 R20, R8, R6, R20 ;  /* 0x000000060814723c */ /* 0x008fde0000001814 */
[----:B------:R-:W-:-:S04]  /*34370*/  NOP ;  /* 0x0000000000007918 */ /* 0x000fc80000000000 */
[----:B------:R0:W-:Y:S04]  /*34380*/  STL.64 [R1+0x3b0], R20 ;  /* 0x0003b01401007387 */ /* 0x0001e80000100a00 */
[----:B------:R1:W-:Y:S01]  /*34390*/  STL.64 [R1+0x3b8], R22 ;  /* 0x0003b81601007387 */ /* 0x0003e20000100a00 */
[----:B0-----:R-:W-:-:S03]  /*343a0*/  IMAD.MOV.U32 R21, RZ, RZ, R6 ;  /* 0x000000ffff157224 */ /* 0x001fc600078e0006 */
[----:B-1----:R-:W3:Y:S01]  /*343b0*/  LDL.LU.64 R22, [R1+0x1b40] ;  /* 0x001b400001167983 */ /* 0x002ee20000300a00 */
[----:B------:R-:W-:-:S03]  /*343c0*/  IMAD.MOV.U32 R20, RZ, RZ, R7 ;  /* 0x000000ffff147224 */ /* 0x000fc600078e0007 */
[----:B------:R-:W2:Y:S04]  /*343d0*/  LDL.LU.64 R6, [R1+0x1b38] ;  /* 0x001b380001067983 */ /* 0x000ea80000300a00 */
[----:B------:R-:W-:Y:S04]  /*343e0*/  STL [R1+0x18bc], R20 ;  /* 0x0018bc1401007387 */ /* 0x000fe80000100800 */
[----:B------:R-:W-:Y:S01]  /*343f0*/  STL [R1+0x18b8], R21 ;  /* 0x0018b81501007387 */ /* 0x000fe20000100800 */
        /* <DEDUP_REMOVED lines=22> */
[----:B--2---:R-:W-:-:S15]  /*34560*/  HMMA.16816.F32 R16, R8, R6, R16 ;  /* 0x000000060810723c */ /* 0x004fde0000001810 */
[----:B------:R-:W-:-:S04]  /*34570*/  NOP ;  /* 0x0000000000007918 */ /* 0x000fc80000000000 */
[----:B------:R-:W-:Y:S04]  /*34580*/  STL.64 [R1+0x410], R16 ;  /* 0x0004101001007387 */ /* 0x000fe80000100a00 */
[----:B------:R0:W-:Y:S04]  /*34590*/  STL.64 [R1+0x418], R18 ;  /* 0x0004181201007387 */ /* 0x0001e80000100a00 */
[----:B0-----:R-:W4:Y:S04]  /*345a0*/  LDL.LU.64 R18, [R1+0x1b00] ;  /* 0x001b000001127983 */ /* 0x001f280000300a00 */
[----:B------:R-:W4:Y:S01]  /*345b0*/  LDL.LU.64 R16, [R1+0x1af8] ;  /* 0x001af80001107983 */ /* 0x000f220000300a00 */
[----:B------:R-:W-:-:S02]  /*345c0*/  IMAD.MOV.U32 R13, RZ, RZ, R6 ;  /* 0x000000ffff0d7224 */ /* 0x000fc400078e0006 */
[----:B------:R-:W-:-:S05]  /*345d0*/  IMAD.MOV.U32 R12, RZ, RZ, R7 ;  /* 0x000000ffff0c7224 */ /* 0x000fca00078e0007 */
[----:B------:R-:W-:Y:S04]  /*345e0*/  STL [R1+0x18d4], R12 ;  /* 0x0018d40c01007387 */ /* 0x000fe80000100800 */
[----:B------:R-:W-:Y:S04]  /*345f0*/  STL [R1+0x18d0], R13 ;  /* 0x0018d00d01007387 */ /* 0x000fe80000100800 */
[----:B------:R-:W-:Y:S01]  /*34600*/  STL.64 [R1+0x1af0], R14 ;  /* 0x001af00e01007387 */ /* 0x000fe20000100a00 */
[----:B----4-:R-:W-:-:S15]  /*34610*/  HMMA.16816.F32 R4, R8, R26, R16 ;  /* 0x0000001a0804723c */ /* 0x010fde0000001810 */
[----:B------:R-:W-:-:S04]  /*34620*/  NOP ;  /* 0x0000000000007918 */ /* 0x000fc80000000000 */
[----:B------:R-:W-:Y:S04]  /*34630*/  STL.64 [R1+0x420], R4 ;  /* 0x0004200401007387 */ /* 0x000fe80000100a00 */
[----:B------:R-:W-:Y:S04]  /*34640*/  STL.64 [R1+0x428], R6 ;  /* 0x0004280601007387 */ /* 0x000fe80000100a00 */
[----:B------:R-:W2:Y:S04]  /*34650*/  LDL.LU.64 R18, [R1+0x88] ;  /* 0x0000880001127983 */ /* 0x000ea80000300a00 */
[----:B--2---:R0:W-:Y:S04]  /*34660*/  STL.64 [R1+0x1aa0], R18 ;  /* 0x001aa01201007387 */ /* 0x0041e80000100a00 */
[----:B0-----:R-:W2:Y:S04]  /*34670*/  LDL.LU.64 R18, [R1+0x98] ;  /* 0x0000980001127983 */ /* 0x001ea80000300a00 */
[----:B--2---:R0:W-:Y:S04]  /*34680*/  STL.64 [R1+0x1aa8], R18 ;  /* 0x001aa81201007387 */ /* 0x0041e80000100a00 */
[----:B------:R-:W2:Y:S04]  /*34690*/  LDL.LU R16, [R1+0x2e0] ;  /* 0x0002e00001107983 */ /* 0x000ea80000300800 */
[----:B------:R-:W2:Y:S04]  /*346a0*/  LDL.LU R17, [R1+0x2e4] ;  /* 0x0002e40001117983 */ /* 0x000ea80000300800 */
[----:B0-----:R-:W4:Y:S04]  /*346b0*/  LDL.LU R18, [R1+0x2e8] ;  /* 0x0002e80001127983 */ /* 0x001f280000300800 */
[----:B------:R-:W4:Y:S04]  /*346c0*/  LDL.LU R19, [R1+0x2ec] ;  /* 0x0002ec0001137983 */ /* 0x000f280000300800 */
[----:B------:R-:W2:Y:S04]  /*346d0*/  LDL.LU R12, [R1+0x6a0] ;  /* 0x0006a000010c7983 */ /* 0x000ea80000300800 */
[----:B------:R-:W3:Y:S04]  /*346e0*/  LDL.LU R13, [R1+0x6a4] ;  /* 0x0006a400010d7983 */ /* 0x000ee80000300800 */
[----:B------:R-:W3:Y:S04]  /*346f0*/  LDL.LU R14, [R1+0x6a8] ;  /* 0x0006a800010e7983 */ /* 0x000ee80000300800 */
[----:B------:R-:W3:Y:S04]  /*34700*/  LDL.LU R15, [R1+0x6ac] ;  /* 0x0006ac00010f7983 */ /* 0x000ee80000300800 */
[----:B----4-:R0:W-:Y:S04]  /*34710*/  STL.64 [R1+0x1ab8], R18 ;  /* 0x001ab81201007387 */ /* 0x0101e80000100a00 */
[----:B--2---:R-:W-:Y:S04]  /*34720*/  STL.64 [R1+0x1ab0], R16 ;  /* 0x001ab01001007387 */ /* 0x004fe80000100a00 */
[----:B0-----:R-:W2:Y:S04]  /*34730*/  LDL.LU.64 R18, [R1+0xb8] ;  /* 0x0000b80001127983 */ /* 0x001ea80000300a00 */
[----:B--2---:R0:W-:Y:S04]  /*34740*/  STL.64 [R1+0x1ad0], R18 ;  /* 0x001ad01201007387 */ /* 0x0041e80000100a00 */
[----:B0-----:R-:W2:Y:S04]  /*34750*/  LDL.LU.64 R18, [R1+0xc8] ;  /* 0x0000c80001127983 */ /* 0x001ea80000300a00 */
[----:B--2---:R0:W-:Y:S04]  /*34760*/  STL.64 [R1+0x1ae8], R18 ;  /* 0x001ae81201007387 */ /* 0x0041e80000100a00 */
[----:B0-----:R-:W3:Y:S04]  /*34770*/  LDL.LU.64 R18, [R1+0xd8] ;  /* 0x0000d80001127983 */ /* 0x001ee80000300a00 */
[----:B------:R-:W2:Y:S04]  /*34780*/  LDL.LU R4, [R1+0x2a0] ;  /* 0x0002a00001047983 */ /* 0x000ea80000300800 */
[----:B------:R-:W2:Y:S04]  /*34790*/  LDL.LU R5, [R1+0x2a4] ;  /* 0x0002a40001057983 */ /* 0x000ea80000300800 */
[----:B------:R-:W4:Y:S04]  /*347a0*/  LDL.LU R6, [R1+0x2a8] ;  /* 0x0002a80001067983 */ /* 0x000f280000300800 */
[----:B------:R-:W4:Y:S04]  /*347b0*/  LDL.LU R7, [R1+0x2ac] ;  /* 0x0002ac0001077983 */ /* 0x000f280000300800 */
[----:B----4-:R-:W-:Y:S04]  /*347c0*/  STL.64 [R1+0x1a98], R6 ;  /* 0x001a980601007387 */ /* 0x010fe80000100a00 */
[----:B--2---:R0:W-:Y:S04]  /*347d0*/  STL.64 [R1+0x1a90], R4 ;  /* 0x001a900401007387 */ /* 0x0041e80000100a00 */
[----:B0-----:R-:W2:Y:S04]  /*347e0*/  LDL.LU R4, [R1+0x2c0] ;  /* 0x0002c00001047983 */ /* 0x001ea80000300800 */
[----:B------:R-:W2:Y:S04]  /*347f0*/  LDL.LU R5, [R1+0x2c4] ;  /* 0x0002c40001057983 */ /* 0x000ea80000300800 */
[----:B------:R-:W4:Y:S04]  /*34800*/  LDL.LU R6, [R1+0x2c8] ;  /* 0x0002c80001067983 */ /* 0x000f280000300800 */
[----:B------:R-:W4:Y:S01]  /*34810*/  LDL.LU R7, [R1+0x2cc] ;  /* 0x0002cc0001077983 */ /* 0x000f220000300800 */
[----:B---3--:R-:W-:Y:S03]  /*34820*/  HMMA.16816.F32 R12, R8, R18, R12 ;  /* 0x00000012080c723c */ /* 0x008fe6000000180c */
[----:B----4-:R-:W-:Y:S04]  /*34830*/  STL.64 [R1+0x1ac8], R6 ;  /* 0x001ac80601007387 */ /* 0x010fe80000100a00 */
[----:B--2---:R0:W-:Y:S04]  /*34840*/  STL.64 [R1+0x1ac0], R4 ;  /* 0x001ac00401007387 */ /* 0x0041e80000100a00 */
[----:B0-----:R-:W2:Y:S04]  /*34850*/  LDL.LU R4, [R1+0x2f0] ;  /* 0x0002f00001047983 */ /* 0x001ea80000300800 */
[----:B------:R-:W2:Y:S04]  /*34860*/  LDL.LU R5, [R1+0x2f4] ;  /* 0x0002f40001057983 */ /* 0x000ea80000300800 */
[----:B------:R-:W3:Y:S04]  /*34870*/  LDL.LU R6, [R1+0x2f8] ;  /* 0x0002f80001067983 */ /* 0x000ee80000300800 */
[----:B------:R-:W3:Y:S01]  /*34880*/  LDL.LU R7, [R1+0x2fc] ;  /* 0x0002fc0001077983 */ /* 0x000ee20000300800 */
[----:B------:R-:W-:-:S02]  /*34890*/  IMAD.MOV.U32 R20, RZ, RZ, R27 ;  /* 0x000000ffff147224 */ /* 0x000fc400078e001b */
[----:B------:R-:W-:Y:S01]  /*348a0*/  IMAD.MOV.U32 R21, RZ, RZ, R26 ;  /* 0x000000ffff157224 */ /* 0x000fe200078e001a */
[----:B---3--:R-:W-:Y:S04]  /*348b0*/  STL.64 [R1+0x1ae0], R6 ;  /* 0x001ae00601007387 */ /* 0x008fe80000100a00 */
[----:B--2---:R0:W-:Y:S04]  /*348c0*/  STL.64 [R1+0x1ad8], R4 ;  /* 0x001ad80401007387 */ /* 0x0041e80000100a00 */
[----:B0-----:R-:W2:Y:S04]  /*348d0*/  LDL.LU R4, [R1+0x690] ;  /* 0x0006900001047983 */ /* 0x001ea80000300800 */
[----:B------:R-:W2:Y:S04]  /*348e0*/  LDL.LU R5, [R1+0x694] ;  /* 0x0006940001057983 */ /* 0x000ea80000300800 */
[----:B------:R-:W2:Y:S04]  /*348f0*/  LDL.LU R6, [R1+0x698] ;  /* 0x0006980001067983 */ /* 0x000ea80000300800 */
[----:B------:R-:W2:Y:S04]  /*34900*/  LDL.LU R7, [R1+0x69c] ;  /* 0x00069c0001077983 */ /* 0x000ea80000300800 */
[----:B------:R-:W3:Y:S04]  /*34910*/  LDL.64 R26, [R1+0x68] ;  /* 0x00006800011a7983 */ /* 0x000ee80000100a00 */
[----:B------:R-:W-:Y:S04]  /*34920*/  STL [R1+0x18dc], R20 ;  /* 0x0018dc1401007387 */ /* 0x000fe80000100800 */
[----:B------:R-:W-:Y:S04]  /*34930*/  STL [R1+0x18d8], R21 ;  /* 0x0018d81501007387 */ /* 0x000fe80000100800 */
[----:B------:R0:W-:Y:S04]  /*34940*/  STL.64 [R1+0x430], R12 ;  /* 0x0004300c01007387 */ /* 0x0001e80000100a00 */
[----:B------:R1:W-:Y:S01]  /*34950*/  STL.64 [R1+0x438], R14 ;  /* 0x0004380e01007387 */ /* 0x0003e20000100a00 */
[----:B0-----:R-:W-:-:S03]  /*34960*/  IMAD.MOV.U32 R12, RZ, RZ, R18 ;  /* 0x000000ffff0c7224 */ /* 0x001fc600078e0012 */
[----:B-1----:R-:W4:Y:S01]  /*34970*/  LDL.LU.64 R14, [R1+0x1af0] ;  /* 0x001af000010e7983 */ /* 0x002f220000300a00 */
        /* <DEDUP_REMOVED lines=23> */
[----:B------:R-:W4:Y:S04]  /*34af0*/  LDL.LU.64 R18, [R1+0x1ab8] ;  /* 0x001ab80001127983 */ /* 0x000f280000300a00 */
[----:B------:R-:W4:Y:S04]  /*34b00*/  LDL.LU.64 R16, [R1+0x1ab0] ;  /* 0x001ab00001107983 */ /* 0x000f280000300a00 */
[----:B------:R-:W-:Y:S04]  /*34b10*/  STL [R1+0x18f4], R12 ;  /* 0x0018f40c01007387 */ /* 0x000fe80000100800 */
[----:B------:R-:W-:Y:S01]  /*34b20*/  STL [R1+0x18f0], R13 ;  /* 0x0018f00d01007387 */ /* 0x000fe20000100800 */
[----:B----4-:R-:W-:-:S15]  /*34b30*/  HMMA.16816.F32 R16, R8, R14, R16 ;  /* 0x0000000e0810723c */ /* 0x010fde0000001810 */
[----:B------:R-:W-:-:S04]  /*34b40*/  NOP ;  /* 0x0000000000007918 */ /* 0x000fc80000000000 */
[----:B------:R-:W-:Y:S04]  /*34b50*/  STL.64 [R1+0x9f0], R16 ;  /* 0x0009f01001007387 */ /* 0x000fe80000100a00 */
[----:B------:R0:W-:Y:S04]  /*34b60*/  STL.64 [R1+0x9f8], R18 ;  /* 0x0009f81201007387 */ /* 0x0001e80000100a00 */
[----:B0-----:R-:W4:Y:S04]  /*34b70*/  LDL.LU.64 R18, [R1+0x1aa8] ;  /* 0x001aa80001127983 */ /* 0x001f280000300a00 */
[----:B------:R0:W-:Y:S04]  /*34b80*/  STL.64 [R1+0x17d8], R14 ;  /* 0x0017d80e01007387 */ /* 0x0001e80000100a00 */
[----:B------:R-:W4:Y:S04]  /*34b90*/  LDL.LU R12, [R1+0x2d0] ;  /* 0x0002d000010c7983 */ /* 0x000f280000300800 */
[----:B------:R-:W4:Y:S04]  /*34ba0*/  LDL.LU R13, [R1+0x2d4] ;  /* 0x0002d400010d7983 */ /* 0x000f280000300800 */
[----:B0-----:R-:W4:Y:S04]  /*34bb0*/  LDL.LU R14, [R1+0x2d8] ;  /* 0x0002d800010e7983 */ /* 0x001f280000300800 */
[----:B------:R-:W4:Y:S02]  /*34bc0*/  LDL.LU R15, [R1+0x2dc] ;  /* 0x0002dc00010f7983 */ /* 0x000f240000300800 */
[----:B----4-:R-:W-:-:S15]  /*34bd0*/  HMMA.16816.F32 R12, R8, R18, R12 ;  /* 0x00000012080c723c */ /* 0x010fde000000180c */
[----:B------:R-:W-:-:S04]  /*34be0*/  NOP ;  /* 0x0000000000007918 */ /* 0x000fc80000000000 */
[----:B------:R-:W-:Y:S04]  /*34bf0*/  STL.64 [R1+0x9e0], R12 ;  /* 0x0009e00c01007387 */ /* 0x000fe80000100a00 */
[----:B------:R0:W-:Y:S02]  /*34c00*/  STL.64 [R1+0x9e8], R14 ;  /* 0x0009e80e01007387 */ /* 0x0001e40000100a00 */
[----:B0-----:R-:W-:Y:S02]  /*34c10*/  IMAD.MOV.U32 R15, RZ, RZ, R18 ;  /* 0x000000ffff0f7224 */ /* 0x001fe400078e0012 */
[----:B------:R-:W-:Y:S02]  /*34c20*/  IMAD.MOV.U32 R14, RZ, RZ, R19 ;  /* 0x000000ffff0e7224 */ /* 0x000fe400078e0013 */
[----:B------:R-:W2:Y:S04]  /*34c30*/  LDL.LU.64 R18, [R1+0x1aa0] ;  /* 0x001aa00001127983 */ /* 0x000ea80000300a00 */
[----:B------:R0:W-:Y:S04]  /*34c40*/  STL [R1+0x18fc], R14 ;  /* 0x0018fc0e01007387 */ /* 0x0001e80000100800 */
[----:B------:R1:W-:Y:S04]  /*34c50*/  STL [R1+0x18f8], R15 ;  /* 0x0018f80f01007387 */ /* 0x0003e80000100800 */
[----:B------:R-:W4:Y:S04]  /*34c60*/  LDL.LU R12, [R1+0x2b0] ;  /* 0x0002b000010c7983 */ /* 0x000f280000300800 */
[----:B------:R-:W4:Y:S04]  /*34c70*/  LDL.LU R13, [R1+0x2b4] ;  /* 0x0002b400010d7983 */ /* 0x000f280000300800 */
[----:B0-----:R-:W4:Y:S04]  /*34c80*/  LDL.LU R14, [R1+0x2b8] ;  /* 0x0002b800010e7983 */ /* 0x001f280000300800 */
[----:B-1----:R-:W4:Y:S01]  /*34c90*/  LDL.LU R15, [R1+0x2bc] ;  /* 0x0002bc00010f7983 */ /* 0x002f220000300800 */
        /* <DEDUP_REMOVED lines=9> */
[----:B------:R-:W-:Y:S04]  /*34d30*/  STL [R1+0x1904], R20 ;  /* 0x0019041401007387 */ /* 0x000fe80000100800 */
[----:B------:R-:W-:Y:S04]  /*34d40*/  STL [R1+0x1900], R21 ;  /* 0x0019001501007387 */ /* 0x000fe80000100800 */
[----:B------:R0:W-:Y:S04]  /*34d50*/  STL.64 [R1+0x1a60], R22 ;  /* 0x001a601601007387 */ /* 0x0001e80000100a00 */
[----:B0-----:R-:W4:Y:S01]  /*34d60*/  LDL.LU.64 R22, [R1+0x78] ;  /* 0x0000780001167983 */ /* 0x001f220000300a00 */
[----:B---3--:R-:W-:Y:S01]  /*34d70*/  IMAD.MOV.U32 R0, RZ, RZ, R27 ;  /* 0x000000ffff007224 */ /* 0x008fe200078e001b */
[C---:B--2---:R-:W-:Y:S08]  /*34d80*/  HMMA.16816.F32 R4, R8.reuse, R26, R4 ;  /* 0x0000001a0804723c */ /* 0x044ff00000001804 */
[----:B----4-:R-:W-:-:S15]  /*34d90*/  HMMA.16816.F32 R12, R8, R22, R12 ;  /* 0x00000016080c723c */ /* 0x010fde000000180c */
[----:B------:R-:W-:-:S04]  /*34da0*/  NOP ;  /* 0x0000000000007918 */ /* 0x000fc80000000000 */
[----:B------:R0:W-:Y:S04]  /*34db0*/  STL.64 [R1+0xaa0], R12 ;  /* 0x000aa00c01007387 */ /* 0x0001e80000100a00 */
[----:B------:R-:W-:Y:S01]  /*34dc0*/  STL.64 [R1+0xaa8], R14 ;  /* 0x000aa80e01007387 */ /* 0x000fe20000100a00 */
[----:B0-----:R-:W-:Y:S02]  /*34dd0*/  IMAD.MOV.U32 R12, RZ, RZ, R22 ;  /* 0x000000ffff0c7224 */ /* 0x001fe400078e0016 */
[----:B------:R-:W-:-:S05]  /*34de0*/  IMAD.MOV.U32 R13, RZ, RZ, R23 ;  /* 0x000000ffff0d7224 */ /* 0x000fca00078e0017 */
[----:B------:R0:W-:Y:S04]  /*34df0*/  STL.64 [R1+0x1a80], R12 ;  /* 0x001a800c01007387 */ /* 0x0001e80000100a00 */
[----:B0-----:R-:W2:Y:S04]  /*34e00*/  LDL.LU R12, [R1+0x290] ;  /* 0x00029000010c7983 */ /* 0x001ea80000300800 */
[----:B------:R-:W-:Y:S04]  /*34e10*/  STL.64 [R1+0xa90], R4 ;  /* 0x000a900401007387 */ /* 0x000fe80000100a00 */
[----:B------:R-:W-:Y:S04]  /*34e20*/  STL.64 [R1+0xa98], R6 ;  /* 0x000a980601007387 */ /* 0x000fe80000100a00 */
[----:B------:R-:W2:Y:S04]  /*34e30*/  LDL.LU R13, [R1+0x294] ;  /* 0x00029400010d7983 */ /* 0x000ea80000300800 */
[----:B------:R-:W2:Y:S04]  /*34e40*/  LDL.LU R14, [R1+0x298] ;  /* 0x00029800010e7983 */ /* 0x000ea80000300800 */
[----:B------:R-:W2:Y:S04]  /*34e50*/  LDL.LU R15, [R1+0x29c] ;  /* 0x00029c00010f7983 */ /* 0x000ea80000300800 */
[----:B------:R-:W3:Y:S04]  /*34e60*/  LDL.LU R24, [R1+0x280] ;  /* 0x0002800001187983 */ /* 0x000ee80000300800 */
[----:B------:R-:W3:Y:S04]  /*34e70*/  LDL.LU R25, [R1+0x284] ;  /* 0x0002840001197983 */ /* 0x000ee80000300800 */
[----:B------:R-:W4:Y:S04]  /*34e80*/  LDL.LU R26, [R1+0x288] ;  /* 0x00028800011a7983 */ /* 0x000f280000300800 */
[----:B------:R-:W4:Y:S04]  /*34e90*/  LDL.LU R27, [R1+0x28c] ;  /* 0x00028c00011b7983 */ /* 0x000f280000300800 */
[----:B----4-:R0:W-:Y:S04]  /*34ea0*/  STL.64 [R1+0x1a78], R26 ;  /* 0x001a781a01007387 */ /* 0x0101e80000100a00 */
[----:B---3--:R-:W-:Y:S04]  /*34eb0*/  STL.64 [R1+0x1a70], R24 ;  /* 0x001a701801007387 */ /* 0x008fe80000100a00 */
[----:B0-----:R-:W2:Y:S04]  /*34ec0*/  LDL.LU.64 R26, [R1+0x58] ;  /* 0x00005800011a7983 */ /* 0x001ea80000300a00 */
[----:B------:R-:W3:Y:S04]  /*34ed0*/  LDL.LU R20, [R1+0x270] ;  /* 0x0002700001147983 */ /* 0x000ee80000300800 */
[----:B------:R-:W3:Y:S04]  /*34ee0*/  LDL.LU R21, [R1+0x274] ;  /* 0x0002740001157983 */ /* 0x000ee80000300800 */
[----:B------:R-:W3:Y:S04]  /*34ef0*/  LDL.LU R22, [R1+0x278] ;  /* 0x0002780001167983 */ /* 0x000ee80000300800 */
[----:B------:R-:W3:Y:S04]  /*34f00*/  LDL.LU R23, [R1+0x27c] ;  /* 0x00027c0001177983 */ /* 0x000ee80000300800 */
        /* <DEDUP_REMOVED lines=16> */
[----:B------:R-:W4:Y:S04]  /*35010*/  LDL.LU R7, [R1+0x26c] ;  /* 0x00026c0001077983 */ /* 0x000f280000300800 */
[----:B----4-:R0:W-:Y:S04]  /*35020*/  STL.64 [R1+0x1a58], R6 ;  /* 0x001a580601007387 */ /* 0x0101e80000100a00 */
[----:B--2---:R-:W-:Y:S04]  /*35030*/  STL.64 [R1+0x1a50], R4 ;  /* 0x001a500401007387 */ /* 0x004fe80000100a00 */
[----:B0-----:R-:W3:Y:S04]  /*35040*/  LDL.LU.64 R6, [R1+0x38] ;  /* 0x0000380001067983 */ /* 0x001ee80000300a00 */
[----:B------:R-:W2:Y:S04]  /*35050*/  LDL.LU.64 R18, [R1+0x8] ;  /* 0x0000080001127983 */ /* 0x000ea80000300a00 */
[----:B------:R0:W-:Y:S04]  /*35060*/  STL.64 [R1+0xa80], R12 ;  /* 0x000a800c01007387 */ /* 0x0001e80000100a00 */
[----:B------:R1:W-:Y:S04]  /*35070*/  STL.64 [R1+0xa88], R14 ;  /* 0x000a880e01007387 */ /* 0x0003e80000100a00 */
[----:B0-----:R-:W4:Y:S01]  /*35080*/  LDL.LU.64 R12, [R1+0x1a80] ;  /* 0x001a8000010c7983 */ /* 0x001f220000300a00 */
[----:B-1----:R-:W-:-:S02]  /*35090*/  IMAD.MOV.U32 R14, RZ, RZ, R26 ;  /* 0x000000ffff0e7224 */ /* 0x002fc400078e001a */
[----:B------:R-:W-:Y:S02]  /*350a0*/  IMAD.MOV.U32 R15, RZ, RZ, R27 ;  /* 0x000000ffff0f7224 */ /* 0x000fe400078e001b */
[----:B------:R-:W2:Y:S04]  /*350b0*/  LDL.LU.64 R26, [R1+0x1a78] ;  /* 0x001a7800011a7983 */ /* 0x000ea80000300a00 */
[----:B------:R-:W2:Y:S04]  /*350c0*/  LDL.LU.64 R24, [R1+0x1a70] ;  /* 0x001a700001187983 */ /* 0x000ea80000300a00 */
[----:B------:R0:W-:Y:S04]  /*350d0*/  STL.64 [R1+0x1910], R14 ;  /* 0x0019100e01007387 */ /* 0x0001e80000100a00 */
[----:B----4-:R-:W-:Y:S04]  /*350e0*/  STL.64 [R1+0x1908], R12 ;  /* 0x0019080c01007387 */ /* 0x010fe80000100a00 */
[----:B0-----:R-:W2:Y:S01]  /*350f0*/  LDL.LU.64 R14, [R1+0x48] ;  /* 0x00004800010e7983 */ /* 0x001ea20000300a00 */
[C---:B---3--:R-:W-:Y:S08]  /*35100*/  HMMA.16816.F32 R20, R8.reuse, R6, R20 ;  /* 0x000000060814723c */ /* 0x048ff00000001814 */
[----:B--2---:R-:W-:-:S15]  /*35110*/  HMMA.16816.F32 R24, R8, R14, R24 ;  /* 0x0000000e0818723c */ /* 0x004fde0000001818 */
[----:B------:R-:W-:-:S04]  /*35120*/  NOP ;  /* 0x0000000000007918 */ /* 0x000fc80000000000 */
[----:B------:R0:W-:Y:S04]  /*35130*/  STL.64 [R1+0xa70], R24 ;  /* 0x000a701801007387 */ /* 0x0001e80000100a00 */
[----:B------:R1:W-:Y:S01]  /*35140*/  STL.64 [R1+0xa78], R26 ;  /* 0x000a781a01007387 */ /* 0x0003e20000100a00 */
[----:B0-----:R-:W-:Y:S02]  /*35150*/  IMAD.MOV.U32 R25, RZ, RZ, R14 ;  /* 0x000000ffff197224 */ /* 0x001fe400078e000e */
[----:B------:R-:W-:Y:S02]  /*35160*/  IMAD.MOV.U32 R24, RZ, RZ, R15 ;  /* 0x000000ffff187224 */ /* 0x000fe400078e000f */
[----:B------:R-:W-:Y:S02]  /*35170*/  IMAD.MOV.U32 R14, RZ, RZ, R29 ;  /* 0x000000ffff0e7224 */ /* 0x000fe400078e001d */
[----:B------:R-:W-:Y:S01]  /*35180*/  IMAD.MOV.U32 R15, RZ, RZ, R3 ;  /* 0x000000ffff0f7224 */ /* 0x000fe200078e0003 */
[----:B-1----:R-:W2:Y:S04]  /*35190*/  LDL.LU.64 R26, [R1+0x1a68] ;  /* 0x001a6800011a7983 */ /* 0x002ea80000300a00 */
[----:B------:R0:W-:Y:S04]  /*351a0*/  STL.64 [R1+0x1920], R14 ;  /* 0x0019200e01007387 */ /* 0x0001e80000100a00 */
[----:B0-----:R-:W3:Y:S04]  /*351b0*/  LDL.LU.64 R14, [R1+0x28] ;  /* 0x00002800010e7983 */ /* 0x001ee80000300a00 */
[----:B------:R0:W-:Y:S04]  /*351c0*/  STL.64 [R1+0xa60], R20 ;  /* 0x000a601401007387 */ /* 0x0001e80000100a00 */
[----:B------:R1:W-:Y:S01]  /*351d0*/  STL.64 [R1+0xa68], R22 ;  /* 0x000a681601007387 */ /* 0x0003e20000100a00 */
[----:B0-----:R-:W-:-:S03]  /*351e0*/  IMAD.MOV.U32 R20, RZ, RZ, R6 ;  /* 0x000000ffff147224 */ /* 0x001fc600078e0006 */
[----:B-1----:R-:W4:Y:S01]  /*351f0*/  LDL.LU.64 R22, [R1+0x1a60] ;  /* 0x001a600001167983 */ /* 0x002f220000300a00 */
[----:B------:R-:W-:-:S03]  /*35200*/  IMAD.MOV.U32 R21, RZ, RZ, R7 ;  /* 0x000000ffff157224 */ /* 0x000fc600078e0007 */
[----:B------:R-:W2:Y:S04]  /*35210*/  LDL.LU.64 R6, [R1+0x1a58] ;  /* 0x001a580001067983 */ /* 0x000ea80000300a00 */
[----:B------:R-:W2:Y:S01]  /*35220*/  LDL.LU.64 R4, [R1+0x1a50] ;  /* 0x001a500001047983 */ /* 0x000ea20000300a00 */
[----:B---3--:R-:W-:Y:S01]  /*35230*/  IMAD.MOV.U32 R3, RZ, RZ, R14 ;  /* 0x000000ffff037224 */ /* 0x008fe200078e000e */
[----:B--2---:R-:W-:Y:S01]  /*35240*/  HMMA.16816.F32 R4, R8, R14, R4 ;  /* 0x0000000e0804723c */ /* 0x004fe20000001804 */
[----:B------:R-:W-:Y:S02]  /*35250*/  IMAD.MOV.U32 R29, RZ, RZ, R15 ;  /* 0x000000ffff1d7224 */ /* 0x000fe400078e000f */
[----:B------:R-:W-:Y:S02]  /*35260*/  IMAD.MOV.U32 R14, RZ, RZ, R28 ;  /* 0x000000ffff0e7224 */ /* 0x000fe400078e001c */
[----:B------:R-:W-:-:S14]  /*35270*/  IMAD.MOV.U32 R15, RZ, RZ, R2 ;  /* 0x000000ffff0f7224 */ /* 0x000fdc00078e0002 */
[----:B------:R-:W-:Y:S04]  /*35280*/  STL.64 [R1+0xa50], R4 ;  /* 0x000a500401007387 */ /* 0x000fe80000100a00 */
[----:B------:R0:W-:Y:S04]  /*35290*/  STL.64 [R1+0xa58], R6 ;  /* 0x000a580601007387 */ /* 0x0001e80000100a00 */
[----:B0-----:R-:W2:Y:S04]  /*352a0*/  LDL.LU.64 R6, [R1+0x1a48] ;  /* 0x001a480001067983 */ /* 0x001ea80000300a00 */
[----:B------:R-:W2:Y:S04]  /*352b0*/  LDL.LU.64 R4, [R1+0x1a40] ;  /* 0x001a400001047983 */ /* 0x000ea80000300a00 */
[----:B------:R0:W-:Y:S04]  /*352c0*/  STL.64 [R1+0x1938], R14 ;  /* 0x0019380e01007387 */ /* 0x0001e80000100a00 */
[----:B0-----:R-:W2:Y:S04]  /*352d0*/  LDL.LU.64 R14, [R1+0x18] ;  /* 0x00001800010e7983 */ /* 0x001ea80000300a00 */
[----:B------:R-:W-:Y:S04]  /*352e0*/  STL [R1+0x17c8], R29 ;  /* 0x0017c81d01007387 */ /* 0x000fe80000100800 */
[----:B------:R-:W-:Y:S01]  /*352f0*/  STL [R1+0x17c4], R3 ;  /* 0x0017c40301007387 */ /* 0x000fe20000100800 */
[----:B--2---:R-:W-:Y:S01]  /*35300*/  HMMA.16816.F32 R4, R8, R14, R4 ;  /* 0x0000000e0804723c */ /* 0x004fe20000001804 */
[----:B------:R-:W-:-:S02]  /*35310*/  IMAD.MOV.U32 R2, RZ, RZ, R14 ;  /* 0x000000ffff027224 */ /* 0x000fc400078e000e */
[----:B------:R-:W-:Y:S02]  /*35320*/  IMAD.MOV.U32 R28, RZ, RZ, R15 ;  /* 0x000000ffff1c7224 */ /* 0x000fe400078e000f */
[----:B------:R-:W-:Y:S02]  /*35330*/  IMAD.MOV.U32 R14, RZ, RZ, R17 ;  /* 0x000000ffff0e7224 */ /* 0x000fe400078e0011 */
[----:B------:R-:W-:-:S12]  /*35340*/  IMAD.MOV.U32 R15, RZ, RZ, R16 ;  /* 0x000000ffff0f7224 */ /* 0x000fd800078e0010 */
[----:B------:R-:W-:Y:S04]  /*35350*/  STL.64 [R1+0xa40], R4 ;  /* 0x000a400401007387 */ /* 0x000fe80000100a00 */
[----:B------:R0:W-:Y:S04]  /*35360*/  STL.64 [R1+0xa48], R6 ;  /* 0x000a480601007387 */ /* 0x0001e80000100a00 */
[----:B0-----:R-:W2:Y:S04]  /*35370*/  LDL.LU.64 R6, [R1+0x1a38] ;  /* 0x001a380001067983 */ /* 0x001ea80000300a00 */
[----:B------:R-:W2:Y:S04]  /*35380*/  LDL.LU.64 R4, [R1+0x1a30] ;  /* 0x001a300001047983 */ /* 0x000ea80000300a00 */
[----:B------:R0:W-:Y:S04]  /*35390*/  STL.64 [R1+0x1950], R14 ;  /* 0x0019500e01007387 */ /* 0x0001e80000100a00 */
[----:B------:R-:W4:Y:S04]  /*353a0*/  LDL.LU R12, [R1+0x230] ;  /* 0x00023000010c7983 */ /* 0x000f280000300800 */
[----:B------:R-:W4:Y:S04]  /*353b0*/  LDL.LU R13, [R1+0x234] ;  /* 0x00023400010d7983 */ /* 0x000f280000300800 */
[----:B0-----:R-:W4:Y:S04]  /*353c0*/  LDL.LU R14, [R1+0x238] ;  /* 0x00023800010e7983 */ /* 0x001f280000300800 */
[----:B------:R-:W4:Y:S01]  /*353d0*/  LDL.LU R15, [R1+0x23c] ;  /* 0x00023c00010f7983 */ /* 0x000f220000300800 */
[----:B------:R-:W-:-:S02]  /*353e0*/  IMAD.MOV.U32 R29, RZ, RZ, R18 ;  /* 0x000000ffff1d7224 */ /* 0x000fc400078e0012 */
[----:B------:R-:W-:Y:S01]  /*353f0*/  IMAD.MOV.U32 R3, RZ, RZ, R19 ;  /* 0x000000ffff037224 */ /* 0x000fe200078e0013 */
[C---:B--2---:R-:W-:Y:S08]  /*35400*/  HMMA.16816.F32 R4, R8.reuse, R18, R4 ;  /* 0x000000120804723c */ /* 0x044ff00000001804 */
[----:B----4-:R-:W-:Y:S11]  /*35410*/  HMMA.16816.F32 R12, R8, R22, R12 ;  /* 0x00000016080c723c */ /* 0x010ff6000000180c */
[----:B------:R-:W-:Y:S04]  /*35420*/  STL.64 [R1+0xa30], R4 ;  /* 0x000a300401007387 */ /* 0x000fe80000100a00 */
[----:B------:R0:W-:Y:S04]  /*35430*/  STL.64 [R1+0xa38], R6 ;  /* 0x000a380601007387 */ /* 0x0001e80000100a00 */
[----:B0-----:R-:W2:Y:S04]  /*35440*/  LDL.LU.64 R6, [R1+0x1a28] ;  /* 0x001a280001067983 */ /* 0x001ea80000300a00 */
[----:B------:R-:W2:Y:S04]  /*35450*/  LDL.LU.64 R4, [R1+0x1a20] ;  /* 0x001a200001047983 */ /* 0x000ea80000300a00 */
[----:B------:R-:W3:Y:S04]  /*35460*/  LDL.LU.64 R18, [R1+0x1a18] ;  /* 0x001a180001127983 */ /* 0x000ee80000300a00 */
[----:B------:R-:W4:Y:S04]  /*35470*/  LDL.LU.64 R16, [R1+0x1a10] ;  /* 0x001a100001107983 */ /* 0x000f280000300a00 */
[----:B------:R-:W-:Y:S04]  /*35480*/  STL.64 [R1+0xa20], R12 ;  /* 0x000a200c01007387 */ /* 0x000fe80000100a00 */
[----:B------:R0:W-:Y:S02]  /*35490*/  STL.64 [R1+0xa28], R14 ;  /* 0x000a280e01007387 */ /* 0x0001e40000100a00 */
[----:B0-----:R-:W-:-:S02]  /*354a0*/  IMAD.MOV.U32 R14, RZ, RZ, R27 ;  /* 0x000000ffff0e7224 */ /* 0x001fc400078e001b */
[----:B------:R-:W-:Y:S01]  /*354b0*/  IMAD.MOV.U32 R15, RZ, RZ, R26 ;  /* 0x000000ffff0f7224 */ /* 0x000fe200078e001a */
[----:B------:R-:W2:Y:S04]  /*354c0*/  LDL.LU R27, [R1+0x1a0c] ;  /* 0x001a0c00011b7983 */ /* 0x000ea80000300800 */
[----:B------:R-:W2:Y:S04]  /*354d0*/  LDL.LU R26, [R1+0x1a08] ;  /* 0x001a0800011a7983 */ /* 0x000ea80000300800 */
[----:B------:R-:W-:Y:S04]  /*354e0*/  STL.64 [R1+0x1968], R14 ;  /* 0x0019680e01007387 */ /* 0x000fe80000100a00 */
[----:B------:R-:W-:Y:S04]  /*354f0*/  STL.64 [R1+0x1738], R22 ;  /* 0x0017381601007387 */ /* 0x000fe80000100a00 */
[----:B------:R0:W-:Y:S04]  /*35500*/  STL.64 [R1+0x1918], R20 ;  /* 0x0019181401007387 */ /* 0x0001e80000100a00 */
[----:B0-----:R-:W2:Y:S04]  /*35510*/  LDL.LU R20, [R1+0x970] ;  /* 0x0009700001147983 */ /* 0x001ea80000300800 */
[----:B------:R-:W2:Y:S04]  /*35520*/  LDL.LU R21, [R1+0x974] ;  /* 0x0009740001157983 */ /* 0x000ea80000300800 */
[----:B------:R-:W2:Y:S04]  /*35530*/  LDL.LU R22, [R1+0x978] ;  /* 0x0009780001167983 */ /* 0x000ea80000300800 */
[----:B------:R-:W2:Y:S01]  /*35540*/  LDL.LU R23, [R1+0x97c] ;  /* 0x00097c0001177983 */ /* 0x000ea20000300800 */
[----:B----4-:R-:W-:-:S02]  /*35550*/  IMAD.MOV.U32 R14, RZ, RZ, R17 ;  /* 0x000000ffff0e7224 */ /* 0x010fc400078e0011 */
[----:B------:R-:W-:Y:S01]  /*35560*/  IMAD.MOV.U32 R15, RZ, RZ, R16 ;  /* 0x000000ffff0f7224 */ /* 0x000fe200078e0010 */
[----:B------:R-:W4:Y:S04]  /*35570*/  LDL.LU R17, [R1+0x1a04] ;  /* 0x001a040001117983 */ /* 0x000f280000300800 */
[----:B------:R-:W4:Y:S04]  /*35580*/  LDL.LU R16, [R1+0x1a00] ;  /* 0x001a000001107983 */ /* 0x000f280000300800 */
[----:B------:R3:W-:Y:S02]  /*35590*/  STL.64 [R1+0x1980], R14 ;  /* 0x0019800e01007387 */ /* 0x0007e40000100a00 */
[----:B---3--:R-:W-:-:S02]  /*355a0*/  IMAD.MOV.U32 R14, RZ, RZ, R19 ;  /* 0x000000ffff0e7224 */ /* 0x008fc400078e0013 */
[----:B------:R-:W-:Y:S01]  /*355b0*/  IMAD.MOV.U32 R15, RZ, RZ, R18 ;  /* 0x000000ffff0f7224 */ /* 0x000fe200078e0012 */
[----:B------:R-:W3:Y:S04]  /*355c0*/  LDL.LU R19, [R1+0x19fc] ;  /* 0x0019fc0001137983 */ /* 0x000ee80000300800 */
[----:B------:R-:W3:Y:S04]  /*355d0*/  LDL.LU R18, [R1+0x19f8] ;  /* 0x0019f80001127983 */ /* 0x000ee80000300800 */
        /* <DEDUP_REMOVED lines=29> */
[----:B---3--:R-:W-:-:S02]  /*357b0*/  IMAD.MOV.U32 R14, RZ, RZ, R18 ;  /* 0x000000ffff0e7224 */ /* 0x008fc400078e0012 */
[----:B------:R-:W-:Y:S01]  /*357c0*/  IMAD.MOV.U32 R15, RZ, RZ, R19 ;  /* 0x000000ffff0f7224 */ /* 0x000fe200078e0013 */
[----:B------:R-:W4:Y:S04]  /*357d0*/  LDL.LU R18, [R1+0x19e4] ;  /* 0x0019e40001127983 */ /* 0x000f280000300800 */
[----:B------:R-:W4:Y:S04]  /*357e0*/  LDL.LU R19, [R1+0x19e0] ;  /* 0x0019e00001137983 */ /* 0x000f280000300800 */
[----:B--2---:R-:W-:Y:S04]  /*357f0*/  STL.64 [R1+0x1978], R22 ;  /* 0x0019781601007387 */ /* 0x004fe80000100a00 */
[----:B------:R0:W-:Y:S04]  /*35800*/  STL.64 [R1+0x1970], R20 ;  /* 0x0019701401007387 */ /* 0x0001e80000100a00 */
        /* <DEDUP_REMOVED lines=21> */
[----:B------:R-:W3:Y:S01]  /*35960*/  LDL.LU R23, [R1+0x8bc] ;  /* 0x0008bc0001177983 */ /* 0x000ee20000300800 */
[----:B----4-:R-:W-:Y:S03]  /*35970*/  HMMA.16816.F32 R16, R8, R26, R16 ;  /* 0x0000001a0810723c */ /* 0x010fe60000001810 */
[----:B---3--:R-:W-:Y:S04]  /*35980*/  STL.64 [R1+0x19d8], R22 ;  /* 0x0019d81601007387 */ /* 0x008fe80000100a00 */
[----:B--2---:R0:W-:Y:S04]  /*35990*/  STL.64 [R1+0x19d0], R20 ;  /* 0x0019d01401007387 */ /* 0x0041e80000100a00 */
[----:B0-----:R-:W2:Y:S04]  /*359a0*/  LDL.LU R20, [R1+0x8c0] ;  /* 0x0008c00001147983 */ /* 0x001ea80000300800 */
[----:B------:R-:W2:Y:S04]  /*359b0*/  LDL.LU R21, [R1+0x8c4] ;  /* 0x0008c40001157983 */ /* 0x000ea80000300800 */
[----:B------:R-:W2:Y:S04]  /*359c0*/  LDL.LU R22, [R1+0x8c8] ;  /* 0x0008c80001167983 */ /* 0x000ea80000300800 */
[----:B------:R-:W2:Y:S04]  /*359d0*/  LDL.LU R23, [R1+0x8cc] ;  /* 0x0008cc0001177983 */ /* 0x000ea80000300800 */
[----:B------:R-:W3:Y:S04]  /*359e0*/  LDL.LU R8, [R1+0x960] ;  /* 0x0009600001087983 */ /* 0x000ee80000300800 */
[----:B------:R-:W-:Y:S04]  /*359f0*/  STL.64 [R1+0x9d0], R16 ;  /* 0x0009d01001007387 */ /* 0x000fe80000100a00 */
[----:B------:R0:W-:Y:S04]  /*35a00*/  STL.64 [R1+0x9d8], R18 ;  /* 0x0009d81201007387 */ /* 0x0001e80000100a00 */
[----:B------:R-:W3:Y:S04]  /*35a10*/  LDL.LU R9, [R1+0x964] ;  /* 0x0009640001097983 */ /* 0x000ee80000300800 */
[----:B------:R-:W3:Y:S04]  /*35a20*/  LDL.LU R10, [R1+0x968] ;  /* 0x00096800010a7983 */ /* 0x000ee80000300800 */
[----:B------:R-:W3:Y:S04]  /*35a30*/  LDL.LU R11, [R1+0x96c] ;  /* 0x00096c00010b7983 */ /* 0x000ee80000300800 */
[----:B0-----:R-:W3:Y:S04]  /*35a40*/  LDL.LU R18, [R1+0x148] ;  /* 0x0001480001127983 */ /* 0x001ee80000300800 */
[----:B------:R-:W3:Y:S04]  /*35a50*/  LDL.LU R19, [R1+0x14c] ;  /* 0x00014c0001137983 */ /* 0x000ee80000300800 */
[----:B------:R-:W-:Y:S01]  /*35a60*/  STL.64 [R1+0x1740], R26 ;  /* 0x0017401a01007387 */ /* 0x000fe20000100a00 */
        /* <DEDUP_REMOVED lines=47> */
[----:B0-----:R-:W2:Y:S01]  /*35d60*/  LDL.LU.64 R14, [R1+0x1920] ;  /* 0x00192000010e7983 */ /* 0x001ea20000300a00 */
[C---:B---3--:R-:W-:Y:S08]  /*35d70*/  HMMA.16816.F32 R8, R4.reuse, R18, R8 ;  /* 0x000000120408723c */ /* 0x048ff00000001808 */
[----:B--2---:R-:W-:Y:S01]  /*35d80*/  HMMA.16816.F32 R12, R4, R14, R20 ;  /* 0x0000000e040c723c */ /* 0x004fe20000001814 */
[----:B------:R-:W2:Y:S01]  /*35d90*/  LDL.LU.64 R20, [R1+0x1918] ;  /* 0x0019180001147983 */ /* 0x000ea20000300a00 */
[----:B------:R-:W-:-:S02]  /*35da0*/  IMAD.MOV.U32 R22, RZ, RZ, R25 ;  /* 0x000000ffff167224 */ /* 0x000fc400078e0019 */
[----:B------:R-:W-:-:S15]  /*35db0*/  IMAD.MOV.U32 R23, RZ, RZ, R24 ;  /* 0x000000ffff177224 */ /* 0x000fde00078e0018 */
[----:B------:R-:W-:Y:S04]  /*35dc0*/  STL.64 [R1+0x270], R12 ;  /* 0x0002700c01007387 */ /* 0x000fe80000100a00 */
[----:B------:R0:W-:Y:S04]  /*35dd0*/  STL.64 [R1+0x278], R14 ;  /* 0x0002780e01007387 */ /* 0x0001e80000100a00 */
[----:B0-----:R-:W3:Y:S04]  /*35de0*/  LDL.LU.64 R14, [R1+0x1910] ;  /* 0x00191000010e7983 */ /* 0x001ee80000300a00 */
[----:B------:R-:W4:Y:S01]  /*35df0*/  LDL.LU.64 R12, [R1+0x1908] ;  /* 0x00190800010c7983 */ /* 0x000f220000300a00 */
[----:B--2---:R-:W-:-:S02]  /*35e00*/  IMAD.MOV.U32 R18, RZ, RZ, R20 ;  /* 0x000000ffff127224 */ /* 0x004fc400078e0014 */
[----:B------:R-:W-:Y:S01]  /*35e10*/  IMAD.MOV.U32 R19, RZ, RZ, R21 ;  /* 0x000000ffff137224 */ /* 0x000fe200078e0015 */
[----:B------:R-:W2:Y:S04]  /*35e20*/  LDL.LU R20, [R1+0x1904] ;  /* 0x0019040001147983 */ /* 0x000ea80000300800 */
[----:B------:R-:W-:Y:S04]  /*35e30*/  STL.64 [R1+0x280], R8 ;  /* 0x0002800801007387 */ /* 0x000fe80000100a00 */
[----:B------:R-:W-:Y:S04]  /*35e40*/  STL.64 [R1+0x288], R10 ;  /* 0x0002880a01007387 */ /* 0x000fe80000100a00 */
[----:B------:R-:W2:Y:S04]  /*35e50*/  LDL.LU R21, [R1+0x1900] ;  /* 0x0019000001157983 */ /* 0x000ea80000300800 */
[----:B------:R3:W-:Y:S04]  /*35e60*/  STL.64 [R1+0x1748], R18 ;  /* 0x0017481201007387 */ /* 0x0007e80000100a00 */
[----:B------:R-:W-:Y:S04]  /*35e70*/  STL.64 [R1+0x1750], R22 ;  /* 0x0017501601007387 */ /* 0x000fe80000100a00 */
[----:B------:R-:W2:Y:S04]  /*35e80*/  LDL.LU R24, [R1+0x7c0] ;  /* 0x0007c00001187983 */ /* 0x000ea80000300800 */
[----:B------:R-:W2:Y:S04]  /*35e90*/  LDL.LU R25, [R1+0x7c4] ;  /* 0x0007c40001197983 */ /* 0x000ea80000300800 */
[----:B------:R-:W2:Y:S04]  /*35ea0*/  LDL.LU R26, [R1+0x7c8] ;  /* 0x0007c800011a7983 */ /* 0x000ea80000300800 */
[----:B------:R-:W2:Y:S01]  /*35eb0*/  LDL.LU R27, [R1+0x7cc] ;  /* 0x0007cc00011b7983 */ /* 0x000ea20000300800 */
[----:B---3--:R-:W-:-:S02]  /*35ec0*/  IMAD.MOV.U32 R18, RZ, RZ, R14 ;  /* 0x000000ffff127224 */ /* 0x008fc400078e000e */
[----:B------:R-:W-:Y:S01]  /*35ed0*/  IMAD.MOV.U32 R19, RZ, RZ, R15 ;  /* 0x000000ffff137224 */ /* 0x000fe200078e000f */
[----:B--2---:R-:W-:Y:S04]  /*35ee0*/  STL.64 [R1+0x1770], R26 ;  /* 0x0017701a01007387 */ /* 0x004fe80000100a00 */
[----:B------:R0:W-:Y:S04]  /*35ef0*/  STL.64 [R1+0x1768], R24 ;  /* 0x0017681801007387 */ /* 0x0001e80000100a00 */
[----:B------:R-:W2:Y:S04]  /*35f00*/  LDL.LU R14, [R1+0x18fc] ;  /* 0x0018fc00010e7983 */ /* 0x000ea80000300800 */
[----:B------:R-:W3:Y:S04]  /*35f10*/  LDL.LU R15, [R1+0x18f8] ;  /* 0x0018f800010f7983 */ /* 0x000ee80000300800 */
[----:B------:R4:W-:Y:S04]  /*35f20*/  STL.64 [R1+0x1778], R18 ;  /* 0x0017781201007387 */ /* 0x0009e80000100a00 */
[----:B0-----:R-:W2:Y:S04]  /*35f30*/  LDL.LU R24, [R1+0x7e0] ;  /* 0x0007e00001187983 */ /* 0x001ea80000300800 */
[----:B------:R-:W2:Y:S04]  /*35f40*/  LDL.LU R25, [R1+0x7e4] ;  /* 0x0007e40001197983 */ /* 0x000ea80000300800 */
[----:B------:R-:W2:Y:S04]  /*35f50*/  LDL.LU R26, [R1+0x7e8] ;  /* 0x0007e800011a7983 */ /* 0x000ea80000300800 */
[----:B------:R-:W2:Y:S01]  /*35f60*/  LDL.LU R27, [R1+0x7ec] ;  /* 0x0007ec00011b7983 */ /* 0x000ea20000300800 */
[----:B----4-:R-:W-:-:S02]  /*35f70*/  IMAD.MOV.U32 R18, RZ, RZ, R12 ;  /* 0x000000ffff127224 */ /* 0x010fc400078e000c */
[----:B------:R-:W-:Y:S01]  /*35f80*/  IMAD.MOV.U32 R19, RZ, RZ, R13 ;  /* 0x000000ffff137224 */ /* 0x000fe200078e000d */
[----:B--2---:R-:W-:Y:S04]  /*35f90*/  STL.64 [R1+0x1788], R26 ;  /* 0x0017881a01007387 */ /* 0x004fe80000100a00 */
[----:B------:R0:W-:Y:S04]  /*35fa0*/  STL.64 [R1+0x1780], R24 ;  /* 0x0017801801007387 */ /* 0x0001e80000100a00 */
[----:B------:R-:W2:Y:S04]  /*35fb0*/  LDL.LU R12, [R1+0x18f4] ;  /* 0x0018f400010c7983 */ /* 0x000ea80000300800 */
[----:B------:R-:W4:Y:S04]  /*35fc0*/  LDL.LU R13, [R1+0x18f0] ;  /* 0x0018f000010d7983 */ /* 0x000f280000300800 */
        /* <DEDUP_REMOVED lines=12> */
[----:B---3--:R-:W-:-:S02]  /*36090*/  IMAD.MOV.U32 R18, RZ, RZ, R15 ;  /* 0x000000ffff127224 */ /* 0x008fc400078e000f */
[----:B------:R-:W-:Y:S02]  /*360a0*/  IMAD.MOV.U32 R19, RZ, RZ, R14 ;  /* 0x000000ffff137224 */ /* 0x000fe400078e000e */
[----:B----4-:R-:W-:Y:S02]  /*360b0*/  IMAD.MOV.U32 R14, RZ, RZ, R13 ;  /* 0x000000ffff0e7224 */ /* 0x010fe400078e000d */
[----:B------:R-:W-:Y:S01]  /*360c0*/  IMAD.MOV.U32 R15, RZ, RZ, R12 ;  /* 0x000000ffff0f7224 */ /* 0x000fe200078e000c */
[----:B------:R-:W3:Y:S04]  /*360d0*/  LDL.LU R13, [R1+0x18e4] ;  /* 0x0018e400010d7983 */ /* 0x000ee80000300800 */
[----:B------:R-:W4:Y:S04]  /*360e0*/  LDL.LU R12, [R1+0x18e0] ;  /* 0x0018e000010c7983 */ /* 0x000f280000300800 */
[----:B------:R-:W-:Y:S04]  /*360f0*/  STL.64 [R1+0x17f0], R14 ;  /* 0x0017f00e01007387 */ /* 0x000fe80000100a00 */
[----:B------:R0:W-:Y:S04]  /*36100*/  STL.64 [R1+0x17d0], R18 ;  /* 0x0017d01201007387 */ /* 0x0001e80000100a00 */
[----:B------:R-:W3:Y:S04]  /*36110*/  LDL.LU R16, [R1+0x820] ;  /* 0x0008200001107983 */ /* 0x000ee80000300800 */
[----:B------:R-:W3:Y:S04]  /*36120*/  LDL.LU R17, [R1+0x824] ;  /* 0x0008240001117983 */ /* 0x000ee80000300800 */
[----:B0-----:R-:W3:Y:S04]  /*36130*/  LDL.LU R18, [R1+0x828] ;  /* 0x0008280001127983 */ /* 0x001ee80000300800 */
[----:B------:R-:W3:Y:S01]  /*36140*/  LDL.LU R19, [R1+0x82c] ;  /* 0x00082c0001137983 */ /* 0x000ee20000300800 */
[----:B--2---:R-:W-:-:S02]  /*36150*/  IMAD.MOV.U32 R15, RZ, RZ, R21 ;  /* 0x000000ffff0f7224 */ /* 0x004fc400078e0015 */
[----:B------:R-:W-:Y:S02]  /*36160*/  IMAD.MOV.U32 R14, RZ, RZ, R20 ;  /* 0x000000ffff0e7224 */ /* 0x000fe400078e0014 */
[----:B------:R-:W2:Y:S04]  /*36170*/  LDL.LU R20, [R1+0x18dc] ;  /* 0x0018dc0001147983 */ /* 0x000ea80000300800 */
[----:B------:R-:W2:Y:S04]  /*36180*/  LDL.LU R21, [R1+0x18d8] ;  /* 0x0018d80001157983 */ /* 0x000ea80000300800 */
[----:B------:R-:W-:Y:S04]  /*36190*/  STL.64 [R1+0x1808], R14 ;  /* 0x0018080e01007387 */ /* 0x000fe80000100a00 */
[----:B---3--:R-:W-:Y:S04]  /*361a0*/  STL.64 [R1+0x17e8], R18 ;  /* 0x0017e81201007387 */ /* 0x008fe80000100a00 */
[----:B------:R0:W-:Y:S04]  /*361b0*/  STL.64 [R1+0x17e0], R16 ;  /* 0x0017e01001007387 */ /* 0x0001e80000100a00 */
[----:B0-----:R-:W3:Y:S04]  /*361c0*/  LDL.LU R16, [R1+0x830] ;  /* 0x0008300001107983 */ /* 0x001ee80000300800 */
[----:B------:R-:W3:Y:S04]  /*361d0*/  LDL.LU R17, [R1+0x834] ;  /* 0x0008340001117983 */ /* 0x000ee80000300800 */
[----:B------:R-:W3:Y:S04]  /*361e0*/  LDL.LU R18, [R1+0x838] ;  /* 0x0008380001127983 */ /* 0x000ee80000300800 */
[----:B------:R-:W3:Y:S01]  /*361f0*/  LDL.LU R19, [R1+0x83c] ;  /* 0x00083c0001137983 */ /* 0x000ee20000300800 */
[----:B----4-:R-:W-:-:S02]  /*36200*/  IMAD.MOV.U32 R14, RZ, RZ, R12 ;  /* 0x000000ffff0e7224 */ /* 0x010fc400078e000c */
[----:B------:R-:W-:Y:S01]  /*36210*/  IMAD.MOV.U32 R15, RZ, RZ, R13 ;  /* 0x000000ffff0f7224 */ /* 0x000fe200078e000d */
[----:B------:R-:W4:Y:S04]  /*36220*/  LDL.LU R12, [R1+0x18d4] ;  /* 0x0018d400010c7983 */ /* 0x000f280000300800 */
[----:B------:R-:W4:Y:S04]  /*36230*/  LDL.LU R13, [R1+0x18d0] ;  /* 0x0018d000010d7983 */ /* 0x000f280000300800 */
[----:B------:R2:W-:Y:S02]  /*36240*/  STL.64 [R1+0x1820], R14 ;  /* 0x0018200e01007387 */ /* 0x0005e40000100a00 */
        /* <DEDUP_REMOVED lines=17> */
[----:B---3--:R0:W-:Y:S04]  /*36360*/  STL.64 [R1+0x1810], R16 ;  /* 0x0018101001007387 */ /* 0x0081e80000100a00 */
[----:B0-----:R-:W2:Y:S04]  /*36370*/  LDL.LU R16, [R1+0x8f0] ;  /* 0x0008f00001107983 */ /* 0x001ea80000300800 */
[----:B------:R-:W2:Y:S04]  /*36380*/  LDL.LU R17, [R1+0x8f4] ;  /* 0x0008f40001117983 */ /* 0x000ea80000300800 */
[----:B------:R-:W3:Y:S04]  /*36390*/  LDL.LU R18, [R1+0x8f8] ;  /* 0x0008f80001127983 */ /* 0x000ee80000300800 */
[----:B------:R-:W3:Y:S01]  /*363a0*/  LDL.LU R19, [R1+0x8fc] ;  /* 0x0008fc0001137983 */ /* 0x000ee20000300800 */
[----:B------:R-:W-:-:S02]  /*363b0*/  IMAD.MOV.U32 R14, RZ, RZ, R20 ;  /* 0x000000ffff0e7224 */ /* 0x000fc400078e0014 */
[----:B------:R-:W-:Y:S01]  /*363c0*/  IMAD.MOV.U32 R15, RZ, RZ, R21 ;  /* 0x000000ffff0f7224 */ /* 0x000fe200078e0015 */
[----:B------:R-:W2:Y:S04]  /*363d0*/  LDL.LU R20, [R1+0x18bc] ;  /* 0x0018bc0001147983 */ /* 0x000ea80000300800 */
[----:B------:R-:W4:Y:S04]  /*363e0*/  LDL.LU R21, [R1+0x18b8] ;  /* 0x0018b80001157983 */ /* 0x000f280000300800 */
[----:B------:R-:W-:Y:S04]  /*363f0*/  STL.64 [R1+0x1868], R14 ;  /* 0x0018680e01007387 */ /* 0x000fe80000100a00 */
[----:B---3--:R-:W-:Y:S04]  /*36400*/  STL.64 [R1+0x1830], R18 ;  /* 0x0018301201007387 */ /* 0x008fe80000100a00 */
[----:B--2---:R0:W-:Y:S04]  /*36410*/  STL.64 [R1+0x1828], R16 ;  /* 0x0018281001007387 */ /* 0x0041e80000100a00 */
[----:B0-----:R-:W2:Y:S04]  /*36420*/  LDL.LU R16, [R1+0x900] ;  /* 0x0009000001107983 */ /* 0x001ea80000300800 */
[----:B------:R-:W2:Y:S04]  /*36430*/  LDL.LU R17, [R1+0x904] ;  /* 0x0009040001117983 */ /* 0x000ea80000300800 */
[----:B------:R-:W3:Y:S04]  /*36440*/  LDL.LU R18, [R1+0x908] ;  /* 0x0009080001127983 */ /* 0x000ee80000300800 */
[----:B------:R-:W3:Y:S01]  /*36450*/  LDL.LU R19, [R1+0x90c] ;  /* 0x00090c0001137983 */ /* 0x000ee20000300800 */
[----:B----4-:R-:W-:-:S02]  /*36460*/  IMAD.MOV.U32 R14, RZ, RZ, R12 ;  /* 0x000000ffff0e7224 */ /* 0x010fc400078e000c */
[----:B------:R-:W-:Y:S01]  /*36470*/  IMAD.MOV.U32 R15, RZ, RZ, R13 ;  /* 0x000000ffff0f7224 */ /* 0x000fe200078e000d */
[----:B------:R-:W4:Y:S04]  /*36480*/  LDL.LU R12, [R1+0x18b4] ;  /* 0x0018b400010c7983 */ /* 0x000f280000300800 */
        /* <DEDUP_REMOVED lines=8> */
[----:B------:R-:W-:-:S02]  /*36510*/  IMAD.MOV.U32 R14, RZ, RZ, R21 ;  /* 0x000000ffff0e7224 */ /* 0x000fc400078e0015 */
[----:B------:R-:W-:-:S05]  /*36520*/  IMAD.MOV.U32 R15, RZ, RZ, R20 ;  /* 0x000000ffff0f7224 */ /* 0x000fca00078e0014 */
[----:B------:R-:W-:Y:S04]  /*36530*/  STL.64 [R1+0x1898], R14 ;  /* 0x0018980e01007387 */ /* 0x000fe80000100a00 */
        /* <DEDUP_REMOVED lines=18> */
[----:B----4-:R-:W-:-:S03]  /*36660*/  IMAD.MOV.U32 R14, RZ, RZ, R13 ;  /* 0x000000ffff0e7224 */ /* 0x010fc600078e000d */
[----:B---3--:R-:W-:Y:S04]  /*36670*/  STL.64 [R1+0x18a8], R18 ;  /* 0x0018a81201007387 */ /* 0x008fe80000100a00 */
[----:B--2---:R0:W-:Y:S04]  /*36680*/  STL.64 [R1+0x18a0], R16 ;  /* 0x0018a01001007387 */ /* 0x0041e80000100a00 */
[----:B0-----:R-:W2:Y:S04]  /*36690*/  LDL.LU R16, [R1+0x950] ;  /* 0x0009500001107983 */ /* 0x001ea80000300800 */
[----:B------:R-:W2:Y:S04]  /*366a0*/  LDL.LU R17, [R1+0x954] ;  /* 0x0009540001117983 */ /* 0x000ea80000300800 */
[----:B------:R-:W2:Y:S04]  /*366b0*/  LDL.LU R18, [R1+0x958] ;  /* 0x0009580001127983 */ /* 0x000ea80000300800 */
[----:B------:R-:W2:Y:S04]  /*366c0*/  LDL.LU R19, [R1+0x95c] ;  /* 0x00095c0001137983 */ /* 0x000ea80000300800 */
[----:B------:R-:W3:Y:S04]  /*366d0*/  LDL.LU R24, [R1+0x800] ;  /* 0x0008000001187983 */ /* 0x000ee80000300800 */
[----:B------:R-:W3:Y:S04]  /*366e0*/  LDL.LU R25, [R1+0x804] ;  /* 0x0008040001197983 */ /* 0x000ee80000300800 */
[----:B------:R-:W4:Y:S04]  /*366f0*/  LDL.LU R26, [R1+0x808] ;  /* 0x00080800011a7983 */ /* 0x000f280000300800 */
[----:B------:R-:W4:Y:S01]  /*36700*/  LDL.LU R27, [R1+0x80c] ;  /* 0x00080c00011b7983 */ /* 0x000f220000300800 */
[----:B------:R-:W-:-:S07]  /*36710*/  IMAD.MOV.U32 R15, RZ, RZ, R12 ;  /* 0x000000ffff0f7224 */ /* 0x000fce00078e000c */
[C---:B--2---:R-:W-:Y:S01]  /*36720*/  HMMA.16816.F32 R12, R4.reuse, R14, R16 ;  /* 0x0000000e040c723c */ /* 0x044fe20000001810 */
[----:B----4-:R-:W-:Y:S04]  /*36730*/  STL.64 [R1+0x17b8], R26 ;  /* 0x0017b81a01007387 */ /* 0x010fe80000100a00 */
[----:B---3--:R0:W-:Y:S04]  /*36740*/  STL.64 [R1+0x17b0], R24 ;  /* 0x0017b01801007387 */ /* 0x0081e80000100a00 */
        /* <DEDUP_REMOVED lines=66> */
[----:B------:R-:W2:-:S15]  /*36b70*/  LDL.LU.64 R18, [R1+0x17d0] ;  /* 0x0017d00001127983 */ /* 0x000e9e0000300a00 */
[----:B------:R-:W-:Y:S02]  /*36b80*/  NOP ;  /* 0x0000000000007918 */ /* 0x000fe40000000000 */
[----:B------:R0:W-:Y:S04]  /*36b90*/  STL.64 [R1+0x820], R12 ;  /* 0x0008200c01007387 */ /* 0x0001e80000100a00 */
[----:B------:R1:W-:Y:S04]  /*36ba0*/  STL.64 [R1+0x828], R14 ;  /* 0x0008280e01007387 */ /* 0x0003e80000100a00 */
[----:B0-----:R-:W3:Y:S04]  /*36bb0*/  LDL.LU R12, [R1+0x770] ;  /* 0x00077000010c7983 */ /* 0x001ee80000300800 */
[----:B------:R-:W3:Y:S04]  /*36bc0*/  LDL.LU R13, [R1+0x774] ;  /* 0x00077400010d7983 */ /* 0x000ee80000300800 */
[----:B-1----:R-:W3:Y:S04]  /*36bd0*/  LDL.LU R14, [R1+0x778] ;  /* 0x00077800010e7983 */ /* 0x002ee80000300800 */
[----:B------:R-:W3:Y:S01]  /*36be0*/  LDL.LU R15, [R1+0x77c] ;  /* 0x00077c00010f7983 */ /* 0x000ee20000300800 */
[----:B--2---:R-:W-:Y:S03]  /*36bf0*/  HMMA.16816.F32 R16, R4, R18, R24 ;  /* 0x000000120410723c */ /* 0x004fe60000001818 */
[----:B---3--:R0:W-:Y:S04]  /*36c00*/  STL.64 [R1+0x16f0], R14 ;  /* 0x0016f00e01007387 */ /* 0x0081e80000100a00 */
[----:B------:R-:W-:Y:S01]  /*36c10*/  STL.64 [R1+0x16e8], R12 ;  /* 0x0016e80c01007387 */ /* 0x000fe20000100a00 */
[----:B0-----:R-:W-:-:S02]  /*36c20*/  IMAD.MOV.U32 R14, RZ, RZ, R29 ;  /* 0x000000ffff0e7224 */ /* 0x001fc400078e001d */
[----:B------:R-:W-:Y:S01]  /*36c30*/  IMAD.MOV.U32 R15, RZ, RZ, R3 ;  /* 0x000000ffff0f7224 */ /* 0x000fe200078e0003 */
[----:B------:R-:W2:Y:S04]  /*36c40*/  LDL.LU R29, [R1+0x17c8] ;  /* 0x0017c800011d7983 */ /* 0x000ea80000300800 */
[----:B------:R-:W3:Y:S04]  /*36c50*/  LDL.LU R3, [R1+0x17c4] ;  /* 0x0017c40001037983 */ /* 0x000ee80000300800 */
[----:B------:R0:W-:Y:S04]  /*36c60*/  STL.64 [R1+0x1708], R14 ;  /* 0x0017080e01007387 */ /* 0x0001e80000100a00 */
[----:B0-----:R-:W2:Y:S01]  /*36c70*/  LDL.LU R14, [R1+0x68] ;  /* 0x00006800010e7983 */ /* 0x001ea20000300800 */
[----:B------:R-:W-:-:S03]  /*36c80*/  IMAD.MOV.U32 R15, RZ, RZ, R0 ;  /* 0x000000ffff0f7224 */ /* 0x000fc600078e0000 */
[----:B------:R-:W2:Y:S04]  /*36c90*/  LDL.LU R0, [R1+0x17c0] ;  /* 0x0017c00001007983 */ /* 0x000ea80000300800 */
        /* <DEDUP_REMOVED lines=16> */
[----:B0-----:R-:W3:Y:S01]  /*36da0*/  LDL.LU.64 R18, [R1+0x1778] ;  /* 0x0017780001127983 */ /* 0x001ee20000300a00 */
[----:B--2---:R-:W-:Y:S03]  /*36db0*/  HMMA.16816.F32 R12, R4, R14, R24 ;  /* 0x0000000e040c723c */ /* 0x004fe60000001818 */
[----:B------:R-:W2:Y:S04]  /*36dc0*/  LDL.LU.64 R26, [R1+0x1770] ;  /* 0x00177000011a7983 */ /* 0x000ea80000300a00 */
[----:B------:R-:W2:-:S12]  /*36dd0*/  LDL.LU.64 R24, [R1+0x1768] ;  /* 0x0017680001187983 */ /* 0x000e980000300a00 */
[----:B------:R-:W-:Y:S04]  /*36de0*/  STL.64 [R1+0x7e0], R12 ;  /* 0x0007e00c01007387 */ /* 0x000fe80000100a00 */
[----:B------:R0:W-:Y:S02]  /*36df0*/  STL.64 [R1+0x7e8], R14 ;  /* 0x0007e80e01007387 */ /* 0x0001e40000100a00 */
[----:B0-----:R-:W-:Y:S02]  /*36e00*/  IMAD.MOV.U32 R14, RZ, RZ, R2 ;  /* 0x000000ffff0e7224 */ /* 0x001fe400078e0002 */
[----:B------:R-:W-:Y:S01]  /*36e10*/  IMAD.MOV.U32 R15, RZ, RZ, R28 ;  /* 0x000000ffff0f7224 */ /* 0x000fe200078e001c */
[----:B------:R-:W2:Y:S04]  /*36e20*/  LDL.LU R2, [R1+0x1760] ;  /* 0x0017600001027983 */ /* 0x000ea80000300800 */
[----:B------:R-:W2:Y:S01]  /*36e30*/  LDL.LU R28, [R1+0x175c] ;  /* 0x00175c00011c7983 */ /* 0x000ea20000300800 */
[----:B---3--:R-:W-:Y:S03]  /*36e40*/  HMMA.16816.F32 R16, R4, R18, R20 ;  /* 0x000000120410723c */ /* 0x008fe60000001814 */
[----:B------:R0:W-:Y:S02]  /*36e50*/  STL.64 [R1+0x1720], R14 ;  /* 0x0017200e01007387 */ /* 0x0001e40000100a00 */
[----:B0-----:R-:W-:-:S02]  /*36e60*/  IMAD.MOV.U32 R14, RZ, RZ, R3 ;  /* 0x000000ffff0e7224 */ /* 0x001fc400078e0003 */
[----:B------:R-:W3:Y:S04]  /*36e70*/  LDL.LU R3, [R1+0x1758] ;  /* 0x0017580001037983 */ /* 0x000ee80000300800 */
[----:B------:R-:W2:Y:S08]  /*36e80*/  LDL.LU.64 R22, [R1+0x1750] ;  /* 0x0017500001167983 */ /* 0x000eb00000300a00 */
[----:B------:R-:W-:Y:S04]  /*36e90*/  STL.64 [R1+0x7d0], R16 ;  /* 0x0007d01001007387 */ /* 0x000fe80000100a00 */
[----:B------:R0:W-:Y:S04]  /*36ea0*/  STL.64 [R1+0x7d8], R18 ;  /* 0x0007d81201007387 */ /* 0x0001e80000100a00 */
[----:B0-----:R-:W4:Y:S01]  /*36eb0*/  LDL.LU.64 R18, [R1+0x1748] ;  /* 0x0017480001127983 */ /* 0x001f220000300a00 */
[C---:B--2---:R-:W-:Y:S03]  /*36ec0*/  HMMA.16816.F32 R20, R4.reuse, R22, R24 ;  /* 0x000000160414723c */ /* 0x044fe60000001818 */
[----:B------:R-:W2:Y:S05]  /*36ed0*/  LDL.LU.64 R26, [R1+0x1740] ;  /* 0x00174000011a7983 */ /* 0x000eaa0000300a00 */
[----:B----4-:R-:W-:Y:S11]  /*36ee0*/  HMMA.16816.F32 R16, R4, R18, R8 ;  /* 0x000000120410723c */ /* 0x010ff60000001808 */
[----:B------:R-:W-:Y:S04]  /*36ef0*/  STL.64 [R1+0x7c0], R20 ;  /* 0x0007c01401007387 */ /* 0x000fe80000100a00 */
[----:B------:R0:W-:Y:S04]  /*36f00*/  STL.64 [R1+0x7c8], R22 ;  /* 0x0007c81601007387 */ /* 0x0001e80000100a00 */
[----:B0-----:R-:W4:Y:S04]  /*36f10*/  LDL.LU.64 R22, [R1+0x1738] ;  /* 0x0017380001167983 */ /* 0x001f280000300a00 */
[----:B------:R-:W2:Y:S04]  /*36f20*/  LDL.LU R10, [R1+0xdfc] ;  /* 0x000dfc00010a7983 */ /* 0x000ea80000300800 */
[----:B------:R-:W2:Y:S04]  /*36f30*/  LDL.LU R11, [R1+0xdf4] ;  /* 0x000df400010b7983 */ /* 0x000ea80000300800 */
[----:B------:R-:W-:Y:S04]  /*36f40*/  STL.64 [R1+0x7b0], R16 ;  /* 0x0007b01001007387 */ /* 0x000fe80000100a00 */
[----:B------:R-:W-:Y:S04]  /*36f50*/  STL.64 [R1+0x7b8], R18 ;  /* 0x0007b81201007387 */ /* 0x000fe80000100a00 */
[----:B--2---:R0:W-:Y:S04]  /*36f60*/  STL.64 [R1+0x1728], R10 ;  /* 0x0017280a01007387 */ /* 0x0041e80000100a00 */
[----:B------:R-:W2:Y:S04]  /*36f70*/  LDL.LU R8, [R1+0x7a0] ;  /* 0x0007a00001087983 */ /* 0x000ea80000300800 */
[----:B------:R-:W2:Y:S04]  /*36f80*/  LDL.LU R9, [R1+0x7a4] ;  /* 0x0007a40001097983 */ /* 0x000ea80000300800 */
[----:B0-----:R-:W2:Y:S04]  /*36f90*/  LDL.LU R10, [R1+0x7a8] ;  /* 0x0007a800010a7983 */ /* 0x001ea80000300800 */
[----:B------:R-:W2:Y:S04]  /*36fa0*/  LDL.LU R11, [R1+0x7ac] ;  /* 0x0007ac00010b7983 */ /* 0x000ea80000300800 */
[----:B------:R-:W2:Y:S04]  /*36fb0*/  LDL.LU R16, [R1+0xdec] ;  /* 0x000dec0001107983 */ /* 0x000ea80000300800 */
[----:B------:R-:W2:Y:S04]  /*36fc0*/  LDL.LU R17, [R1+0xde4] ;  /* 0x000de40001117983 */ /* 0x000ea80000300800 */
[----:B------:R-:W2:Y:S04]  /*36fd0*/  LDL.LU R18, [R1+0xddc] ;  /* 0x000ddc0001127983 */ /* 0x000ea80000300800 */
[----:B------:R-:W2:Y:S01]  /*36fe0*/  LDL.LU R19, [R1+0xcf0] ;  /* 0x000cf00001137983 */ /* 0x000ea20000300800 */
[----:B------:R-:W-:-:S03]  /*36ff0*/  IMAD.MOV.U32 R15, RZ, RZ, R29 ;  /* 0x000000ffff0f7224 */ /* 0x000fc600078e001d */
[----:B--2---:R-:W-:Y:S04]  /*37000*/  STL.64 [R1+0x1700], R18 ;  /* 0x0017001201007387 */ /* 0x004fe80000100a00 */
[----:B------:R0:W-:Y:S04]  /*37010*/  STL.64 [R1+0x16f8], R16 ;  /* 0x0016f81001007387 */ /* 0x0001e80000100a00 */
[----:B0-----:R-:W2:Y:S04]  /*37020*/  LDL.LU R16, [R1+0x780] ;  /* 0x0007800001107983 */ /* 0x001ea80000300800 */
[----:B------:R-:W2:Y:S04]  /*37030*/  LDL.LU R17, [R1+0x784] ;  /* 0x0007840001117983 */ /* 0x000ea80000300800 */
[----:B------:R-:W2:Y:S04]  /*37040*/  LDL.LU R18, [R1+0x788] ;  /* 0x0007880001127983 */ /* 0x000ea80000300800 */
[----:B------:R-:W2:Y:S01]  /*37050*/  LDL.LU R19, [R1+0x78c] ;  /* 0x00078c0001137983 */ /* 0x000ea20000300800 */
[----:B------:R-:W-:-:S15]  /*37060*/  HMMA.16816.F32 R12, R4, R14, R8 ;  /* 0x0000000e040c723c */ /* 0x000fde0000001808 */
[----:B------:R-:W-:-:S04]  /*37070*/  NOP ;  /* 0x0000000000007918 */ /* 0x000fc80000000000 */
[----:B------:R-:W-:Y:S02]  /*37080*/  IMAD.MOV.U32 R9, RZ, RZ, R14 ;  /* 0x000000ffff097224 */ /* 0x000fe400078e000e */
[----:B------:R-:W-:Y:S01]  /*37090*/  IMAD.MOV.U32 R8, RZ, RZ, R15 ;  /* 0x000000ffff087224 */ /* 0x000fe200078e000f */
[----:B--2---:R-:W-:Y:S04]  /*370a0*/  STL.64 [R1+0x1718], R18 ;  /* 0x0017181201007387 */ /* 0x004fe80000100a00 */
[----:B------:R3:W-:Y:S02]  /*370b0*/  STL.64 [R1+0x1710], R16 ;  /* 0x0017101001007387 */ /* 0x0007e40000100a00 */
[----:B---3--:R-:W-:Y:S02]  /*370c0*/  IMAD.MOV.U32 R16, RZ, RZ, R3 ;  /* 0x000000ffff107224 */ /* 0x008fe400078e0003 */
[----:B------:R-:W2:Y:S04]  /*370d0*/  LDL.LU R3, [R1+0x1730] ;  /* 0x0017300001037983 */ /* 0x000ea80000300800 */
[----:B------:R-:W3:Y:S04]  /*370e0*/  LDL.LU R21, [R1+0xdd4] ;  /* 0x000dd40001157983 */ /* 0x000ee80000300800 */
[----:B------:R-:W2:Y:S04]  /*370f0*/  LDL.LU R20, [R1+0xdf8] ;  /* 0x000df80001147983 */ /* 0x000ea80000300800 */
[----:B------:R-:W2:Y:S04]  /*37100*/  LDL.LU R29, [R1+0xdcc] ;  /* 0x000dcc00011d7983 */ /* 0x000ea80000300800 */
[----:B------:R-:W2:Y:S01]  /*37110*/  LDL.LU R25, [R1+0xdf0] ;  /* 0x000df00001197983 */ /* 0x000ea20000300800 */
[----:B------:R-:W-:-:S03]  /*37120*/  IMAD.MOV.U32 R19, RZ, RZ, R0 ;  /* 0x000000ffff137224 */ /* 0x000fc600078e0000 */
[----:B------:R-:W2:Y:S04]  /*37130*/  LDL.LU R24, [R1+0xdc4] ;  /* 0x000dc40001187983 */ /* 0x000ea80000300800 */
[----:B------:R-:W2:Y:S04]  /*37140*/  LDL.LU R0, [R1+0xde8] ;  /* 0x000de80001007983 */ /* 0x000ea80000300800 */
[----:B------:R-:W2:Y:S04]  /*37150*/  LDL.LU.64 R10, [R1+0x1728] ;  /* 0x00172800010a7983 */ /* 0x000ea80000300a00 */
[----:B------:R-:W-:Y:S04]  /*37160*/  STL.64 [R1+0x7a0], R12 ;  /* 0x0007a00c01007387 */ /* 0x000fe80000100a00 */
[----:B------:R0:W-:Y:S04]  /*37170*/  STL.64 [R1+0x7a8], R14 ;  /* 0x0007a80e01007387 */ /* 0x0001e80000100a00 */
[----:B0-----:R-:W2:Y:S01]  /*37180*/  LDL.LU.64 R14, [R1+0x1720] ;  /* 0x00172000010e7983 */ /* 0x001ea20000300a00 */
[----:B------:R-:W-:-:S02]  /*37190*/  IMAD.MOV.U32 R17, RZ, RZ, R28 ;  /* 0x000000ffff117224 */ /* 0x000fc400078e001c */
[----:B------:R-:W-:Y:S01]  /*371a0*/  IMAD.MOV.U32 R18, RZ, RZ, R2 ;  /* 0x000000ffff127224 */ /* 0x000fe200078e0002 */
[----:B------:R-:W3:Y:S04]  /*371b0*/  LDL.LU R28, [R1+0xdbc] ;  /* 0x000dbc00011c7983 */ /* 0x000ee80000300800 */
[----:B------:R-:W3:Y:S04]  /*371c0*/  LDL.LU R2, [R1+0xde0] ;  /* 0x000de00001027983 */ /* 0x000ee80000300800 */
[----:B------:R0:W-:Y:S04]  /*371d0*/  STL [R1+0x1654], R8 ;  /* 0x0016540801007387 */ /* 0x0001e80000100800 */
[----:B0-----:R-:W3:Y:S04]  /*371e0*/  LDL.LU R8, [R1+0xcf4] ;  /* 0x000cf40001087983 */ /* 0x001ee80000300800 */
[----:B------:R0:W-:Y:S04]  /*371f0*/  STL [R1+0x1650], R9 ;  /* 0x0016500901007387 */ /* 0x0001e80000100800 */
[----:B0-----:R-:W3:Y:S01]  /*37200*/  LDL.LU R9, [R1+0xcf8] ;  /* 0x000cf80001097983 */ /* 0x001ee20000300800 */
        /* <DEDUP_REMOVED lines=17> */
[----:B0-----:R-:W4:Y:S04]  /*37320*/  LDL.LU.64 R14, [R1+0x16e0] ;  /* 0x0016e000010e7983 */ /* 0x001f280000300a00 */
[----:B------:R-:W4:Y:S01]  /*37330*/  LDL.LU.64 R12, [R1+0x16d8] ;  /* 0x0016d800010c7983 */ /* 0x000f220000300a00 */
[----:B---3--:R-:W-:Y:S01]  /*37340*/  VIADD R9, R9, 0x1 ;  /* 0x0000000109097836 */ /* 0x008fe20000000000 */
[----:B----4-:R-:W-:-:S15]  /*37350*/  HMMA.16816.F32 R12, R4, R26, R12 ;  /* 0x0000001a040c723c */ /* 0x010fde000000180c */
[----:B------:R-:W-:-:S04]  /*37360*/  NOP ;  /* 0x0000000000007918 */ /* 0x000fc80000000000 */
[----:B------:R0:W-:Y:S02]  /*37370*/  STL.64 [R1+0x9c0], R12 ;  /* 0x0009c00c01007387 */ /* 0x0001e40000100a00 */
[----:B0-----:R-:W0:Y:S01]  /*37380*/  LDC R13, c[0x0][0x3a8] ;  /* 0x0000ea00ff0d7b82 */ /* 0x001e220000000800 */
[----:B------:R-:W-:Y:S02]  /*37390*/  IMAD.MOV.U32 R4, RZ, RZ, R15 ;  /* 0x000000ffff047224 */ /* 0x000fe400078e000f */
[----:B------:R-:W-:Y:S01]  /*373a0*/  IMAD.MOV.U32 R5, RZ, RZ, R14 ;  /* 0x000000ffff057224 */ /* 0x000fe200078e000e */
[----:B------:R-:W-:Y:S04]  /*373b0*/  STL.64 [R1+0x9c8], R14 ;  /* 0x0009c80e01007387 */ /* 0x000fe80000100a00 */
[----:B------:R-:W-:Y:S04]  /*373c0*/  STL [R1+0xcf8], R9 ;  /* 0x000cf80901007387 */ /* 0x000fe80000100800 */
[----:B------:R-:W-:Y:S04]  /*373d0*/  STL [R1+0x165c], R4 ;  /* 0x00165c0401007387 */ /* 0x000fe80000100800 */
[----:B------:R-:W-:Y:S01]  /*373e0*/  STL [R1+0x1658], R5 ;  /* 0x0016580501007387 */ /* 0x000fe20000100800 */
[----:B0-----:R-:W-:-:S04]  /*373f0*/  IMAD.SHL.U32 R13, R13, 0x20, RZ ;  /* 0x000000200d0d7824 */ /* 0x001fc800078e00ff */
[----:B------:R-:W-:-:S05]  /*37400*/  IMAD.SHL.U32 R13, R13, 0x2, RZ ;  /* 0x000000020d0d7824 */ /* 0x000fca00078e00ff */
[-C--:B------:R-:W-:Y:S02]  /*37410*/  IADD3 R8, P4, PT, R8, R13.reuse, RZ ;  /* 0x0000000d08087210 */ /* 0x080fe40007f9e0ff */
[-C--:B------:R-:W-:Y:S02]  /*37420*/  IADD3 R10, P5, PT, R10, R13.reuse, RZ ;  /* 0x0000000d0a0a7210 */ /* 0x080fe40007fbe0ff */
[-C--:B------:R-:W-:Y:S02]  /*37430*/  IADD3 R11, P6, PT, R11, R13.reuse, RZ ;  /* 0x0000000d0b0b7210 */ /* 0x080fe40007fde0ff */
[-C--:B--2---:R-:W-:Y:S02]  /*37440*/  IADD3 R16, P1, PT, R16, R13.reuse, RZ ;  /* 0x0000000d10107210 */ /* 0x084fe40007f3e0ff */
[-C--:B------:R-:W-:Y:S01]  /*37450*/  IADD3 R17, P2, PT, R17, R13.reuse, RZ ;  /* 0x0000000d11117210 */ /* 0x080fe20007f5e0ff */
[----:B------:R-:W-:Y:S01]  /*37460*/  STL [R1+0xcf4], R8 ;  /* 0x000cf40801007387 */ /* 0x000fe20000100800 */
[----:B------:R-:W-:-:S03]  /*37470*/  IADD3 R18, P3, PT, R18, R13, RZ ;  /* 0x0000000d12127210 */ /* 0x000fc60007f7e0ff */
[----:B------:R-:W-:Y:S01]  /*37480*/  STL [R1+0xdfc], R10 ;  /* 0x000dfc0a01007387 */ /* 0x000fe20000100800 */
[----:B------:R-:W-:-:S03]  /*37490*/  IMAD.X R19, R19, 0x1, R3, P4 ;  /* 0x0000000113137824 */ /* 0x000fc600020e0603 */
        /* <DEDUP_REMOVED lines=9> */
[----:B------:R-:W-:-:S03]  /*37530*/  IMAD.X R25, R25, 0x1, R3, P6 ;  /* 0x0000000119197824 */ /* 0x000fc600030e0603 */
[----:B------:R-:W-:Y:S01]  /*37540*/  STL [R1+0xdd4], R21 ;  /* 0x000dd41501007387 */ /* 0x000fe20000100800 */
[----:B------:R-:W-:-:S03]  /*37550*/  IADD3 R24, P6, PT, R24, R13, RZ ;  /* 0x0000000d18187210 */ /* 0x000fc60007fde0ff */
[----:B------:R-:W-:Y:S04]  /*37560*/  STL [R1+0xdf8], R20 ;  /* 0x000df81401007387 */ /* 0x000fe80000100800 */
[----:B------:R-:W-:Y:S04]  /*37570*/  STL [R1+0xdcc], R29 ;  /* 0x000dcc1d01007387 */ /* 0x000fe80000100800 */
[----:B------:R0:W-:Y:S04]  /*37580*/  STL [R1+0xde8], R0 ;  /* 0x000de80001007387 */ /* 0x0001e80000100800 */
[----:B------:R-:W-:Y:S04]  /*37590*/  STL [R1+0xdf0], R25 ;  /* 0x000df01901007387 */ /* 0x000fe80000100800 */
[----:B0-----:R-:W2:Y:S04]  /*375a0*/  LDL.LU R0, [R1+0xdb4] ;  /* 0x000db40001007983 */ /* 0x001ea80000300800 */
[----:B------:R-:W-:Y:S04]  /*375b0*/  STL [R1+0xdc4], R24 ;  /* 0x000dc41801007387 */ /* 0x000fe80000100800 */
[----:B------:R-:W3:Y:S01]  /*375c0*/  LDL.LU R5, [R1+0xda4] ;  /* 0x000da40001057983 */ /* 0x000ee20000300800 */
[----:B------:R-:W-:Y:S01]  /*375d0*/  IADD3 R28, P1, PT, R28, R13, RZ ;  /* 0x0000000d1c1c7210 */ /* 0x000fe20007f3e0ff */
[----:B------:R-:W-:-:S02]  /*375e0*/  IMAD.X R2, R2, 0x1, R3, P2 ;  /* 0x0000000102027824 */ /* 0x000fc400010e0603 */
[----:B---3--:R0:W-:Y:S04]  /*375f0*/  STL [R1+0x16cc], R5 ;  /* 0x0016cc0501007387 */ /* 0x0081e80000100800 */
[----:B------:R-:W-:Y:S04]  /*37600*/  STL [R1+0xdbc], R28 ;  /* 0x000dbc1c01007387 */ /* 0x000fe80000100800 */
[----:B0-----:R-:W3:Y:S04]  /*37610*/  LDL.LU R5, [R1+0xdd0] ;  /* 0x000dd00001057983 */ /* 0x001ee80000300800 */
[----:B------:R-:W-:Y:S04]  /*37620*/  STL [R1+0xde0], R2 ;  /* 0x000de00201007387 */ /* 0x000fe80000100800 */
[----:B---3--:R0:W-:Y:S04]  /*37630*/  STL [R1+0x16d0], R5 ;  /* 0x0016d00501007387 */ /* 0x0081e80000100800 */
[----:B0-----:R-:W3:Y:S01]  /*37640*/  LDL.LU R5, [R1+0xdac] ;  /* 0x000dac0001057983 */ /* 0x001ee20000300800 */
[----:B------:R-:W-:-:S02]  /*37650*/  ISETP.NE.U32.AND P0, PT, R9, UR8, PT ;  /* 0x0000000809007c0c */ /* 0x000fc4000bf05070 */
[----:B--2---:R-:W-:Y:S01]  /*37660*/  IADD3 R0, P2, PT, R0, R13, RZ ;  /* 0x0000000d00007210 */ /* 0x004fe20007f5e0ff */
[----:B---3--:R0:W-:Y:S04]  /*37670*/  STL [R1+0x16d4], R5 ;  /* 0x0016d40501007387 */ /* 0x0081e80000100800 */
        /* <DEDUP_REMOVED lines=25> */
[----:B------:R0:W-:Y:S04]  /*37810*/  STL [R1+0xdb4], R0 ;  /* 0x000db40001007387 */ /* 0x0001e80000100800 */
[----:B------:R-:W3:Y:S04]  /*37820*/  LDL.LU R28, [R1+0xd68] ;  /* 0x000d6800011c7983 */ /* 0x000ee80000300800 */
[----:B0-----:R-:W3:Y:S01]  /*37830*/  LDL.LU R0, [R1+0xd3c] ;  /* 0x000d3c0001007983 */ /* 0x001ee20000300800 */
[----:B--2---:R-:W-:-:S05]  /*37840*/  IMAD.X R5, R5, 0x1, R3, P3 ;  /* 0x0000000105057824 */ /* 0x004fca00018e0603 */
[----:B------:R0:W-:Y:S04]  /*37850*/  STL [R1+0xdd8], R5 ;  /* 0x000dd80501007387 */ /* 0x0001e80000100800 */
[----:B0-----:R-:W2:Y:S02]  /*37860*/  LDL.LU R5, [R1+0x16d4] ;  /* 0x0016d40001057983 */ /* 0x001ea40000300800 */
[----:B--2---:R-:W-:-:S05]  /*37870*/  IADD3 R5, P3, PT, R5, R13, RZ ;  /* 0x0000000d05057210 */ /* 0x004fca0007f7e0ff */
[----:B------:R0:W-:Y:S04]  /*37880*/  STL [R1+0xdac], R5 ;  /* 0x000dac0501007387 */ /* 0x0001e80000100800 */
[----:B0-----:R-:W2:Y:S02]  /*37890*/  LDL.LU R5, [R1+0x16d0] ;  /* 0x0016d00001057983 */ /* 0x001ea40000300800 */
[----:B--2---:R-:W-:-:S05]  /*378a0*/  IMAD.X R5, R5, 0x1, R3, P4 ;  /* 0x0000000105057824 */ /* 0x004fca00020e0603 */
[----:B------:R0:W-:Y:S04]  /*378b0*/  STL [R1+0xdd0], R5 ;  /* 0x000dd00501007387 */ /* 0x0001e80000100800 */
[----:B0-----:R-:W2:Y:S01]  /*378c0*/  LDL.LU R5, [R1+0x16cc] ;  /* 0x0016cc0001057983 */ /* 0x001ea20000300800 */
[--C-:B---3--:R-:W-:Y:S01]  /*378d0*/  IMAD.X R4, R4, 0x1, R3.reuse, P5 ;  /* 0x0000000104047824 */ /* 0x108fe200028e0603 */
[-C--:B----4-:R-:W-:Y:S01]  /*378e0*/  IADD3 R6, P5, PT, R6, R13.reuse, RZ ;  /* 0x0000000d06067210 */ /* 0x090fe20007fbe0ff */
[--C-:B------:R-:W-:Y:S01]  /*378f0*/  IMAD.X R7, R7, 0x1, R3.reuse, P6 ;  /* 0x0000000107077824 */ /* 0x100fe200030e0603 */
[-C--:B------:R-:W-:Y:S01]  /*37900*/  IADD3 R26, P6, PT, R26, R13.reuse, RZ ;  /* 0x0000000d1a1a7210 */ /* 0x080fe20007fde0ff */
        /* <DEDUP_REMOVED lines=11> */
[----:B------:R-:W-:Y:S01]  /*379c0*/  IADD3 R19, P1, PT, R19, R13, RZ ;  /* 0x0000000d13137210 */ /* 0x000fe20007f3e0ff */
[----:B------:R-:W-:-:S02]  /*379d0*/  IMAD.X R2, R2, 0x1, R3, P3 ;  /* 0x0000000102027824 */ /* 0x000fc400018e0603 */
[----:B------:R-:W-:Y:S01]  /*379e0*/  IMAD.X R21, R21, 0x1, R3, P2 ;  /* 0x0000000115157824 */ /* 0x000fe200010e0603 */
[-C--:B------:R-:W-:Y:S02]  /*379f0*/  IADD3 R20, P2, PT, R20, R13.reuse, RZ ;  /* 0x0000000d14147210 */ /* 0x080fe40007f5e0ff */
[-C--:B------:R-:W-:Y:S02]  /*37a00*/  IADD3 R29, P3, PT, R29, R13.reuse, RZ ;  /* 0x0000000d1d1d7210 */ /* 0x080fe40007f7e0ff */
[----:B--2---:R-:W-:-:S05]  /*37a10*/  IADD3 R5, P4, PT, R5, R13, RZ ;  /* 0x0000000d05057210 */ /* 0x004fca0007f9e0ff */
[----:B------:R-:W-:Y:S04]  /*37a20*/  STL [R1+0xda4], R5 ;  /* 0x000da40501007387 */ /* 0x000fe80000100800 */
[----:B------:R-:W-:Y:S04]  /*37a30*/  STL [R1+0xdc8], R4 ;  /* 0x000dc80401007387 */ /* 0x000fe80000100800 */
[----:B------:R-:W-:Y:S04]  /*37a40*/  STL [R1+0xd9c], R6 ;  /* 0x000d9c0601007387 */ /* 0x000fe80000100800 */
[----:B------:R-:W-:Y:S04]  /*37a50*/  STL [R1+0xdc0], R7 ;  /* 0x000dc00701007387 */ /* 0x000fe80000100800 */
[----:B------:R-:W-:Y:S04]  /*37a60*/  STL [R1+0xd94], R26 ;  /* 0x000d941a01007387 */ /* 0x000fe80000100800 */
[----:B------:R-:W-:Y:S04]  /*37a70*/  STL [R1+0xdb8], R27 ;  /* 0x000db81b01007387 */ /* 0x000fe80000100800 */
[----:B------:R-:W-:Y:S01]  /*37a80*/  STL [R1+0xd8c], R12 ;  /* 0x000d8c0c01007387 */ /* 0x000fe20000100800 */
[----:B------:R-:W-:-:S03]  /*37a90*/  IMAD.X R9, R9, 0x1, R3, P4 ;  /* 0x0000000109097824 */ /* 0x000fc600020e0603 */
[----:B------:R-:W-:Y:S01]  /*37aa0*/  STL [R1+0xdb0], R14 ;  /* 0x000db00e01007387 */ /* 0x000fe20000100800 */
[----:B------:R-:W-:-:S03]  /*37ab0*/  IADD3 R8, P4, PT, R8, R13, RZ ;  /* 0x0000000d08087210 */ /* 0x000fc60007f9e0ff */
        /* <DEDUP_REMOVED lines=11> */
[----:B------:R0:W-:Y:S01]  /*37b70*/  STL [R1+0xd78], R2 ;  /* 0x000d780201007387 */ /* 0x0001e20000100800 */
[----:B------:R-:W-:-:S03]  /*37b80*/  IMAD.X R25, R25, 0x1, R3, P4 ;  /* 0x0000000119197824 */ /* 0x000fc600020e0603 */
[----:B------:R-:W-:Y:S04]  /*37b90*/  STL [R1+0xd80], R21 ;  /* 0x000d801501007387 */ /* 0x000fe80000100800 */
[----:B0-----:R-:W2:Y:S04]  /*37ba0*/  LDL.LU R2, [R1+0xd60] ;  /* 0x000d600001027983 */ /* 0x001ea80000300800 */
[----:B------:R-:W-:Y:S04]  /*37bb0*/  STL [R1+0xd54], R20 ;  /* 0x000d541401007387 */ /* 0x000fe80000100800 */
[----:B------:R-:W-:Y:S04]  /*37bc0*/  STL [R1+0xd4c], R29 ;  /* 0x000d4c1d01007387 */ /* 0x000fe80000100800 */
[----:B------:R-:W-:Y:S04]  /*37bd0*/  STL [R1+0xd70], R25 ;  /* 0x000d701901007387 */ /* 0x000fe80000100800 */
[----:B------:R-:W3:Y:S01]  /*37be0*/  LDL.LU R5, [R1+0xd50] ;  /* 0x000d500001057983 */ /* 0x000ee20000300800 */
[----:B------:R-:W-:Y:S01]  /*37bf0*/  IADD3 R24, P4, PT, R24, R13, RZ ;  /* 0x0000000d18187210 */ /* 0x000fe20007f9e0ff */
[----:B------:R-:W-:-:S04]  /*37c00*/  IMAD.X R28, R28, 0x1, R3, P5 ;  /* 0x000000011c1c7824 */ /* 0x000fc800028e0603 */
[----:B------:R-:W-:Y:S04]  /*37c10*/  STL [R1+0xd44], R24 ;  /* 0x000d441801007387 */ /* 0x000fe80000100800 */
[----:B---3--:R0:W-:Y:S04]  /*37c20*/  STL [R1+0x16c0], R5 ;  /* 0x0016c00501007387 */ /* 0x0081e80000100800 */
[----:B------:R-:W-:Y:S04]  /*37c30*/  STL [R1+0xd68], R28 ;  /* 0x000d681c01007387 */ /* 0x000fe80000100800 */
[----:B0-----:R-:W3:Y:S01]  /*37c40*/  LDL.LU R5, [R1+0xd2c] ;  /* 0x000d2c0001057983 */ /* 0x001ee20000300800 */
[----:B------:R-:W-:-:S05]  /*37c50*/  IADD3 R0, P5, PT, R0, R13, RZ ;  /* 0x0000000d00007210 */ /* 0x000fca0007fbe0ff */
[----:B------:R-:W-:Y:S04]  /*37c60*/  STL [R1+0xd3c], R0 ;  /* 0x000d3c0001007387 */ /* 0x000fe80000100800 */
[----:B---3--:R0:W-:Y:S04]  /*37c70*/  STL [R1+0x16c4], R5 ;  /* 0x0016c40501007387 */ /* 0x0081e80000100800 */
[----:B0-----:R-:W3:Y:S01]  /*37c80*/  LDL.LU R5, [R1+0xd58] ;  /* 0x000d580001057983 */ /* 0x001ee20000300800 */
[----:B--2---:R-:W-:-:S03]  /*37c90*/  IMAD.X R2, R2, 0x1, R3, P6 ;  /* 0x0000000102027824 */ /* 0x004fc600030e0603 */
        /* <DEDUP_REMOVED lines=25> */
[----:B------:R-:W3:Y:S04]  /*37e30*/  LDL.LU R24, [R1+0x1528] ;  /* 0x0015280001187983 */ /* 0x000ee80000300800 */
[----:B------:R-:W3:Y:S04]  /*37e40*/  LDL.LU R28, [R1+0xe14] ;  /* 0x000e1400011c7983 */ /* 0x000ee80000300800 */
[----:B------:R-:W3:Y:S04]  /*37e50*/  LDL.LU R0, [R1+0x1524] ;  /* 0x0015240001007983 */ /* 0x000ee80000300800 */
[----:B0-----:R-:W3:Y:S01]  /*37e60*/  LDL.LU R2, [R1+0xe10] ;  /* 0x000e100001027983 */ /* 0x001ee20000300800 */
[----:B--2---:R-:W-:-:S05]  /*37e70*/  IADD3 R5, P6, PT, R5, R13, RZ ;  /* 0x0000000d05057210 */ /* 0x004fca0007fde0ff */
[----:B------:R0:W-:Y:S04]  /*37e80*/  STL [R1+0xd34], R5 ;  /* 0x000d340501007387 */ /* 0x0001e80000100800 */
[----:B0-----:R-:W2:Y:S02]  /*37e90*/  LDL.LU R5, [R1+0x16c8] ;  /* 0x0016c80001057983 */ /* 0x001ea40000300800 */
[----:B--2---:R-:W-:-:S05]  /*37ea0*/  IMAD.X R5, R5, 0x1, R3, P1 ;  /* 0x0000000105057824 */ /* 0x004fca00008e0603 */
[----:B------:R0:W-:Y:S04]  /*37eb0*/  STL [R1+0xd58], R5 ;  /* 0x000d580501007387 */ /* 0x0001e80000100800 */
[----:B0-----:R-:W2:Y:S02]  /*37ec0*/  LDL.LU R5, [R1+0x16c4] ;  /* 0x0016c40001057983 */ /* 0x001ea40000300800 */
[----:B--2---:R-:W-:-:S05]  /*37ed0*/  IADD3 R5, P1, PT, R5, R13, RZ ;  /* 0x0000000d05057210 */ /* 0x004fca0007f3e0ff */
[----:B------:R0:W-:Y:S04]  /*37ee0*/  STL [R1+0xd2c], R5 ;  /* 0x000d2c0501007387 */ /* 0x0001e80000100800 */
[----:B0-----:R-:W2:Y:S01]  /*37ef0*/  LDL.LU R5, [R1+0x16c0] ;  /* 0x0016c00001057983 */ /* 0x001ea20000300800 */
[--C-:B----4-:R-:W-:Y:S01]  /*37f00*/  IMAD.X R6, R6, 0x1, R3.reuse, P3 ;  /* 0x0000000106067824 */ /* 0x110fe200018e0603 */
[-C--:B---3--:R-:W-:Y:S01]  /*37f10*/  IADD3 R7, P3, PT, R7, R13.reuse, RZ ;  /* 0x0000000d07077210 */ /* 0x088fe20007f7e0ff */
[--C-:B------:R-:W-:Y:S01]  /*37f20*/  IMAD.X R26, R26, 0x1, R3.reuse, P4 ;  /* 0x000000011a1a7824 */ /* 0x100fe200020e0603 */
[-C--:B------:R-:W-:Y:S01]  /*37f30*/  IADD3 R27, P4, PT, R27, R13.reuse, RZ ;  /* 0x0000000d1b1b7210 */ /* 0x080fe20007f9e0ff */
[--C-:B------:R-:W-:Y:S01]  /*37f40*/  IMAD.X R12, R12, 0x1, R3.reuse, P5 ;  /* 0x000000010c0c7824 */ /* 0x100fe200028e0603 */
[----:B------:R-:W-:Y:S01]  /*37f50*/  IADD3 R14, P5, PT, R14, R13, RZ ;  /* 0x0000000d0e0e7210 */ /* 0x000fe20007fbe0ff */
[--C-:B------:R-:W-:Y:S01]  /*37f60*/  IMAD.X R15, R15, 0x1, R3.reuse, P6 ;  /* 0x000000010f0f7824 */ /* 0x100fe200030e0603 */
[----:B------:R-:W-:Y:S01]  /*37f70*/  IADD3 R22, P6, PT, R22, UR9, RZ ;  /* 0x0000000916167c10 */ /* 0x000fe2000ffde0ff */
[--C-:B------:R-:W-:Y:S01]  /*37f80*/  IMAD.X R23, R23, 0x1, R3.reuse, P1 ;  /* 0x0000000117177824 */ /* 0x100fe200008e0603 */
[----:B------:R-:W-:Y:S01]  /*37f90*/  IADD3 R9, P1, PT, R9, UR9, RZ ;  /* 0x0000000909097c10 */ /* 0x000fe2000ff3e0ff */
[--C-:B------:R-:W-:Y:S01]  /*37fa0*/  IMAD.X R11, R11, 0x1, R3.reuse, P3 ;  /* 0x000000010b0b7824 */ /* 0x100fe200018e0603 */
[----:B------:R-:W-:Y:S01]  /*37fb0*/  IADD3 R16, P3, PT, R16, UR9, RZ ;  /* 0x0000000910107c10 */ /* 0x000fe2000ff7e0ff */
[--C-:B------:R-:W-:Y:S01]  /*37fc0*/  IMAD.X R17, R17, 0x1, R3.reuse, P4 ;  /* 0x0000000111117824 */ /* 0x100fe200020e0603 */
[----:B------:R-:W-:Y:S01]  /*37fd0*/  IADD3 R18, P4, PT, R18, UR9, RZ ;  /* 0x0000000912127c10 */ /* 0x000fe2000ff9e0ff */
[----:B------:R-:W-:Y:S01]  /*37fe0*/  IMAD.X R19, R19, 0x1, R3, P5 ;  /* 0x0000000113137824 */ /* 0x000fe200028e0603 */
[----:B------:R-:W-:-:S02]  /*37ff0*/  IADD3 R21, P5, PT, R21, UR9, RZ ;  /* 0x0000000915157c10 */ /* 0x000fc4000ffbe0ff */
[----:B------:R-:W-:Y:S02]  /*38000*/  IADD3.X R20, PT, PT, R20, UR5, RZ, P6, !PT ;  /* 0x0000000514147c10 */ /* 0x000fe4000b7fe4ff */
[----:B------:R-:W-:Y:S02]  /*38010*/  IADD3 R29, P6, PT, R29, UR9, RZ ;  /* 0x000000091d1d7c10 */ /* 0x000fe4000ffde0ff */
[----:B------:R-:W-:Y:S02]  /*38020*/  IADD3.X R25, PT, PT, R25, UR5, RZ, P1, !PT ;  /* 0x0000000519197c10 */ /* 0x000fe40008ffe4ff */
[----:B------:R-:W-:Y:S01]  /*38030*/  IADD3 R24, P1, PT, R24, UR9, RZ ;  /* 0x0000000918187c10 */ /* 0x000fe2000ff3e0ff */
[----:B--2---:R-:W-:Y:S01]  /*38040*/  IMAD.X R5, R5, 0x1, R3, P2 ;  /* 0x0000000105057824 */ /* 0x004fe200010e0603 */
[----:B------:R-:W-:-:S04]  /*38050*/  IADD3 R4, P2, PT, R4, R13, RZ ;  /* 0x0000000d04047210 */ /* 0x000fc80007f5e0ff */
        /* <DEDUP_REMOVED lines=10> */
[----:B------:R-:W-:-:S03]  /*38100*/  IADD3 R10, P2, PT, R10, UR9, RZ ;  /* 0x000000090a0a7c10 */ /* 0x000fc6000ff5e0ff */
        /* <DEDUP_REMOVED lines=16> */
[----:B0-----:R-:W2:Y:S01]  /*38210*/  LDL.LU R3, [R1+0x1514] ;  /* 0x0015140001037983 */ /* 0x001ea20000300800 */
[----:B------:R-:W-:-:S02]  /*38220*/  IADD3.X R28, PT, PT, R28, UR5, RZ, P2, !PT ;  /* 0x000000051c1c7c10 */ /* 0x000fc400097fe4ff */
[----:B------:R-:W-:-:S03]  /*38230*/  IADD3 R0, P2, PT, R0, UR9, RZ ;  /* 0x0000000900007c10 */ /* 0x000fc6000ff5e0ff */
[----:B------:R-:W-:Y:S04]  /*38240*/  STL [R1+0xe14], R28 ;  /* 0x000e141c01007387 */ /* 0x000fe80000100800 */
[----:B--2---:R0:W-:Y:S04]  /*38250*/  STL [R1+0x16b8], R3 ;  /* 0x0016b80301007387 */ /* 0x0041e80000100800 */
[----:B------:R-:W-:Y:S04]  /*38260*/  STL [R1+0x1524], R0 ;  /* 0x0015240001007387 */ /* 0x000fe80000100800 */
[----:B0-----:R-:W2:Y:S01]  /*38270*/  LDL.LU R3, [R1+0xe0c] ;  /* 0x000e0c0001037983 */ /* 0x001ea20000300800 */
[----:B------:R-:W-:-:S05]  /*38280*/  IADD3.X R2, PT, PT, R2, UR5, RZ, P3, !PT ;  /* 0x0000000502027c10 */ /* 0x000fca0009ffe4ff */
[----:B------:R-:W-:Y:S04]  /*38290*/  STL [R1+0xe10], R2 ;  /* 0x000e100201007387 */ /* 0x000fe80000100800 */
        /* <DEDUP_REMOVED lines=30> */
[----:B--2---:R-:W-:-:S05]  /*38480*/  IADD3 R3, P3, PT, R3, UR9, RZ ;  /* 0x0000000903037c10 */ /* 0x004fca000ff7e0ff */
[----:B------:R0:W-:Y:S04]  /*38490*/  STL [R1+0x151c], R3 ;  /* 0x00151c0301007387 */ /* 0x0001e80000100800 */
[----:B0-----:R-:W2:Y:S02]  /*384a0*/  LDL.LU R3, [R1+0x16bc] ;  /* 0x0016bc0001037983 */ /* 0x001ea40000300800 */
[----:B--2---:R-:W-:-:S05]  /*384b0*/  IADD3.X R3, PT, PT, R3, UR5, RZ, P4, !PT ;  /* 0x0000000503037c10 */ /* 0x004fca000a7fe4ff */
[----:B------:R0:W-:Y:S04]  /*384c0*/  STL [R1+0xe0c], R3 ;  /* 0x000e0c0301007387 */ /* 0x0001e80000100800 */
[----:B0-----:R-:W2:Y:S01]  /*384d0*/  LDL.LU R3, [R1+0x16b8] ;  /* 0x0016b80001037983 */ /* 0x001ea20000300800 */
[----:B---3--:R-:W-:Y:S02]  /*384e0*/  IADD3.X R5, PT, PT, R5, UR5, RZ, P5, !PT ;  /* 0x0000000505057c10 */ /* 0x008fe4000affe4ff */
[----:B----4-:R-:W-:Y:S02]  /*384f0*/  IADD3 R4, P5, PT, R4, UR9, RZ ;  /* 0x0000000904047c10 */ /* 0x010fe4000ffbe0ff */
[----:B------:R-:W-:Y:S02]  /*38500*/  IADD3.X R6, PT, PT, R6, UR5, RZ, P6, !PT ;  /* 0x0000000506067c10 */ /* 0x000fe4000b7fe4ff */
[----:B------:R-:W-:-:S02]  /*38510*/  IADD3 R7, P6, PT, R7, UR9, RZ ;  /* 0x0000000907077c10 */ /* 0x000fc4000ffde0ff */
[----:B------:R-:W-:Y:S02]  /*38520*/  IADD3.X R26, PT, PT, R26, UR5, RZ, P1, !PT ;  /* 0x000000051a1a7c10 */ /* 0x000fe40008ffe4ff */
[----:B------:R-:W-:Y:S02]  /*38530*/  IADD3 R27, P1, PT, R27, UR9, RZ ;  /* 0x000000091b1b7c10 */ /* 0x000fe4000ff3e0ff */
[----:B------:R-:W-:Y:S02]  /*38540*/  IADD3.X R12, PT, PT, R12, UR5, RZ, P2, !PT ;  /* 0x000000050c0c7c10 */ /* 0x000fe400097fe4ff */
[----:B------:R-:W-:Y:S02]  /*38550*/  IADD3 R13, P2, PT, R13, UR9, RZ ;  /* 0x000000090d0d7c10 */ /* 0x000fe4000ff5e0ff */
        /* <DEDUP_REMOVED lines=13> */
[----:B--2---:R-:W-:-:S05]  /*38630*/  IADD3 R3, P4, PT, R3, UR9, RZ ;  /* 0x0000000903037c10 */ /* 0x004fca000ff9e0ff */
[----:B------:R0:W-:Y:S04]  /*38640*/  STL [R1+0x1514], R3 ;  /* 0x0015140301007387 */ /* 0x0001e80000100800 */
[----:B------:R-:W-:Y:S04]  /*38650*/  STL [R1+0xe08], R5 ;  /* 0x000e080501007387 */ /* 0x000fe80000100800 */
[----:B------:R-:W-:Y:S04]  /*38660*/  STL [R1+0x150c], R4 ;  /* 0x00150c0401007387 */ /* 0x000fe80000100800 */
[----:B------:R-:W-:Y:S04]  /*38670*/  STL [R1+0xe04], R6 ;  /* 0x000e040601007387 */ /* 0x000fe80000100800 */
[----:B------:R-:W-:Y:S04]  /*38680*/  STL [R1+0x1504], R7 ;  /* 0x0015040701007387 */ /* 0x000fe80000100800 */
[----:B------:R-:W-:Y:S04]  /*38690*/  STL [R1+0xe00], R26 ;  /* 0x000e001a01007387 */ /* 0x000fe80000100800 */
[----:B------:R-:W-:Y:S01]  /*386a0*/  STL [R1+0x14fc], R27 ;  /* 0x0014fc1b01007387 */ /* 0x000fe20000100800 */
[----:B------:R-:W-:-:S03]  /*386b0*/  IADD3.X R22, PT, PT, R22, UR5, RZ, P4, !PT ;  /* 0x0000000516167c10 */ /* 0x000fc6000a7fe4ff */
        /* <DEDUP_REMOVED lines=22> */
[----:B0-----:R-:W2:Y:S01]  /*38820*/  LDL.LU R3, [R1+0x14c0] ;  /* 0x0014c00001037983 */ /* 0x001ea20000300800 */
[----:B------:R-:W-:-:S02]  /*38830*/  IADD3 R28, P5, PT, R28, UR9, RZ ;  /* 0x000000091c1c7c10 */ /* 0x000fc4000ffbe0ff */
[----:B------:R-:W-:-:S03]  /*38840*/  IADD3.X R0, PT, PT, R0, UR5, RZ, P6, !PT ;  /* 0x0000000500007c10 */ /* 0x000fc6000b7fe4ff */
[----:B------:R-:W-:Y:S04]  /*38850*/  STL [R1+0x14ac], R28 ;  /* 0x0014ac1c01007387 */ /* 0x000fe80000100800 */
[----:B--2---:R0:W-:Y:S04]  /*38860*/  STL [R1+0x16b0], R3 ;  /* 0x0016b00301007387 */ /* 0x0041e80000100800 */
[----:B------:R-:W-:Y:S04]  /*38870*/  STL [R1+0x14d0], R0 ;  /* 0x0014d00001007387 */ /* 0x000fe80000100800 */
[----:B0-----:R-:W2:Y:S01]  /*38880*/  LDL.LU R3, [R1+0x149c] ;  /* 0x00149c0001037983 */ /* 0x001ea20000300800 */
[----:B------:R-:W-:-:S05]  /*38890*/  IADD3 R2, P6, PT, R2, UR9, RZ ;  /* 0x0000000902027c10 */ /* 0x000fca000ffde0ff */
        /* <DEDUP_REMOVED lines=31> */
[----:B--2---:R-:W-:-:S05]  /*38a90*/  IADD3.X R3, PT, PT, R3, UR5, RZ, P1, !PT ;  /* 0x0000000503037c10 */ /* 0x004fca0008ffe4ff */
[----:B------:R0:W-:Y:S04]  /*38aa0*/  STL [R1+0x14c8], R3 ;  /* 0x0014c80301007387 */ /* 0x0001e80000100800 */
[----:B0-----:R-:W2:Y:S02]  /*38ab0*/  LDL.LU R3, [R1+0x16b4] ;  /* 0x0016b40001037983 */ /* 0x001ea40000300800 */
[----:B--2---:R-:W-:-:S05]  /*38ac0*/  IADD3 R3, P1, PT, R3, UR9, RZ ;  /* 0x0000000903037c10 */ /* 0x004fca000ff3e0ff */
[----:B------:R0:W-:Y:S04]  /*38ad0*/  STL [R1+0x149c], R3 ;  /* 0x00149c0301007387 */ /* 0x0001e80000100800 */
[----:B0-----:R-:W2:Y:S01]  /*38ae0*/  LDL.LU R3, [R1+0x16b0] ;  /* 0x0016b00001037983 */ /* 0x001ea20000300800 */
[----:B----4-:R-:W-:Y:S02]  /*38af0*/  IADD3.X R4, PT, PT, R4, UR5, RZ, P3, !PT ;  /* 0x0000000504047c10 */ /* 0x010fe40009ffe4ff */
[----:B---3--:R-:W-:Y:S02]  /*38b00*/  IADD3 R6, P3, PT, R6, UR9, RZ ;  /* 0x0000000906067c10 */ /* 0x008fe4000ff7e0ff */
        /* <DEDUP_REMOVED lines=18> */
[----:B--2---:R-:W-:Y:S02]  /*38c30*/  IADD3.X R3, PT, PT, R3, UR5, RZ, P2, !PT ;  /* 0x0000000503037c10 */ /* 0x004fe400097fe4ff */
[----:B------:R-:W-:-:S03]  /*38c40*/  IADD3 R5, P2, PT, R5, UR9, RZ ;  /* 0x0000000905057c10 */ /* 0x000fc6000ff5e0ff */
[----:B------:R0:W-:Y:S04]  /*38c50*/  STL [R1+0x14c0], R3 ;  /* 0x0014c00301007387 */ /* 0x0001e80000100800 */
        /* <DEDUP_REMOVED lines=483> */
[----:B------:R-:W-:-:S02]  /*3aa90*/  IADD3.X R0, PT, PT, R0, UR5, RZ, P3, !PT ;  /* 0x0000000500007c10 */ /* 0x000fc40009ffe4ff */
[----:B------:R-:W-:Y:S02]  /*3aaa0*/  IADD3 R28, P2, PT, R28, UR9, RZ ;  /* 0x000000091c1c7c10 */ /* 0x000fe4000ff5e0ff */
[----:B--2---:R-:W-:-:S05]  /*3aab0*/  IADD3 R3, P1, PT, R3, UR9, RZ ;  /* 0x0000000903037c10 */ /* 0x004fca000ff3e0ff */
        /* <DEDUP_REMOVED lines=32> */
[----:B0-----:R-:W2:Y:S04]  /*3acc0*/  LDL.LU R0, [R1+0x11e0] ;  /* 0x0011e00001007983 */ /* 0x001ea80000300800 */
[----:B------:R-:W3:Y:S01]  /*3acd0*/  LDL.LU R3, [R1+0x11d8] ;  /* 0x0011d80001037983 */ /* 0x000ee20000300800 */
[----:B------:R-:W-:-:S03]  /*3ace0*/  IADD3 R2, P3, PT, R2, UR9, RZ ;  /* 0x0000000902027c10 */ /* 0x000fc6000ff7e0ff */
[----:B---3--:R0:W-:Y:S04]  /*3acf0*/  STL [R1+0x1684], R3 ;  /* 0x0016840301007387 */ /* 0x0081e80000100800 */
[----:B------:R1:W-:Y:S04]  /*3ad00*/  STL [R1+0x11bc], R2 ;  /* 0x0011bc0201007387 */ /* 0x0003e80000100800 */
        /* <DEDUP_REMOVED lines=23> */
[----:B------:R-:W4:Y:S01]  /*3ae80*/  LDL.LU R29, [R1+0x1154] ;  /* 0x00115400011d7983 */ /* 0x000f220000300800 */
[----:B--2---:R-:W-:-:S03]  /*3ae90*/  IADD3.X R0, PT, PT, R0, UR5, RZ, P4, !PT ;  /* 0x0000000500007c10 */ /* 0x004fc6000a7fe4ff */
[----:B------:R-:W2:Y:S04]  /*3aea0*/  LDL.LU R25, [R1+0x1178] ;  /* 0x0011780001197983 */ /* 0x000ea80000300800 */
[----:B------:R-:W2:Y:S04]  /*3aeb0*/  LDL.LU R24, [R1+0x114c] ;  /* 0x00114c0001187983 */ /* 0x000ea80000300800 */
[----:B------:R-:W2:Y:S04]  /*3aec0*/  LDL.LU R28, [R1+0x1170] ;  /* 0x00117000011c7983 */ /* 0x000ea80000300800 */
[----:B-1----:R-:W2:Y:S04]  /*3aed0*/  LDL.LU R2, [R1+0x1144] ;  /* 0x0011440001027983 */ /* 0x002ea80000300800 */
[----:B------:R0:W-:Y:S04]  /*3aee0*/  STL [R1+0x11e0], R0 ;  /* 0x0011e00001007387 */ /* 0x0001e80000100800 */
[----:B0-----:R-:W2:Y:S01]  /*3aef0*/  LDL.LU R0, [R1+0x1168] ;  /* 0x0011680001007983 */ /* 0x001ea20000300800 */
[----:B---3--:R-:W-:-:S05]  /*3af00*/  IADD3 R3, P4, PT, R3, UR9, RZ ;  /* 0x0000000903037c10 */ /* 0x008fca000ff9e0ff */
[----:B------:R0:W-:Y:S04]  /*3af10*/  STL [R1+0x11b4], R3 ;  /* 0x0011b40301007387 */ /* 0x0001e80000100800 */
[----:B0-----:R-:W3:Y:S01]  /*3af20*/  LDL.LU R3, [R1+0x1684] ;  /* 0x0016840001037983 */ /* 0x001ee20000300800 */
[----:B----4-:R-:W-:Y:S02]  /*3af30*/  IADD3.X R4, PT, PT, R4, UR5, RZ, P6, !PT ;  /* 0x0000000504047c10 */ /* 0x010fe4000b7fe4ff */
        /* <DEDUP_REMOVED lines=20> */
[----:B------:R-:W-:-:S02]  /*3b080*/  IADD3 R2, P6, PT, R2, UR9, RZ ;  /* 0x0000000902027c10 */ /* 0x000fc4000ffde0ff */
[----:B---3--:R-:W-:Y:S02]  /*3b090*/  IADD3.X R3, PT, PT, R3, UR5, RZ, P5, !PT ;  /* 0x0000000503037c10 */ /* 0x008fe4000affe4ff */
        /* <DEDUP_REMOVED lines=24> */
[----:B------:R-:W-:Y:S04]  /*3b220*/  STL [R1+0x1188], R19 ;  /* 0x0011881301007387 */ /* 0x000fe80000100800 */
[----:B------:R-:W-:Y:S01]  /*3b230*/  STL [R1+0x115c], R21 ;  /* 0x00115c1501007387 */ /* 0x000fe20000100800 */
[----:B------:R-:W-:-:S03]  /*3b240*/  IADD3 R24, P5, PT, R24, UR9, RZ ;  /* 0x0000000918187c10 */ /* 0x000fc6000ffbe0ff */
[----:B------:R-:W-:Y:S04]  /*3b250*/  STL [R1+0x1180], R20 ;  /* 0x0011801401007387 */ /* 0x000fe80000100800 */
[----:B------:R-:W-:Y:S04]  /*3b260*/  STL [R1+0x1154], R29 ;  /* 0x0011541d01007387 */ /* 0x000fe80000100800 */
[----:B------:R-:W-:Y:S04]  /*3b270*/  STL [R1+0x1178], R25 ;  /* 0x0011781901007387 */ /* 0x000fe80000100800 */
[----:B------:R0:W-:Y:S04]  /*3b280*/  STL [R1+0x1144], R2 ;  /* 0x0011440201007387 */ /* 0x0001e80000100800 */
[----:B------:R-:W-:Y:S04]  /*3b290*/  STL [R1+0x114c], R24 ;  /* 0x00114c1801007387 */ /* 0x000fe80000100800 */
[----:B0-----:R-:W2:Y:S04]  /*3b2a0*/  LDL.LU R2, [R1+0x113c] ;  /* 0x00113c0001027983 */ /* 0x001ea80000300800 */
[----:B------:R-:W-:Y:S04]  /*3b2b0*/  STL [R1+0x1170], R28 ;  /* 0x0011701c01007387 */ /* 0x000fe80000100800 */
[----:B------:R-:W3:Y:S01]  /*3b2c0*/  LDL.LU R3, [R1+0x1134] ;  /* 0x0011340001037983 */ /* 0x000ee20000300800 */
[----:B------:R-:W-:-:S03]  /*3b2d0*/  IADD3.X R0, PT, PT, R0, UR5, RZ, P1, !PT ;  /* 0x0000000500007c10 */ /* 0x000fc60008ffe4ff */
[----:B---3--:R0:W-:Y:S04]  /*3b2e0*/  STL [R1+0x1680], R3 ;  /* 0x0016800301007387 */ /* 0x0081e80000100800 */
[----:B0-----:R-:W3:Y:S04]  /*3b2f0*/  LDL.LU R3, [R1+0x1160] ;  /* 0x0011600001037983 */ /* 0x001ee80000300800 */
        /* <DEDUP_REMOVED lines=24> */
[----:B--2---:R-:W-:-:S03]  /*3b480*/  IADD3 R2, P1, PT, R2, UR9, RZ ;  /* 0x0000000902027c10 */ /* 0x004fc6000ff3e0ff */
[----:B------:R-:W2:Y:S04]  /*3b490*/  LDL.LU R25, [R1+0x10d4] ;  /* 0x0010d40001197983 */ /* 0x000ea80000300800 */
[----:B------:R-:W2:Y:S04]  /*3b4a0*/  LDL.LU R24, [R1+0x10f8] ;  /* 0x0010f80001187983 */ /* 0x000ea80000300800 */
[----:B0-----:R-:W2:Y:S04]  /*3b4b0*/  LDL.LU R0, [R1+0x10cc] ;  /* 0x0010cc0001007983 */ /* 0x001ea80000300800 */
[----:B------:R-:W2:Y:S04]  /*3b4c0*/  LDL.LU R28, [R1+0x10f0] ;  /* 0x0010f000011c7983 */ /* 0x000ea80000300800 */
[----:B------:R0:W-:Y:S04]  /*3b4d0*/  STL [R1+0x113c], R2 ;  /* 0x00113c0201007387 */ /* 0x0001e80000100800 */
[----:B0-----:R-:W2:Y:S01]  /*3b4e0*/  LDL.LU R2, [R1+0x10c4] ;  /* 0x0010c40001027983 */ /* 0x001ea20000300800 */
[----:B---3--:R-:W-:-:S05]  /*3b4f0*/  IADD3.X R3, PT, PT, R3, UR5, RZ, P2, !PT ;  /* 0x0000000503037c10 */ /* 0x008fca00097fe4ff */
        /* <DEDUP_REMOVED lines=24> */
[----:B---3--:R-:W-:-:S05]  /*3b680*/  IADD3 R3, P2, PT, R3, UR9, RZ ;  /* 0x0000000903037c10 */ /* 0x008fca000ff5e0ff */
        /* <DEDUP_REMOVED lines=33> */
[----:B------:R-:W-:-:S02]  /*3b8a0*/  IADD3.X R28, PT, PT, R28, UR5, RZ, P4, !PT ;  /* 0x000000051c1c7c10 */ /* 0x000fc4000a7fe4ff */
[----:B------:R-:W-:Y:S01]  /*3b8b0*/  IADD3 R2, P4, PT, R2, UR9, RZ ;  /* 0x0000000902027c10 */ /* 0x000fe2000ff9e0ff */
[----:B---3--:R0:W-:Y:S04]  /*3b8c0*/  STL [R1+0x167c], R3 ;  /* 0x00167c0301007387 */ /* 0x0081e80000100800 */
[----:B------:R-:W-:Y:S04]  /*3b8d0*/  STL [R1+0x10f0], R28 ;  /* 0x0010f01c01007387 */ /* 0x000fe80000100800 */
        /* <DEDUP_REMOVED lines=27> */
[----:B0-----:R-:W2:Y:S04]  /*3ba90*/  LDL.LU R2, [R1+0x1054] ;  /* 0x0010540001027983 */ /* 0x001ea80000300800 */
[----:B------:R-:W2:Y:S04]  /*3baa0*/  LDL.LU R24, [R1+0x1078] ;  /* 0x0010780001187983 */ /* 0x000ea80000300800 */
[----:B------:R-:W2:Y:S04]  /*3bab0*/  LDL.LU R28, [R1+0x104c] ;  /* 0x00104c00011c7983 */ /* 0x000ea80000300800 */
        /* <DEDUP_REMOVED lines=47> */
[----:B--2---:R-:W-:-:S03]  /*3bdb0*/  IADD3.X R25, PT, PT, R25, UR5, RZ, P6, !PT ;  /* 0x0000000519197c10 */ /* 0x004fc6000b7fe4ff */
[----:B------:R-:W-:Y:S01]  /*3bdc0*/  STL [R1+0x1098], R17 ;  /* 0x0010981101007387 */ /* 0x000fe20000100800 */
[----:B------:R-:W-:-:S03]  /*3bdd0*/  IADD3 R2, P6, PT, R2, UR9, RZ ;  /* 0x0000000902027c10 */ /* 0x000fc6000ffde0ff */
[----:B------:R-:W-:Y:S04]  /*3bde0*/  STL [R1+0x106c], R18 ;  /* 0x00106c1201007387 */ /* 0x000fe80000100800 */
        /* <DEDUP_REMOVED lines=9> */
[----:B------:R-:W-:-:S03]  /*3be80*/  IADD3 R28, P1, PT, R28, UR9, RZ ;  /* 0x000000091c1c7c10 */ /* 0x000fc6000ff3e0ff */
[----:B------:R-:W-:Y:S01]  /*3be90*/  STL [R1+0x1078], R24 ;  /* 0x0010781801007387 */ /* 0x000fe20000100800 */
[----:B------:R-:W-:-:S03]  /*3bea0*/  IADD3.X R0, PT, PT, R0, UR5, RZ, P2, !PT ;  /* 0x0000000500007c10 */ /* 0x000fc600097fe4ff */
        /* <DEDUP_REMOVED lines=28> */
[----:B0-----:R-:W2:Y:S04]  /*3c070*/  LDL.LU R0, [R1+0xfdc] ;  /* 0x000fdc0001007983 */ /* 0x001ea80000300800 */
[----:B------:R-:W2:Y:S04]  /*3c080*/  LDL.LU R25, [R1+0x1000] ;  /* 0x0010000001197983 */ /* 0x000ea80000300800 */
[----:B------:R-:W2:Y:S04]  /*3c090*/  LDL.LU R24, [R1+0xfd4] ;  /* 0x000fd40001187983 */ /* 0x000ea80000300800 */
        /* <DEDUP_REMOVED lines=58> */
[----:B------:R-:W-:Y:S04]  /*3c440*/  STL [R1+0x1000], R25 ;  /* 0x0010001901007387 */ /* 0x000fe80000100800 */
[----:B------:R-:W3:Y:S01]  /*3c450*/  LDL.LU R3, [R1+0xfe8] ;  /* 0x000fe80001037983 */ /* 0x000ee20000300800 */
[----:B------:R-:W-:-:S02]  /*3c460*/  IADD3 R24, P4, PT, R24, UR9, RZ ;  /* 0x0000000918187c10 */ /* 0x000fc4000ff9e0ff */
[----:B------:R-:W-:-:S03]  /*3c470*/  IADD3.X R28, PT, PT, R28, UR5, RZ, P5, !PT ;  /* 0x000000051c1c7c10 */ /* 0x000fc6000affe4ff */
[----:B------:R-:W-:Y:S01]  /*3c480*/  STL [R1+0xfd4], R24 ;  /* 0x000fd41801007387 */ /* 0x000fe20000100800 */
[----:B------:R-:W-:-:S03]  /*3c490*/  IADD3 R2, P5, PT, R2, UR9, RZ ;  /* 0x0000000902027c10 */ /* 0x000fc6000ffbe0ff */
        /* <DEDUP_REMOVED lines=27> */
[----:B0-----:R-:W2:Y:S04]  /*3c650*/  LDL.LU R2, [R1+0xf64] ;  /* 0x000f640001027983 */ /* 0x001ea80000300800 */
[----:B------:R-:W2:Y:S04]  /*3c660*/  LDL.LU R29, [R1+0xf88] ;  /* 0x000f8800011d7983 */ /* 0x000ea80000300800 */
[----:B------:R-:W2:Y:S04]  /*3c670*/  LDL.LU R25, [R1+0xf5c] ;  /* 0x000f5c0001197983 */ /* 0x000ea80000300800 */
[----:B------:R-:W2:Y:S04]  /*3c680*/  LDL.LU R24, [R1+0xf80] ;  /* 0x000f800001187983 */ /* 0x000ea80000300800 */
[----:B------:R0:W-:Y:S04]  /*3c690*/  STL [R1+0xff0], R0 ;  /* 0x000ff00001007387 */ /* 0x0001e80000100800 */
[----:B------:R-:W2:Y:S04]  /*3c6a0*/  LDL.LU R28, [R1+0xf54] ;  /* 0x000f5400011c7983 */ /* 0x000ea80000300800 */
        /* <DEDUP_REMOVED lines=21> */
[----:B------:R-:W-:Y:S02]  /*3c800*/  IADD3.X R20, PT, PT, R20, UR5, RZ, P6, !PT ;  /* 0x0000000514147c10 */ /* 0x000fe4000b7fe4ff */
[----:B--2---:R-:W-:Y:S02]  /*3c810*/  IADD3 R2, P6, PT, R2, UR9, RZ ;  /* 0x0000000902027c10 */ /* 0x004fe4000ffde0ff */
        /* <DEDUP_REMOVED lines=27> */
[----:B------:R0:W-:Y:S01]  /*3c9d0*/  STL [R1+0xf64], R2 ;  /* 0x000f640201007387 */ /* 0x0001e20000100800 */
[----:B------:R-:W-:-:S03]  /*3c9e0*/  IADD3 R25, P1, PT, R25, UR9, RZ ;  /* 0x0000000919197c10 */ /* 0x000fc6000ff3e0ff */
[----:B------:R-:W-:Y:S04]  /*3c9f0*/  STL [R1+0xf6c], R21 ;  /* 0x000f6c1501007387 */ /* 0x000fe80000100800 */
[----:B0-----:R-:W2:Y:S04]  /*3ca00*/  LDL.LU R2, [R1+0xf4c] ;  /* 0x000f4c0001027983 */ /* 0x001ea80000300800 */
[----:B------:R-:W-:Y:S04]  /*3ca10*/  STL [R1+0xf90], R20 ;  /* 0x000f901401007387 */ /* 0x000fe80000100800 */
[----:B------:R-:W-:Y:S04]  /*3ca20*/  STL [R1+0xf88], R29 ;  /* 0x000f881d01007387 */ /* 0x000fe80000100800 */
        /* <DEDUP_REMOVED lines=37> */
[----:B------:R-:W2:Y:S04]  /*3cc80*/  LDL.LU R24, [R1+0xedc] ;  /* 0x000edc0001187983 */ /* 0x000ea80000300800 */
[----:B------:R-:W2:Y:S04]  /*3cc90*/  LDL.LU R28, [R1+0xf00] ;  /* 0x000f0000011c7983 */ /* 0x000ea80000300800 */
        /* <DEDUP_REMOVED lines=24> */
[----:B------:R-:W-:Y:S02]  /*3ce20*/  IADD3.X R25, PT, PT, R25, UR5, RZ, P5, !PT ;  /* 0x0000000519197c10 */ /* 0x000fe4000affe4ff */
        /* <DEDUP_REMOVED lines=68> */
[----:B------:R-:W2:Y:S04]  /*3d270*/  LDL.LU R24, [R1+0xe88] ;  /* 0x000e880001187983 */ /* 0x000ea80000300800 */
        /* <DEDUP_REMOVED lines=21> */
[----:B--2---:R-:W-:Y:S02]  /*3d3d0*/  IADD3 R2, P6, PT, R2, UR9, RZ ;  /* 0x0000000902027c10 */ /* 0x004fe4000ffde0ff */
        /* <DEDUP_REMOVED lines=27> */
[----:B------:R-:W-:Y:S01]  /*3d590*/  STL [R1+0xe7c], R18 ;  /* 0x000e7c1201007387 */ /* 0x000fe20000100800 */
[----:B------:R-:W-:-:S02]  /*3d5a0*/  IADD3.X R29, PT, PT, R29, UR5, RZ, P2, !PT ;  /* 0x000000051d1d7c10 */ /* 0x000fc400097fe4ff */
[----:B------:R-:W-:Y:S01]  /*3d5b0*/  IADD3 R25, P2, PT, R25, UR9, RZ ;  /* 0x0000000919197c10 */ /* 0x000fe2000ff5e0ff */
[----:B0-----:R-:W2:Y:S04]  /*3d5c0*/  LDL.LU R2, [R1+0xe54] ;  /* 0x000e540001027983 */ /* 0x001ea80000300800 */
[----:B------:R-:W-:Y:S04]  /*3d5d0*/  STL [R1+0xea0], R19 ;  /* 0x000ea01301007387 */ /* 0x000fe80000100800 */
[----:B------:R-:W-:Y:S04]  /*3d5e0*/  STL [R1+0xe98], R21 ;  /* 0x000e981501007387 */ /* 0x000fe80000100800 */
        /* <DEDUP_REMOVED lines=9> */
[----:B------:R1:W-:Y:S04]  /*3d680*/  STL [R1+0xe5c], R28 ;  /* 0x000e5c1c01007387 */ /* 0x0003e80000100800 */
        /* <DEDUP_REMOVED lines=24> */
[----:B------:R-:W2:Y:S04]  /*3d810*/  LDL.LU R20, [R1+0x158c] ;  /* 0x00158c0001147983 */ /* 0x000ea80000300800 */
[----:B------:R-:W2:Y:S04]  /*3d820*/  LDL.LU R29, [R1+0xe28] ;  /* 0x000e2800011d7983 */ /* 0x000ea80000300800 */
[----:B------:R0:W-:Y:S04]  /*3d830*/  STL [R1+0xe54], R2 ;  /* 0x000e540201007387 */ /* 0x0001e80000100800 */
[----:B------:R-:W2:Y:S04]  /*3d840*/  LDL.LU R25, [R1+0x1594] ;  /* 0x0015940001197983 */ /* 0x000ea80000300800 */
[----:B------:R-:W2:Y:S04]  /*3d850*/  LDL.LU R24, [R1+0xe24] ;  /* 0x000e240001187983 */ /* 0x000ea80000300800 */
[----:B-1----:R-:W2:Y:S04]  /*3d860*/  LDL.LU R28, [R1+0x159c] ;  /* 0x00159c00011c7983 */ /* 0x002ea80000300800 */
[----:B0-----:R-:W2:Y:S04]  /*3d870*/  LDL.LU R0, [R1+0xe20] ;  /* 0x000e200001007983 */ /* 0x001ea80000300800 */
[----:B------:R-:W2:Y:S01]  /*3d880*/  LDL.LU R2, [R1+0x15a4] ;  /* 0x0015a40001027983 */ /* 0x000ea20000300800 */
        /* <DEDUP_REMOVED lines=75> */
[----:B-1----:R-:W4:Y:S04]  /*3dd40*/  LDL.LU R0, [R1+0x15dc] ;  /* 0x0015dc0001007983 */ /* 0x002f280000300800 */
[----:B0-----:R-:W4:Y:S04]  /*3dd50*/  LDL.LU R2, [R1+0x1578] ;  /* 0x0015780001027983 */ /* 0x001f280000300800 */
        /* <DEDUP_REMOVED lines=10> */
[----:B------:R-:W2:Y:S04]  /*3de00*/  LDL.LU R23, [R1+0x15e4] ;  /* 0x0015e40001177983 */ /* 0x000ea80000300800 */
[----:B------:R0:W-:Y:S04]  /*3de10*/  STL [R1+0xe1c], R19 ;  /* 0x000e1c1301007387 */ /* 0x0001e80000100800 */
[----:B------:R-:W2:Y:S04]  /*3de20*/  LDL.LU R10, [R1+0x15a8] ;  /* 0x0015a800010a7983 */ /* 0x000ea80000300800 */
[----:B------:R-:W2:Y:S04]  /*3de30*/  LDL.LU R11, [R1+0x15e0] ;  /* 0x0015e000010b7983 */ /* 0x000ea80000300800 */
        /* <DEDUP_REMOVED lines=17> */
[----:B---3--:R-:W-:Y:S02]  /*3df50*/  IADD3.X R3, PT, PT, R3, UR5, RZ, P3, !PT ;  /* 0x0000000503037c10 */ /* 0x008fe40009ffe4ff */
[----:B------:R-:W-:-:S03]  /*3df60*/  IADD3 R4, P3, PT, R4, UR9, RZ ;  /* 0x0000000904047c10 */ /* 0x000fc6000ff7e0ff */
[----:B------:R0:W-:Y:S04]  /*3df70*/  STL [R1+0x1548], R3 ;  /* 0x0015480301007387 */ /* 0x0001e80000100800 */
[----:B0-----:R0:W5:Y:S04]  /*3df80*/  LDL.LU R3, [R1+0x1660] ;  /* 0x0016600001037983 */ /* 0x0011680000300800 */
[----:B------:R1:W-:Y:S04]  /*3df90*/  STL [R1+0x15b4], R4 ;  /* 0x0015b40401007387 */ /* 0x0003e80000100800 */
[----:B-1----:R0:W5:Y:S04]  /*3dfa0*/  LDL.LU R4, [R1+0x165c] ;  /* 0x00165c0001047983 */ /* 0x0021680000300800 */
[----:B------:R1:W-:Y:S04]  /*3dfb0*/  STL [R1+0x1550], R5 ;  /* 0x0015500501007387 */ /* 0x0003e80000100800 */
[----:B-1----:R0:W5:Y:S04]  /*3dfc0*/  LDL.LU R5, [R1+0x1658] ;  /* 0x0016580001057983 */ /* 0x0021680000300800 */
[----:B------:R1:W-:Y:S04]  /*3dfd0*/  STL [R1+0x15bc], R8 ;  /* 0x0015bc0801007387 */ /* 0x0003e80000100800 */
[----:B-1----:R0:W5:Y:S04]  /*3dfe0*/  LDL.LU R8, [R1+0x1654] ;  /* 0x0016540001087983 */ /* 0x0021680000300800 */
[----:B------:R1:W-:Y:S04]  /*3dff0*/  STL [R1+0x1558], R9 ;  /* 0x0015580901007387 */ /* 0x0003e80000100800 */
[----:B-1----:R0:W5:Y:S04]  /*3e000*/  LDL.LU R9, [R1+0x1650] ;  /* 0x0016500001097983 */ /* 0x0021680000300800 */
[----:B------:R1:W-:Y:S01]  /*3e010*/  STL [R1+0x15c4], R20 ;  /* 0x0015c41401007387 */ /* 0x0003e20000100800 */
[----:B------:R-:W-:-:S03]  /*3e020*/  IADD3.X R2, PT, PT, R2, UR5, RZ, P3, !PT ;  /* 0x0000000502027c10 */ /* 0x000fc60009ffe4ff */
[----:B-1----:R0:W5:Y:S04]  /*3e030*/  LDL.LU R20, [R1+0x164c] ;  /* 0x00164c0001147983 */ /* 0x0021680000300800 */
        /* <DEDUP_REMOVED lines=11> */
[----:B-1----:R-:W3:Y:S04]  /*3e0f0*/  LDL.LU R0, [R1+0x1634] ;  /* 0x0016340001007983 */ /* 0x002ee80000300800 */
[----:B------:R1:W-:Y:S04]  /*3e100*/  STL [R1+0x1578], R2 ;  /* 0x0015780201007387 */ /* 0x0003e80000100800 */
[----:B-1----:R-:W4:Y:S01]  /*3e110*/  LDL.LU R2, [R1+0x1630] ;  /* 0x0016300001027983 */ /* 0x002f220000300800 */
[----:B------:R-:W-:-:S02]  /*3e120*/  IADD3 R6, P3, PT, R6, UR9, RZ ;  /* 0x0000000906067c10 */ /* 0x000fc4000ff7e0ff */
[----:B------:R-:W-:Y:S02]  /*3e130*/  IADD3.X R7, PT, PT, R7, UR5, RZ, P4, !PT ;  /* 0x0000000507077c10 */ /* 0x000fe4000a7fe4ff */
[----:B------:R-:W-:Y:S02]  /*3e140*/  IADD3 R26, P4, PT, R26, UR9, RZ ;  /* 0x000000091a1a7c10 */ /* 0x000fe4000ff9e0ff */
[----:B------:R-:W-:Y:S02]  /*3e150*/  IADD3.X R27, PT, PT, R27, UR5, RZ, P5, !PT ;  /* 0x000000051b1b7c10 */ /* 0x000fe4000affe4ff */
[----:B------:R-:W-:Y:S01]  /*3e160*/  IADD3 R12, P5, PT, R12, UR9, RZ ;  /* 0x000000090c0c7c10 */ /* 0x000fe2000ffbe0ff */
[----:B------:R-:W-:Y:S04]  /*3e170*/  STL [R1+0x15f8], R6 ;  /* 0x0015f80601007387 */ /* 0x000fe80000100800 */
[----:B------:R-:W-:Y:S01]  /*3e180*/  STL [R1+0x1580], R7 ;  /* 0x0015800701007387 */ /* 0x000fe20000100800 */
[----:B------:R-:W-:-:S03]  /*3e190*/  IADD3.X R13, PT, PT, R13, UR5, RZ, P6, !PT ;  /* 0x000000050d0d7c10 */ /* 0x000fc6000b7fe4ff */
[----:B------:R-:W-:Y:S04]  /*3e1a0*/  STL [R1+0x15f4], R26 ;  /* 0x0015f41a01007387 */ /* 0x000fe80000100800 */
[----:B------:R-:W-:Y:S04]  /*3e1b0*/  STL [R1+0x1588], R27 ;  /* 0x0015881b01007387 */ /* 0x000fe80000100800 */
[----:B------:R-:W-:Y:S01]  /*3e1c0*/  STL [R1+0x15f0], R12 ;  /* 0x0015f00c01007387 */ /* 0x000fe20000100800 */
[----:B----4-:R-:W-:-:S05]  /*3e1d0*/  IADD3.X R2, PT, PT, R2, UR5, RZ, P1, !PT ;  /* 0x0000000502027c10 */ /* 0x010fca0008ffe4ff */
[----:B------:R1:W-:Y:S04]  /*3e1e0*/  STL [R1+0x1598], R2 ;  /* 0x0015980201007387 */ /* 0x0003e80000100800 */
[----:B------:R-:W-:Y:S04]  /*3e1f0*/  STL [R1+0x1590], R13 ;  /* 0x0015900d01007387 */ /* 0x000fe80000100800 */
[----:B-1----:R-:W4:Y:S01]  /*3e200*/  LDL.LU R2, [R1+0x162c] ;  /* 0x00162c0001027983 */ /* 0x002f220000300800 */
[----:B--2---:R-:W-:Y:S02]  /*3e210*/  IADD3 R14, P6, PT, R14, UR9, RZ ;  /* 0x000000090e0e7c10 */ /* 0x004fe4000ffde0ff */
[----:B------:R-:W-:-:S02]  /*3e220*/  IADD3 R15, P1, PT, R15, UR9, RZ ;  /* 0x000000090f0f7c10 */ /* 0x000fc4000ff3e0ff */
[----:B------:R-:W-:Y:S02]  /*3e230*/  IADD3.X R22, PT, PT, R22, UR5, RZ, P2, !PT ;  /* 0x0000000516167c10 */ /* 0x000fe400097fe4ff */
[----:B------:R-:W-:Y:S02]  /*3e240*/  IADD3 R23, P2, PT, R23, UR9, RZ ;  /* 0x0000000917177c10 */ /* 0x000fe4000ff5e0ff */
[----:B------:R-:W-:Y:S01]  /*3e250*/  IADD3.X R10, PT, PT, R10, UR5, RZ, P3, !PT ;  /* 0x000000050a0a7c10 */ /* 0x000fe20009ffe4ff */
[----:B------:R-:W-:Y:S01]  /*3e260*/  STL [R1+0x15ec], R14 ;  /* 0x0015ec0e01007387 */ /* 0x000fe20000100800 */
[----:B------:R-:W-:-:S03]  /*3e270*/  IADD3 R11, P3, PT, R11, UR9, RZ ;  /* 0x000000090b0b7c10 */ /* 0x000fc6000ff7e0ff */
[----:B------:R-:W-:Y:S01]  /*3e280*/  STL [R1+0x15e8], R15 ;  /* 0x0015e80f01007387 */ /* 0x000fe20000100800 */
[----:B------:R-:W-:-:S03]  /*3e290*/  IADD3.X R16, PT, PT, R16, UR5, RZ, P4, !PT ;  /* 0x0000000510107c10 */ /* 0x000fc6000a7fe4ff */
[----:B------:R-:W-:Y:S01]  /*3e2a0*/  STL [R1+0x15a0], R22 ;  /* 0x0015a01601007387 */ /* 0x000fe20000100800 */
[----:B------:R-:W-:-:S03]  /*3e2b0*/  IADD3.X R17, PT, PT, R17, UR5, RZ, P5, !PT ;  /* 0x0000000511117c10 */ /* 0x000fc6000affe4ff */
[----:B------:R-:W-:Y:S04]  /*3e2c0*/  STL [R1+0x15e4], R23 ;  /* 0x0015e41701007387 */ /* 0x000fe80000100800 */
[----:B------:R-:W-:Y:S01]  /*3e2d0*/  STL [R1+0x15a8], R10 ;  /* 0x0015a80a01007387 */ /* 0x000fe20000100800 */
[----:B------:R-:W-:-:S03]  /*3e2e0*/  IADD3.X R18, PT, PT, R18, UR5, RZ, P6, !PT ;  /* 0x0000000512127c10 */ /* 0x000fc6000b7fe4ff */
[----:B------:R-:W-:Y:S01]  /*3e2f0*/  STL [R1+0x15e0], R11 ;  /* 0x0015e00b01007387 */ /* 0x000fe20000100800 */
[----:B------:R-:W-:-:S03]  /*3e300*/  IADD3.X R19, PT, PT, R19, UR5, RZ, P1, !PT ;  /* 0x0000000513137c10 */ /* 0x000fc60008ffe4ff */
[----:B------:R-:W-:Y:S04]  /*3e310*/  STL [R1+0x15b0], R16 ;  /* 0x0015b01001007387 */ /* 0x000fe80000100800 */
[----:B------:R-:W-:Y:S01]  /*3e320*/  STL [R1+0x15b8], R17 ;  /* 0x0015b81101007387 */ /* 0x000fe20000100800 */
[----:B---3--:R-:W-:Y:S02]  /*3e330*/  IADD3.X R0, PT, PT, R0, UR5, RZ, P3, !PT ;  /* 0x0000000500007c10 */ /* 0x008fe40009ffe4ff */
[----:B----4-:R-:W-:-:S05]  /*3e340*/  IADD3.X R2, PT, PT, R2, UR5, RZ, P2, !PT ;  /* 0x0000000502027c10 */ /* 0x010fca00097fe4ff */
[----:B------:R1:W-:Y:S04]  /*3e350*/  STL [R1+0x15d0], R2 ;  /* 0x0015d00201007387 */ /* 0x0003e80000100800 */
[----:B------:R-:W-:Y:S04]  /*3e360*/  STL [R1+0x15c0], R18 ;  /* 0x0015c01201007387 */ /* 0x000fe80000100800 */
[----:B-1----:R0:W5:Y:S04]  /*3e370*/  LDL.LU R2, [R1+0x1628] ;  /* 0x0016280001027983 */ /* 0x0021680000300800 */
[----:B------:R-:W-:Y:S04]  /*3e380*/  STL [R1+0x15c8], R19 ;  /* 0x0015c81301007387 */ /* 0x000fe80000100800 */
[----:B------:R1:W-:Y:S02]  /*3e390*/  STL [R1+0x15d8], R0 ;  /* 0x0015d80001007387 */ /* 0x0003e40000100800 */
[----:B-1----:R-:W1:Y:S02]  /*3e3a0*/  S2R R0, SR_TID.X ;  /* 0x0000000000007919 */ /* 0x002e640000002100 */
[----:B-1----:R-:W-:-:S05]  /*3e3b0*/  LOP3.LUT R0, R0, 0x3f, RZ, 0xc0, !PT ;  /* 0x0000003f00007812 */ /* 0x002fca00078ec0ff */
[----:B------:R-:W-:Y:S01]  /*3e3c0*/  IMAD.SHL.U32 R0, R0, 0x2, RZ ;  /* 0x0000000200007824 */ /* 0x000fe200078e00ff */
[----:B0-----:R-:W-:Y:S06]  /*3e3d0*/  @P0 BRA `(.L_x_1) ;  /* 0xfffffde400280947 */ /* 0x001fec000383ffff */
[----:B-----5:R0:W-:Y:S04]  /*3e3e0*/  STL [R1+0x1a04], R9 ;  /* 0x001a040901007387 */ /* 0x0201e80000100800 */
[----:B0-----:R-:W2:Y:S04]  /*3e3f0*/  LDL.LU R9, [R1+0x780] ;  /* 0x0007800001097983 */ /* 0x001ea80000300800 */
[----:B--2---:R0:W-:Y:S04]  /*3e400*/  STL [R1+0x1a0c], R9 ;  /* 0x001a0c0901007387 */ /* 0x0041e80000100800 */
        /* <DEDUP_REMOVED lines=32> */
[----:B------:R1:W-:Y:S01]  /*3e610*/  STL [R1+0x1a00], R8 ;  /* 0x001a000801007387 */ /* 0x0003e20000100800 */
[----:B0-----:R-:W-:-:S03]  /*3e620*/  IMAD.MOV.U32 R9, RZ, RZ, R5 ;  /* 0x000000ffff097224 */ /* 0x001fc600078e0005 */
[----:B-1----:R-:W2:Y:S04]  /*3e630*/  LDL.LU R8, [R1+0xa3c] ;  /* 0x000a3c0001087983 */ /* 0x002ea80000300800 */
        /* <DEDUP_REMOVED lines=35> */
[----:B------:R-:W2:Y:S04]  /*3e870*/  LDL.LU R28, [R1+0xad0] ;  /* 0x000ad000011c7983 */ /* 0x000ea80000300800 */
[----:B------:R-:W3:Y:S01]  /*3e880*/  LDL.LU R0, [R1+0xbbc] ;  /* 0x000bbc0001007983 */ /* 0x000ee20000300800 */
[----:B0-----:R-:W-:-:S03]  /*3e890*/  IMAD.MOV.U32 R8, RZ, RZ, R4 ;  /* 0x000000ffff087224 */ /* 0x001fc600078e0004 */
[----:B------:R-:W3:Y:S04]  /*3e8a0*/  LDL.LU R3, [R1+0xbb8] ;  /* 0x000bb80001037983 */ /* 0x000ee80000300800 */
[----:B------:R-:W4:Y:S04]  /*3e8b0*/  LDL.LU R4, [R1+0xbb4] ;  /* 0x000bb40001047983 */ /* 0x000f280000300800 */
        /* <DEDUP_REMOVED lines=17> */
[----:B------:R0:W-:Y:S01]  /*3e9d0*/  STL [R1+0x163c], R21 ;  /* 0x00163c1501007387 */ /* 0x0001e20000100800 */
[----:B------:R-:W-:-:S03]  /*3e9e0*/  F2FP.F16.F32.PACK_AB R9, R8, R9 ;  /* 0x000000090809723e */ /* 0x000fc600000000ff */
        /* <DEDUP_REMOVED lines=11> */
[----:B------:R-:W2:Y:S04]  /*3eaa0*/  LDL.LU R8, [R1+0x1a90] ;  /* 0x001a900001087983 */ /* 0x000ea80000300800 */
[----:B------:R0:W-:Y:S04]  /*3eab0*/  STL [R1+0x85c], R9 ;  /* 0x00085c0901007387 */ /* 0x0001e80000100800 */
[----:B0-----:R-:W2:Y:S02]  /*3eac0*/  LDL.LU R9, [R1+0x1a8c] ;  /* 0x001a8c0001097983 */ /* 0x001ea40000300800 */
[----:B--2---:R-:W-:-:S02]  /*3ead0*/  F2FP.F16.F32.PACK_AB R9, R8, R9 ;  /* 0x000000090809723e */ /* 0x004fc400000000ff */
        /* <DEDUP_REMOVED lines=64> */
[----:B------:R-:W2:Y:S01]  /*3eee0*/  LDL.LU R8, [R1+0x1a08] ;  /* 0x001a080001087983 */ /* 0x000ea20000300800 */
[----:B------:R-:W-:-:S03]  /*3eef0*/  F2FP.F16.F32.PACK_AB R24, R25, R24 ;  /* 0x000000181918723e */ /* 0x000fc600000000ff */
[----:B------:R0:W-:Y:S01]  /*3ef00*/  STL [R1+0x748], R9 ;  /* 0x0007480901007387 */ /* 0x0001e20000100800 */
[----:B---3--:R-:W-:-:S03]  /*3ef10*/  F2FP.F16.F32.PACK_AB R0, R0, R3 ;  /* 0x000000030000723e */ /* 0x008fc600000000ff */
[----:B0-----:R-:W3:Y:S01]  /*3ef20*/  LDL.LU R9, [R1+0x1a04] ;  /* 0x001a040001097983 */ /* 0x001ee20000300800 */
[----:B------:R-:W-:Y:S02]  /*3ef30*/  F2FP.F16.F32.PACK_AB R3, R6, R7 ;  /* 0x000000070603723e */ /* 0x000fe400000000ff */
[----:B--2---:R-:W-:Y:S02]  /*3ef40*/  F2FP.F16.F32.PACK_AB R2, R8, R2 ;  /* 0x000000020802723e */ /* 0x004fe400000000ff */
[----:B------:R-:W2:Y:S04]  /*3ef50*/  LDL.LU R8, [R1+0x1a00] ;  /* 0x001a000001087983 */ /* 0x000ea80000300800 */
[----:B------:R0:W-:Y:S04]  /*3ef60*/  STL [R1+0x744], R2 ;  /* 0x0007440201007387 */ /* 0x0001e80000100800 */
[----:B------:R-:W-:Y:S01]  /*3ef70*/  STL [R1+0x740], R24 ;  /* 0x0007401801007387 */ /* 0x000fe20000100800 */
[----:B0-----:R-:W-:-:S02]  /*3ef80*/  F2FP.F16.F32.PACK_AB R2, R29, R20 ;  /* 0x000000141d02723e */ /* 0x001fc400000000ff */
[----:B------:R-:W-:-:S03]  /*3ef90*/  F2FP.F16.F32.PACK_AB R20, R21, R28 ;  /* 0x0000001c1514723e */ /* 0x000fc600000000ff */
[----:B------:R4:W-:Y:S04]  /*3efa0*/  STL [R1+0x73c], R2 ;  /* 0x00073c0201007387 */ /* 0x0009e80000100800 */
[----:B------:R-:W-:Y:S01]  /*3efb0*/  STL [R1+0x738], R20 ;  /* 0x0007381401007387 */ /* 0x000fe20000100800 */
[----:B----4-:R-:W-:-:S03]  /*3efc0*/  F2FP.F16.F32.PACK_AB R2, R4, R5 ;  /* 0x000000050402723e */ /* 0x010fc600000000ff */
[----:B------:R0:W-:Y:S04]  /*3efd0*/  STL [R1+0x734], R0 ;  /* 0x0007340001007387 */ /* 0x0001e80000100800 */
[----:B------:R1:W-:Y:S01]  /*3efe0*/  STL [R1+0x730], R2 ;  /* 0x0007300201007387 */ /* 0x0003e20000100800 */
[----:B0-----:R-:W-:-:S03]  /*3eff0*/  F2FP.F16.F32.PACK_AB R0, R26, R27 ;  /* 0x0000001b1a00723e */ /* 0x001fc600000000ff */
[----:B------:R0:W-:Y:S01]  /*3f000*/  STL [R1+0x72c], R3 ;  /* 0x00072c0301007387 */ /* 0x0001e20000100800 */
[----:B-1----:R-:W-:-:S03]  /*3f010*/  F2FP.F16.F32.PACK_AB R2, R12, R13 ;  /* 0x0000000d0c02723e */ /* 0x002fc600000000ff */
[----:B------:R1:W-:Y:S04]  /*3f020*/  STL [R1+0x728], R0 ;  /* 0x0007280001007387 */ /* 0x0003e80000100800 */
[----:B------:R4:W-:Y:S01]  /*3f030*/  STL [R1+0x724], R2 ;  /* 0x0007240201007387 */ /* 0x0009e20000100800 */
[----:B0-----:R-:W-:Y:S02]  /*3f040*/  F2FP.F16.F32.PACK_AB R3, R14, R15 ;  /* 0x0000000f0e03723e */ /* 0x001fe400000000ff */
[----:B-1----:R-:W-:-:S03]  /*3f050*/  F2FP.F16.F32.PACK_AB R0, R22, R23 ;  /* 0x000000171600723e */ /* 0x002fc600000000ff */
[----:B------:R-:W-:Y:S01]  /*3f060*/  STL [R1+0x720], R3 ;  /* 0x0007200301007387 */ /* 0x000fe20000100800 */
[----:B----4-:R-:W-:-:S03]  /*3f070*/  F2FP.F16.F32.PACK_AB R2, R10, R11 ;  /* 0x0000000b0a02723e */ /* 0x010fc600000000ff */
[----:B------:R-:W-:Y:S04]  /*3f080*/  STL [R1+0x71c], R0 ;  /* 0x00071c0001007387 */ /* 0x000fe80000100800 */
[----:B------:R0:W-:Y:S04]  /*3f090*/  STL [R1+0x718], R2 ;  /* 0x0007180201007387 */ /* 0x0001e80000100800 */
[----:B0-----:R-:W4:Y:S01]  /*3f0a0*/  LDL.LU R2, [R1+0x7c0] ;  /* 0x0007c00001027983 */ /* 0x001f220000300800 */
[----:B------:R-:W-:Y:S02]  /*3f0b0*/  F2FP.F16.F32.PACK_AB R3, R16, R17 ;  /* 0x000000111003723e */ /* 0x000fe400000000ff */
[----:B------:R-:W-:-:S03]  /*3f0c0*/  F2FP.F16.F32.PACK_AB R0, R18, R19 ;  /* 0x000000131200723e */ /* 0x000fc600000000ff */
[----:B------:R-:W-:Y:S04]  /*3f0d0*/  STL [R1+0x714], R3 ;  /* 0x0007140301007387 */ /* 0x000fe80000100800 */
[----:B----4-:R0:W-:Y:S04]  /*3f0e0*/  STL [R1+0x1978], R2 ;  /* 0x0019780201007387 */ /* 0x0101e80000100800 */
[----:B------:R-:W-:Y:S04]  /*3f0f0*/  STL [R1+0x710], R0 ;  /* 0x0007100001007387 */ /* 0x000fe80000100800 */
[----:B0-----:R-:W4:Y:S04]  /*3f100*/  LDL.LU R2, [R1+0x7c8] ;  /* 0x0007c80001027983 */ /* 0x001f280000300800 */
[----:B----4-:R0:W-:Y:S04]  /*3f110*/  STL [R1+0x1980], R2 ;  /* 0x0019800201007387 */ /* 0x0101e80000100800 */
        /* <DEDUP_REMOVED lines=29> */
[----:B----4-:R-:W-:Y:S04]  /*3f2f0*/  STL [R1+0x19f8], R2 ;  /* 0x0019f80201007387 */ /* 0x010fe80000100800 */
[----:B------:R-:W4:Y:S04]  /*3f300*/  LDL.LU R25, [R1+0xa7c] ;  /* 0x000a7c0001197983 */ /* 0x000f280000300800 */
        /* <DEDUP_REMOVED lines=33> */
[----:B0-----:R-:W4:Y:S01]  /*3f520*/  LDL.LU R25, [R1+0x7a4] ;  /* 0x0007a40001197983 */ /* 0x001f220000300800 */
[----:B---3--:R-:W-:-:S03]  /*3f530*/  IMAD.MOV.U32 R2, RZ, RZ, R9 ;  /* 0x000000ffff027224 */ /* 0x008fc600078e0009 */
[----:B----4-:R2:W-:Y:S04]  /*3f540*/  STL [R1+0x19fc], R25 ;  /* 0x0019fc1901007387 */ /* 0x0105e80000100800 */
[----:B------:R-:W3:Y:S04]  /*3f550*/  LDL.LU R24, [R1+0xa78] ;  /* 0x000a780001187983 */ /* 0x000ee80000300800 */
[----:B------:R-:W4:Y:S04]  /*3f560*/  LDL.LU R29, [R1+0xa74] ;  /* 0x000a7400011d7983 */ /* 0x000f280000300800 */
        /* <DEDUP_REMOVED lines=13> */
[----:B--2---:R-:W-:-:S03]  /*3f640*/  IMAD.MOV.U32 R25, RZ, RZ, R8 ;  /* 0x000000ffff197224 */ /* 0x004fc600078e0008 */
[----:B------:R-:W2:Y:S04]  /*3f650*/  LDL.LU R14, [R1+0xa8c] ;  /* 0x000a8c00010e7983 */ /* 0x000ea80000300800 */
[----:B------:R-:W2:Y:S04]  /*3f660*/  LDL.LU R15, [R1+0xa88] ;  /* 0x000a8800010f7983 */ /* 0x000ea80000300800 */
[----:B------:R-:W2:Y:S04]  /*3f670*/  LDL.LU R22, [R1+0xa84] ;  /* 0x000a840001167983 */ /* 0x000ea80000300800 */
[----:B------:R-:W2:Y:S04]  /*3f680*/  LDL.LU R23, [R1+0xa80] ;  /* 0x000a800001177983 */ /* 0x000ea80000300800 */
[----:B------:R-:W2:Y:S01]  /*3f690*/  LDL.LU R8, [R1+0xb2c] ;  /* 0x000b2c0001087983 */ /* 0x000ea20000300800 */
[----:B------:R-:W-:-:S03]  /*3f6a0*/  F2FP.F16.F32.PACK_AB R2, R25, R2 ;  /* 0x000000021902723e */ /* 0x000fc600000000ff */
        /* <DEDUP_REMOVED lines=76> */
[----:B----4-:R-:W-:-:S03]  /*3fb70*/  F2FP.F16.F32.PACK_AB R20, R29, R20 ;  /* 0x000000141d14723e */ /* 0x010fc600000000ff */
[----:B------:R0:W-:Y:S01]  /*3fb80*/  STL [R1+0x6c8], R2 ;  /* 0x0006c80201007387 */ /* 0x0001e20000100800 */
[----:B---3--:R-:W-:Y:S02]  /*3fb90*/  F2FP.F16.F32.PACK_AB R3, R0, R3 ;  /* 0x000000030003723e */ /* 0x008fe400000000ff */
[----:B------:R-:W-:Y:S02]  /*3fba0*/  F2FP.F16.F32.PACK_AB R0, R4, R5 ;  /* 0x000000050400723e */ /* 0x000fe400000000ff */
[----:B0-----:R-:W-:Y:S02]  /*3fbb0*/  F2FP.F16.F32.PACK_AB R2, R21, R28 ;  /* 0x0000001c1502723e */ /* 0x001fe400000000ff */
[----:B--2---:R-:W-:-:S05]  /*3fbc0*/  F2FP.F16.F32.PACK_AB R24, R25, R24 ;  /* 0x000000181918723e */ /* 0x004fca00000000ff */
[----:B------:R-:W-:Y:S04]  /*3fbd0*/  STL [R1+0x6c4], R24 ;  /* 0x0006c41801007387 */ /* 0x000fe80000100800 */
[----:B------:R-:W-:Y:S04]  /*3fbe0*/  STL [R1+0x6c0], R20 ;  /* 0x0006c01401007387 */ /* 0x000fe80000100800 */
[----:B------:R0:W-:Y:S04]  /*3fbf0*/  STL [R1+0x6bc], R2 ;  /* 0x0006bc0201007387 */ /* 0x0001e80000100800 */
[----:B------:R1:W-:Y:S01]  /*3fc00*/  STL [R1+0x6b8], R3 ;  /* 0x0006b80301007387 */ /* 0x0003e20000100800 */
[----:B0-----:R-:W-:-:S03]  /*3fc10*/  F2FP.F16.F32.PACK_AB R2, R6, R7 ;  /* 0x000000070602723e */ /* 0x001fc600000000ff */
[----:B------:R0:W-:Y:S01]  /*3fc20*/  STL [R1+0x6b4], R0 ;  /* 0x0006b40001007387 */ /* 0x0001e20000100800 */
[----:B-1----:R-:W-:-:S03]  /*3fc30*/  F2FP.F16.F32.PACK_AB R3, R26, R27 ;  /* 0x0000001b1a03723e */ /* 0x002fc600000000ff */
        /* <DEDUP_REMOVED lines=9> */
[----:B--2---:R-:W-:-:S03]  /*3fcd0*/  F2FP.F16.F32.PACK_AB R2, R10, R11 ;  /* 0x0000000b0a02723e */ /* 0x004fc600000000ff */
[----:B------:R-:W-:Y:S04]  /*3fce0*/  STL [R1+0x69c], R0 ;  /* 0x00069c0001007387 */ /* 0x000fe80000100800 */
[----:B------:R0:W-:Y:S04]  /*3fcf0*/  STL [R1+0x698], R2 ;  /* 0x0006980201007387 */ /* 0x0001e80000100800 */
[----:B0-----:R-:W2:Y:S01]  /*3fd00*/  LDL.LU R2, [R1+0x800] ;  /* 0x0008000001027983 */ /* 0x001ea20000300800 */
[----:B------:R-:W-:Y:S02]  /*3fd10*/  F2FP.F16.F32.PACK_AB R3, R16, R17 ;  /* 0x000000111003723e */ /* 0x000fe400000000ff */
[----:B------:R-:W-:-:S03]  /*3fd20*/  F2FP.F16.F32.PACK_AB R0, R18, R19 ;  /* 0x000000131200723e */ /* 0x000fc600000000ff */
        /* <DEDUP_REMOVED lines=36> */
[----:B------:R-:W3:Y:S04]  /*3ff70*/  LDL.LU R25, [R1+0xabc] ;  /* 0x000abc0001197983 */ /* 0x000ee80000300800 */
[----:B---3--:R0:W-:Y:S04]  /*3ff80*/  STL [R1+0x18e8], R25 ;  /* 0x0018e81901007387 */ /* 0x0081e80000100800 */
[----:B0-----:R-:W3:Y:S04]  /*3ff90*/  LDL.LU R25, [R1+0x804] ;  /* 0x0008040001197983 */ /* 0x001ee80000300800 */
        /* <DEDUP_REMOVED lines=33> */
[----:B0-----:R-:W2:Y:S04]  /*401b0*/  LDL.LU R25, [R1+0x7ec] ;  /* 0x0007ec0001197983 */ /* 0x001ea80000300800 */
        /* <DEDUP_REMOVED lines=27> */
[----:B--2---:R-:W-:-:S03]  /*40370*/  F2FP.F16.F32.PACK_AB R2, R25, R2 ;  /* 0x000000021902723e */ /* 0x004fc600000000ff */
        /* <DEDUP_REMOVED lines=672> */
[----:B------:R1:W-:Y:S04]  /*42d80*/  STL [R1+0xb8], R3 ;  /* 0x0000b80301007387 */ /* 0x0003e80000100800 */
[----:B------:R2:W-:Y:S01]  /*42d90*/  STL [R1+0xb4], R0 ;  /* 0x0000b40001007387 */ /* 0x0005e20000100800 */
[----:B0-----:R-:W-:-:S02]  /*42da0*/  F2FP.F16.F32.PACK_AB R2, R6, R7 ;  /* 0x000000070602723e */ /* 0x001fc400000000ff */
[----:B-1----:R-:W-:Y:S02]  /*42db0*/  F2FP.F16.F32.PACK_AB R3, R26, R27 ;  /* 0x0000001b1a03723e */ /* 0x002fe400000000ff */
[----:B--2---:R-:W-:Y:S01]  /*42dc0*/  F2FP.F16.F32.PACK_AB R0, R12, R13 ;  /* 0x0000000d0c00723e */ /* 0x004fe200000000ff */
[----:B------:R0:W-:Y:S04]  /*42dd0*/  STL [R1+0xb0], R2 ;  /* 0x0000b00201007387 */ /* 0x0001e80000100800 */
[----:B------:R1:W-:Y:S04]  /*42de0*/  STL [R1+0xcc], R3 ;  /* 0x0000cc0301007387 */ /* 0x0003e80000100800 */
[----:B------:R2:W-:Y:S01]  /*42df0*/  STL [R1+0xc8], R0 ;  /* 0x0000c80001007387 */ /* 0x0005e20000100800 */
[----:B0-----:R-:W-:-:S02]  /*42e00*/  F2FP.F16.F32.PACK_AB R2, R14, R15 ;  /* 0x0000000f0e02723e */ /* 0x001fc400000000ff */
[----:B-1----:R-:W-:Y:S02]  /*42e10*/  F2FP.F16.F32.PACK_AB R3, R22, R23 ;  /* 0x000000171603723e */ /* 0x002fe400000000ff */
[----:B--2---:R-:W-:Y:S01]  /*42e20*/  F2FP.F16.F32.PACK_AB R0, R8, R9 ;  /* 0x000000090800723e */ /* 0x004fe200000000ff */
[----:B------:R0:W-:Y:S04]  /*42e30*/  STL [R1+0xc4], R2 ;  /* 0x0000c40201007387 */ /* 0x0001e80000100800 */
[----:B------:R-:W-:Y:S04]  /*42e40*/  STL [R1+0xc0], R3 ;  /* 0x0000c00301007387 */ /* 0x000fe80000100800 */
[----:B------:R-:W-:Y:S01]  /*42e50*/  STL [R1+0xdc], R0 ;  /* 0x0000dc0001007387 */ /* 0x000fe20000100800 */
[----:B0-----:R-:W-:-:S05]  /*42e60*/  F2FP.F16.F32.PACK_AB R2, R10, R11 ;  /* 0x0000000b0a02723e */ /* 0x001fca00000000ff */
        /* <DEDUP_REMOVED lines=173> */
[----:B------:R-:W3:Y:S04]  /*43940*/  LDL.LU R25, [R1+0x16b8] ;  /* 0x0016b80001197983 */ /* 0x000ee80000300800 */
[----:B------:R3:W-:Y:S02]  /*43950*/  STL [R1+0x58], R2 ;  /* 0x0000580201007387 */ /* 0x0007e40000100800 */
[----:B---3--:R-:W-:Y:S02]  /*43960*/  F2FP.F16.F32.PACK_AB R2, R25, R24 ;  /* 0x000000181902723e */ /* 0x008fe400000000ff */
[----:B----4-:R-:W-:Y:S02]  /*43970*/  F2FP.F16.F32.PACK_AB R24, R29, R20 ;  /* 0x000000141d18723e */ /* 0x010fe400000000ff */
[----:B------:R-:W-:Y:S01]  /*43980*/  F2FP.F16.F32.PACK_AB R20, R21, R28 ;  /* 0x0000001c1514723e */ /* 0x000fe200000000ff */
[----:B------:R0:W-:Y:S04]  /*43990*/  STL [R1+0x54], R2 ;  /* 0x0000540201007387 */ /* 0x0001e80000100800 */
[----:B------:R-:W-:Y:S04]  /*439a0*/  STL [R1+0x50], R24 ;  /* 0x0000501801007387 */ /* 0x000fe80000100800 */
[----:B------:R-:W-:Y:S01]  /*439b0*/  STL [R1+0x6c], R20 ;  /* 0x00006c1401007387 */ /* 0x000fe20000100800 */
[----:B0-----:R-:W-:-:S02]  /*439c0*/  F2FP.F16.F32.PACK_AB R2, R0, R3 ;  /* 0x000000030002723e */ /* 0x001fc400000000ff */
[----:B------:R-:W-:Y:S02]  /*439d0*/  F2FP.F16.F32.PACK_AB R0, R4, R5 ;  /* 0x000000050400723e */ /* 0x000fe400000000ff */
[----:B------:R-:W-:Y:S01]  /*439e0*/  F2FP.F16.F32.PACK_AB R3, R6, R7 ;  /* 0x000000070603723e */ /* 0x000fe200000000ff */
        /* <DEDUP_REMOVED lines=14> */
[----:B------:R-:W-:Y:S04]  /*43ad0*/  STL [R1+0x88], R3 ;  /* 0x0000880301007387 */ /* 0x000fe80000100800 */
[----:B------:R-:W2:Y:S01]  /*43ae0*/  LDL.LU R7, [R1+0x1f8] ;  /* 0x0001f80001077983 */ /* 0x000ea20000300800 */
[----:B0-----:R-:W-:-:S02]  /*43af0*/  F2FP.F16.F32.PACK_AB R2, R16, R17 ;  /* 0x000000111002723e */ /* 0x001fc400000000ff */
[----:B-1----:R-:W-:-:S03]  /*43b00*/  F2FP.F16.F32.PACK_AB R0, R18, R19 ;  /* 0x000000131200723e */ /* 0x002fc600000000ff */
        /* <DEDUP_REMOVED lines=38> */
[----:B---3--:R0:W-:Y:S04]  /*43d70*/  STL [R1+0x1670], R5 ;  /* 0x0016700501007387 */ /* 0x0081e80000100800 */
[----:B0-----:R-:W3:Y:S04]  /*43d80*/  LDL.LU R5, [R1+0x1f4] ;  /* 0x0001f40001057983 */ /* 0x001ee80000300800 */
[----:B------:R-:W4:Y:S04]  /*43d90*/  LDL.LU R4, [R1+0x380] ;  /* 0x0003800001047983 */ /* 0x000f280000300800 */
[----:B----4-:R0:W-:Y:S04]  /*43da0*/  STL [R1+0x166c], R4 ;  /* 0x00166c0401007387 */ /* 0x0101e80000100800 */
[----:B0-----:R-:W4:Y:S04]  /*43db0*/  LDL.LU R4, [R1+0x38c] ;  /* 0x00038c0001047983 */ /* 0x001f280000300800 */
[----:B------:R-:W2:Y:S04]  /*43dc0*/  LDL.LU R15, [R1+0x208] ;  /* 0x00020800010f7983 */ /* 0x000ea80000300800 */
        /* <DEDUP_REMOVED lines=21> */
[----:B------:R-:W2:Y:S01]  /*43f20*/  LDL.LU R21, [R1+0x39c] ;  /* 0x00039c0001157983 */ /* 0x000ea20000300800 */
[----:B------:R-:W-:-:S03]  /*43f30*/  F2FP.F16.F32.PACK_AB R7, R6, R7 ;  /* 0x000000070607723e */ /* 0x000fc600000000ff */
[----:B--2---:R0:W-:Y:S04]  /*43f40*/  STL [R1+0x1640], R21 ;  /* 0x0016401501007387 */ /* 0x0041e80000100800 */
[----:B0-----:R-:W2:Y:S04]  /*43f50*/  LDL.LU R21, [R1+0x204] ;  /* 0x0002040001157983 */ /* 0x001ea80000300800 */
        /* <DEDUP_REMOVED lines=54> */
[----:B------:R-:W3:Y:S02]  /*442c0*/  LDL.LU R6, [R1+0x1674] ;  /* 0x0016740001067983 */ /* 0x000ee40000300800 */
[----:B---3--:R-:W-:Y:S02]  /*442d0*/  F2FP.F16.F32.PACK_AB R6, R5, R6 ;  /* 0x000000060506723e */ /* 0x008fe400000000ff */
[----:B------:R-:W4:Y:S02]  /*442e0*/  LDL.LU R5, [R1+0x1670] ;  /* 0x0016700001057983 */ /* 0x000f240000300800 */
[----:B----4-:R-:W-:Y:S02]  /*442f0*/  F2FP.F16.F32.PACK_AB R5, R4, R5 ;  /* 0x000000050405723e */ /* 0x010fe400000000ff */
[----:B------:R-:W2:Y:S02]  /*44300*/  LDL.LU R4, [R1+0x166c] ;  /* 0x00166c0001047983 */ /* 0x000ea40000300800 */
[----:B--2---:R-:W-:-:S02]  /*44310*/  F2FP.F16.F32.PACK_AB R4, R15, R4 ;  /* 0x000000040f04723e */ /* 0x004fc400000000ff */
[----:B------:R-:W2:Y:S02]  /*44320*/  LDL.LU R15, [R1+0x1668] ;  /* 0x00166800010f7983 */ /* 0x000ea40000300800 */
[----:B--2---:R-:W-:Y:S02]  /*44330*/  F2FP.F16.F32.PACK_AB R15, R14, R15 ;  /* 0x0000000f0e0f723e */ /* 0x004fe400000000ff */
        /* <DEDUP_REMOVED lines=13> */
[----:B------:R0:W-:Y:S04]  /*44410*/  STL [R1], R15 ;  /* 0x0000000f01007387 */ /* 0x0001e80000100800 */
[----:B0-----:R-:W2:Y:S02]  /*44420*/  LDL.LU R15, [R1+0x1648] ;  /* 0x00164800010f7983 */ /* 0x001ea40000300800 */
[----:B--2---:R-:W-:-:S02]  /*44430*/  F2FP.F16.F32.PACK_AB R15, R14, R15 ;  /* 0x0000000f0e0f723e */ /* 0x004fc400000000ff */
[----:B------:R-:W2:Y:S02]  /*44440*/  LDL.LU R14, [R1+0x1644] ;  /* 0x00164400010e7983 */ /* 0x000ea40000300800 */
[----:B--2---:R-:W-:Y:S02]  /*44450*/  F2FP.F16.F32.PACK_AB R14, R21, R14 ;  /* 0x0000000e150e723e */ /* 0x004fe400000000ff */
[----:B------:R-:W2:Y:S01]  /*44460*/  LDL.LU R21, [R1+0x1640] ;  /* 0x0016400001157983 */ /* 0x000ea20000300800 */
[----:B------:R-:W-:Y:S02]  /*44470*/  F2FP.F16.F32.PACK_AB R12, R20, R12 ;  /* 0x0000000c140c723e */ /* 0x000fe400000000ff */
[----:B------:R-:W-:Y:S02]  /*44480*/  F2FP.F16.F32.PACK_AB R11, R29, R11 ;  /* 0x0000000b1d0b723e */ /* 0x000fe400000000ff */
[----:B------:R-:W-:Y:S02]  /*44490*/  F2FP.F16.F32.PACK_AB R10, R24, R10 ;  /* 0x0000000a180a723e */ /* 0x000fe400000000ff */
[----:B------:R-:W-:-:S02]  /*444a0*/  F2FP.F16.F32.PACK_AB R9, R25, R9 ;  /* 0x000000091909723e */ /* 0x000fc400000000ff */
[----:B------:R-:W-:Y:S02]  /*444b0*/  F2FP.F16.F32.PACK_AB R8, R2, R8 ;  /* 0x000000080208723e */ /* 0x000fe400000000ff */
[----:B--2---:R-:W-:Y:S02]  /*444c0*/  F2FP.F16.F32.PACK_AB R13, R21, R13 ;  /* 0x0000000d150d723e */ /* 0x004fe400000000ff */
[----:B------:R-:W2:Y:S04]  /*444d0*/  LDL.LU R21, [R1+0x163c] ;  /* 0x00163c0001157983 */ /* 0x000ea80000300800 */
[----:B------:R-:W3:Y:S04]  /*444e0*/  LDL.LU R20, [R1+0x1638] ;  /* 0x0016380001147983 */ /* 0x000ee80000300800 */
[----:B------:R-:W4:Y:S04]  /*444f0*/  LDL.LU R29, [R1+0x1634] ;  /* 0x00163400011d7983 */ /* 0x000f280000300800 */
[----:B------:R-:W4:Y:S04]  /*44500*/  LDL.LU R24, [R1+0x1630] ;  /* 0x0016300001187983 */ /* 0x000f280000300800 */
[----:B------:R-:W4:Y:S04]  /*44510*/  LDL.LU R25, [R1+0x162c] ;  /* 0x00162c0001197983 */ /* 0x000f280000300800 */
[----:B------:R0:W5:Y:S01]  /*44520*/  LDL.LU R2, [R1+0x1628] ;  /* 0x0016280001027983 */ /* 0x0001620000300800 */
[----:B------:R-:W-:-:S02]  /*44530*/  F2FP.F16.F32.PACK_AB R18, R16, R18 ;  /* 0x000000121012723e */ /* 0x000fc400000000ff */
[----:B------:R-:W-:Y:S02]  /*44540*/  F2FP.F16.F32.PACK_AB R23, R28, R23 ;  /* 0x000000171c17723e */ /* 0x000fe400000000ff */
[----:B------:R-:W-:Y:S02]  /*44550*/  F2FP.F16.F32.PACK_AB R22, R0, R22 ;  /* 0x000000160016723e */ /* 0x000fe400000000ff */
[----:B------:R-:W-:Y:S02]  /*44560*/  F2FP.F16.F32.PACK_AB R19, R27, R19 ;  /* 0x000000131b13723e */ /* 0x000fe400000000ff */
[----:B--2---:R-:W-:Y:S02]  /*44570*/  F2FP.F16.F32.PACK_AB R21, R3, R21 ;  /* 0x000000150315723e */ /* 0x004fe400000000ff */
[----:B---3--:R-:W-:Y:S02]  /*44580*/  F2FP.F16.F32.PACK_AB R20, R26, R20 ;  /* 0x000000141a14723e */ /* 0x008fe400000000ff */
[----:B----4-:R-:W-:-:S02]  /*44590*/  F2FP.F16.F32.PACK_AB R17, R17, R29 ;  /* 0x0000001d1111723e */ /* 0x010fc400000000ff */
[----:B0-----:R-:W-:-:S07]  /*445a0*/  F2FP.F16.F32.PACK_AB R16, R25, R24 ;  /* 0x000000181910723e */ /* 0x001fce00000000ff */
.L_x_0:
[----:B------:R-:W-:Y:S01]  /*445b0*/  STL.64 [R1+0x1938], R6 ;  /* 0x0019380601007387 */ /* 0x000fe20000100a00 */
[----:B------:R-:W0:Y:S03]  /*445c0*/  LDCU.64 UR4, c[0x0][0x398] ;  /* 0x00007300ff0477ac */ /* 0x000e260008000a00 */
[----:B------:R-:W-:Y:S01]  /*445d0*/  STL.64 [R1+0x1930], R4 ;  /* 0x0019300401007387 */ /* 0x000fe20000100a00 */
[----:B------:R-:W1:Y:S03]  /*445e0*/  LDCU UR6, c[0x0][0x39c] ;  /* 0x00007380ff0677ac */ /* 0x000e660008000800 */
[----:B------:R-:W0:Y:S01]  /*445f0*/  LDL.LU R29, [R1+0x1618] ;  /* 0x00161800011d7983 */ /* 0x000e220000300800 */
[----:B------:R-:W-:Y:S01]  /*44600*/  MOV R0, 0x400 ;  /* 0x0000040000007802 */ /* 0x000fe20000000f00 */
[C---:B-----5:R-:W-:Y:S01]  /*44610*/  VIADD R3, R2.reuse, 0x1 ;  /* 0x0000000102037836 */ /* 0x060fe20000000000 */
[----:B------:R-:W2:Y:S01]  /*44620*/  LDCU UR7, c[0x0][0x39c] ;  /* 0x00007380ff0777ac */ /* 0x000ea20008000800 */
[----:B---3--:R-:W3:Y:S01]  /*44630*/  S2R R26, SR_CgaCtaId ;  /* 0x00000000001a7919 */ /* 0x008ee20000008800 */
[----:B------:R-:W-:Y:S01]  /*44640*/  VIADD R24, R2, 0x2 ;  /* 0x0000000202187836 */ /* 0x000fe20000000000 */
[----:B------:R-:W4:Y:S01]  /*44650*/  LDCU UR53, c[0x0][0x39c] ;  /* 0x00007380ff3577ac */ /* 0x000f220008000800 */
[----:B------:R-:W1:Y:S01]  /*44660*/  S2R R25, SR_TID.X ;  /* 0x0000000000197919 */ /* 0x000e620000002100 */
[----:B------:R-:W0:Y:S01]  /*44670*/  LDCU UR54, c[0x0][0x39c] ;  /* 0x00007380ff3677ac */ /* 0x000e220008000800 */
[----:B------:R-:W0:Y:S01]  /*44680*/  LDCU UR77, c[0x0][0x3b4] ;  /* 0x00007680ff4d77ac */ /* 0x000e220008000800 */
[----:B------:R-:W0:Y:S01]  /*44690*/  LDCU UR52, c[0x0][0x3b8] ;  /* 0x00007700ff3477ac */ /* 0x000e220008000800 */
[----:B------:R-:W0:Y:S01]  /*446a0*/  LDCU UR51, c[0x0][0x39c] ;  /* 0x00007380ff3377ac */ /* 0x000e220008000800 */
[----:B------:R-:W0:Y:S01]  /*446b0*/  LDCU UR50, c[0x0][0x3b8] ;  /* 0x00007700ff3277ac */ /* 0x000e220008000800 */
[----:B------:R-:W0:Y:S01]  /*446c0*/  LDCU UR49, c[0x0][0x3b8] ;  /* 0x00007700ff3177ac */ /* 0x000e220008000800 */
[----:B------:R-:W0:Y:S01]  /*446d0*/  LDCU UR48, c[0x0][0x3b8] ;  /* 0x00007700ff3077ac */ /* 0x000e220008000800 */
[----:B---3--:R-:W-:Y:S01]  /*446e0*/  LEA R26, R26, R0, 0x18 ;  /* 0x000000001a1a7211 */ /* 0x008fe200078ec0ff */
[----:B------:R-:W3:Y:S01]  /*446f0*/  LDCU UR47, c[0x0][0x3b8] ;  /* 0x00007700ff2f77ac */ /* 0x000ee20008000800 */
[----:B-1----:R-:W-:-:S02]  /*44700*/  LOP3.LUT R0, R25, 0x3f, RZ, 0xc0, !PT ;  /* 0x0000003f19007812 */ /* 0x002fc400078ec0ff */
[----:B------:R-:W-:Y:S01]  /*44710*/  LOP3.LUT R27, R25, 0x20, RZ, 0xc0, !PT ;  /* 0x00000020191b7812 */ /* 0x000fe200078ec0ff */
[----:B------:R-:W1:Y:S02]  /*44720*/  LDCU UR40, c[0x0][0x39c] ;  /* 0x00007380ff2877ac */ /* 0x000e640008000800 */
[--C-:B------:R-:W-:Y:S01]  /*44730*/  IMAD R0, R0, 0x10, R26.reuse ;  /* 0x0000001000007824 */ /* 0x100fe200078e021a */
[----:B------:R-:W-:Y:S01]  /*44740*/  BAR.SYNC.DEFER_BLOCKING 0x0 ;  /* 0x0000000000007b1d */ /* 0x000fe20000010000 */
[----:B------:R-:W-:-:S05]  /*44750*/  IMAD R26, R27, 0x20, R26 ;  /* 0x000000201b1a7824 */ /* 0x000fca00078e021a */
[----:B------:R-:W0:Y:S01]  /*44760*/  LDCU UR45, c[0x0][0x3b8] ;  /* 0x00007700ff2d77ac */ /* 0x000e220008000800 */
        /* <DEDUP_REMOVED lines=56> */
[----:B------:R-:W0:Y:S02]  /*44af0*/  LDCU UR55, c[0x0][0x3b8] ;  /* 0x00007700ff3777ac */ /* 0x000e240008000800 */
[----:B0-----:R-:W-:Y:S01]  /*44b00*/  ISETP.GE.AND P0, PT, R29, UR4, PT ;  /* 0x000000041d007c0c */ /* 0x001fe2000bf06270 */
[----:B------:R-:W0:Y:S03]  /*44b10*/  LDCU UR4, c[0x0][0x39c] ;  /* 0x00007380ff0477ac */ /* 0x000e260008000800 */
[----:B------:R-:W-:-:S02]  /*44b20*/  ISETP.LT.AND P4, PT, R3, UR6, !P0 ;  /* 0x0000000603007c0c */ /* 0x000fc4000c781270 */
[----:B------:R-:W-:Y:S01]  /*44b30*/  LOP3.LUT R3, R25, 0x1f, RZ, 0xc0, !PT ;  /* 0x0000001f19037812 */ /* 0x000fe200078ec0ff */
[----:B------:R-:W-:Y:S01]  /*44b40*/  VIADD R25, R2, 0x4 ;  /* 0x0000000402197836 */ /* 0x000fe20000000000 */
[----:B--2---:R-:W-:Y:S01]  /*44b50*/  ISETP.LT.AND P5, PT, R24, UR7, !P0 ;  /* 0x0000000718007c0c */ /* 0x004fe2000c7a1270 */
[----:B------:R-:W-:Y:S01]  /*44b60*/  VIADD R24, R2, 0x3 ;  /* 0x0000000302187836 */ /* 0x000fe20000000000 */
[----:B------:R-:W2:Y:S01]  /*44b70*/  LDCU.64 UR6, c[0x0][0x390] ;  /* 0x00007200ff0677ac */ /* 0x000ea20008000a00 */
[----:B------:R-:W-:Y:S01]  /*44b80*/  IMAD R3, R3, 0x10, R26 ;  /* 0x0000001003037824 */ /* 0x000fe200078e021a */
[----:B------:R-:W-:Y:S02]  /*44b90*/  ISETP.LT.AND P1, PT, R25, UR54, !P0 ;  /* 0x0000003619007c0c */ /* 0x000fe4000c721270 */
[----:B----4-:R-:W-:Y:S01]  /*44ba0*/  ISETP.LT.AND P2, PT, R24, UR53, !P0 ;  /* 0x0000003518007c0c */ /* 0x010fe2000c741270 */
[----:B------:R-:W4:Y:S01]  /*44bb0*/  LDCU UR53, c[0x0][0x39c] ;  /* 0x00007380ff3577ac */ /* 0x000f220008000800 */
[----:B------:R-:W-:Y:S01]  /*44bc0*/  STSM.16.M88.4 [R3], R16 ;  /* 0x0000001003007844 */ /* 0x000fe20000000200 */
[----:B------:R-:W0:Y:S03]  /*44bd0*/  LDCU UR54, c[0x0][0x3b8] ;  /* 0x00007700ff3677ac */ /* 0x000e260008000800 */
[----:B------:R0:W-:Y:S01]  /*44be0*/  STSM.16.M88.4 [R3+0x200], R20 ;  /* 0x0002001403007844 */ /* 0x0001e20000000200 */
[----:B------:R-:W-:Y:S06]  /*44bf0*/  BAR.SYNC.DEFER_BLOCKING 0x0 ;  /* 0x0000000000007b1d */ /* 0x000fec0000010000 */
[----:B------:R-:W2:Y:S04]  /*44c00*/  LDL.LU R24, [R1+0x70] ;  /* 0x0000700001187983 */ /* 0x000ea80000300800 */
[----:B------:R-:W2:Y:S04]  /*44c10*/  LDL.LU R25, [R1+0x74] ;  /* 0x0000740001197983 */ /* 0x000ea80000300800 */
[----:B------:R-:W2:Y:S04]  /*44c20*/  LDL.LU R26, [R1+0x78] ;  /* 0x00007800011a7983 */ /* 0x000ea80000300800 */
[----:B------:R-:W2:Y:S04]  /*44c30*/  LDL.LU R27, [R1+0x7c] ;  /* 0x00007c00011b7983 */ /* 0x000ea80000300800 */
[----:B------:R-:W1:Y:S04]  /*44c40*/  LDS.128 R16, [R0] ;  /* 0x0000000000107984 */ /* 0x000e680000000c00 */
[----:B------:R-:W3:Y:S01]  /*44c50*/  LDS.128 R4, [R0+0x400] ;  /* 0x0004000000047984 */ /* 0x000ee20000000c00 */
[----:B------:R-:W-:Y:S06]  /*44c60*/  BAR.SYNC.DEFER_BLOCKING 0x0 ;  /* 0x0000000000007b1d */ /* 0x000fec0000010000 */
[----:B0-----:R-:W2:Y:S04]  /*44c70*/  LDL.LU R20, [R1+0x80] ;  /* 0x0000800001147983 */ /* 0x001ea80000300800 */
[----:B------:R-:W2:Y:S04]  /*44c80*/  LDL.LU R21, [R1+0x84] ;  /* 0x0000840001157983 */ /* 0x000ea80000300800 */
[----:B------:R-:W2:Y:S04]  /*44c90*/  LDL.LU R22, [R1+0x88] ;  /* 0x0000880001167983 */ /* 0x000ea80000300800 */
[----:B------:R-:W2:Y:S04]  /*44ca0*/  LDL.LU R23, [R1+0x8c] ;  /* 0x00008c0001177983 */ /* 0x000ea80000300800 */
[----:B------:R-:W-:Y:S04]  /*44cb0*/  STSM.16.M88.4 [R3], R8 ;  /* 0x0000000803007844 */ /* 0x000fe80000000200 */
[----:B------:R-:W-:Y:S04]  /*44cc0*/  STSM.16.M88.4 [R3+0x200], R12 ;  /* 0x0002000c03007844 */ /* 0x000fe80000000200 */
[----:B-1----:R-:W-:Y:S04]  /*44cd0*/  STL.64 [R1+0x17a8], R18 ;  /* 0x0017a81201007387 */ /* 0x002fe80000100a00 */
[----:B------:R0:W-:Y:S04]  /*44ce0*/  STL.64 [R1+0x17a0], R16 ;  /* 0x0017a01001007387 */ /* 0x0001e80000100a00 */
[----:B0-----:R-:W2:Y:S04]  /*44cf0*/  LDL.LU R16, [R1+0x10] ;  /* 0x0000100001107983 */ /* 0x001ea80000300800 */
[----:B------:R-:W2:Y:S04]  /*44d00*/  LDL.LU R17, [R1+0x14] ;  /* 0x0000140001117983 */ /* 0x000ea80000300800 */
[----:B------:R-:W2:Y:S04]  /*44d10*/  LDL.LU R18, [R1+0x18] ;  /* 0x0000180001127983 */ /* 0x000ea80000300800 */
[----:B------:R-:W2:Y:S04]  /*44d20*/  LDL.LU R19, [R1+0x1c] ;  /* 0x00001c0001137983 */ /* 0x000ea80000300800 */
[----:B---3--:R-:W-:Y:S04]  /*44d30*/  STL.64 [R1+0x170], R4 ;  /* 0x0001700401007387 */ /* 0x008fe80000100a00 */
[----:B------:R-:W-:Y:S01]  /*44d40*/  STL.64 [R1+0x178], R6 ;  /* 0x0001780601007387 */ /* 0x000fe20000100a00 */
[----:B------:R-:W-:Y:S06]  /*44d50*/  BAR.SYNC.DEFER_BLOCKING 0x0 ;  /* 0x0000000000007b1d */ /* 0x000fec0000010000 */
[----:B------:R-:W3:Y:S04]  /*44d60*/  LDL.LU R8, [R1+0x20] ;  /* 0x0000200001087983 */ /* 0x000ee80000300800 */
[----:B------:R-:W3:Y:S04]  /*44d70*/  LDL.LU R9, [R1+0x24] ;  /* 0x0000240001097983 */ /* 0x000ee80000300800 */
[----:B------:R-:W3:Y:S04]  /*44d80*/  LDL.LU R10, [R1+0x28] ;  /* 0x00002800010a7983 */ /* 0x000ee80000300800 */
[----:B------:R-:W3:Y:S04]  /*44d90*/  LDL.LU R11, [R1+0x2c] ;  /* 0x00002c00010b7983 */ /* 0x000ee80000300800 */
[----:B------:R-:W0:Y:S04]  /*44da0*/  LDS.128 R4, [R0] ;  /* 0x0000000000047984 */ /* 0x000e280000000c00 */
[----:B------:R-:W2:Y:S04]  /*44db0*/  LDL.LU R12, [R1] ;  /* 0x00000000010c7983 */ /* 0x000ea80000300800 */
[----:B------:R-:W2:Y:S04]  /*44dc0*/  LDL.LU R13, [R1+0x4] ;  /* 0x00000400010d7983 */ /* 0x000ea80000300800 */
[----:B------:R-:W2:Y:S04]  /*44dd0*/  LDL.LU R14, [R1+0x8] ;  /* 0x00000800010e7983 */ /* 0x000ea80000300800 */
[----:B------:R-:W2:Y:S04]  /*44de0*/  LDL.LU R15, [R1+0xc] ;  /* 0x00000c00010f7983 */ /* 0x000ea80000300800 */
[----:B0-----:R-:W-:Y:S04]  /*44df0*/  STL.64 [R1+0x1e0], R4 ;  /* 0x0001e00401007387 */ /* 0x001fe80000100a00 */
[----:B------:R-:W-:Y:S04]  /*44e00*/  STL.64 [R1+0x1e8], R6 ;  /* 0x0001e80601007387 */ /* 0x000fe80000100a00 */
[----:B------:R-:W0:Y:S01]  /*44e10*/  LDS.128 R4, [R0+0x400] ;  /* 0x0004000000047984 */ /* 0x000e220000000c00 */
[----:B------:R-:W-:Y:S06]  /*44e20*/  BAR.SYNC.DEFER_BLOCKING 0x0 ;  /* 0x0000000000007b1d */ /* 0x000fec0000010000 */
[----:B0-----:R-:W-:Y:S04]  /*44e30*/  STL.64 [R1+0x1f0], R4 ;  /* 0x0001f00401007387 */ /* 0x001fe80000100a00 */
[----:B------:R0:W-:Y:S04]  /*44e40*/  STL.64 [R1+0x1f8], R6 ;  /* 0x0001f80601007387 */ /* 0x0001e80000100a00 */
[----:B0-----:R-:W3:Y:S04]  /*44e50*/  LDL.LU.64 R6, [R1+0x1938] ;  /* 0x0019380001067983 */ /* 0x001ee80000300a00 */
[----:B------:R-:W3:Y:S04]  /*44e60*/  LDL.LU.64 R4, [R1+0x1930] ;  /* 0x0019300001047983 */ /* 0x000ee80000300a00 */
[----:B--2---:R-:W-:Y:S04]  /*44e70*/  STSM.16.M88.4 [R3], R12 ;  /* 0x0000000c03007844 */ /* 0x004fe80000000200 */
[----:B---3--:R-:W-:Y:S01]  /*44e80*/  STSM.16.M88.4 [R3+0x200], R4 ;  /* 0x0002000403007844 */ /* 0x008fe20000000200 */
[----:B------:R-:W-:Y:S06]  /*44e90*/  BAR.SYNC.DEFER_BLOCKING 0x0 ;  /* 0x0000000000007b1d */ /* 0x000fec0000010000 */
[----:B------:R-:W0:Y:S04]  /*44ea0*/  LDS.128 R12, [R0] ;  /* 0x00000000000c7984 */ /* 0x000e280000000c00 */
[----:B------:R-:W1:Y:S01]  /*44eb0*/  LDS.128 R4, [R0+0x400] ;  /* 0x0004000000047984 */ /* 0x000e620000000c00 */
[----:B------:R-:W-:Y:S06]  /*44ec0*/  BAR.SYNC.DEFER_BLOCKING 0x0 ;  /* 0x0000000000007b1d */ /* 0x000fec0000010000 */
[----:B------:R-:W-:Y:S04]  /*44ed0*/  STSM.16.M88.4 [R3], R8 ;  /* 0x0000000803007844 */ /* 0x000fe80000000200 */
[----:B------:R-:W-:Y:S01]  /*44ee0*/  STSM.16.M88.4 [R3+0x200], R16 ;  /* 0x0002001003007844 */ /* 0x000fe20000000200 */
[----:B------:R-:W-:Y:S06]  /*44ef0*/  BAR.SYNC.DEFER_BLOCKING 0x0 ;  /* 0x0000000000007b1d */ /* 0x000fec0000010000 */
[----:B0-----:R-:W-:Y:S04]  /*44f00*/  STL.64 [R1], R12 ;  /* 0x0000000c01007387 */ /* 0x001fe80000100a00 */
[----:B------:R-:W-:Y:S04]  /*44f10*/  STL.64 [R1+0x8], R14 ;  /* 0x0000080e01007387 */ /* 0x000fe80000100a00 */
[----:B-1----:R0:W-:Y:S04]  /*44f20*/  STL.64 [R1+0x200], R4 ;  /* 0x0002000401007387 */ /* 0x0021e80000100a00 */
[----:B------:R-:W-:Y:S04]  /*44f30*/  STL.64 [R1+0x208], R6 ;  /* 0x0002080601007387 */ /* 0x000fe80000100a00 */
[----:B------:R-:W1:Y:S04]  /*44f40*/  LDS.128 R12, [R0] ;  /* 0x00000000000c7984 */ /* 0x000e680000000c00 */
[----:B------:R-:W2:Y:S04]  /*44f50*/  LDS.128 R8, [R0+0x400] ;  /* 0x0004000000087984 */ /* 0x000ea80000000c00 */
[----:B0-----:R-:W3:Y:S01]  /*44f60*/  LDL.LU R4, [R1+0x50] ;  /* 0x0000500001047983 */ /* 0x001ee20000300800 */
[----:B------:R-:W-:Y:S06]  /*44f70*/  BAR.SYNC.DEFER_BLOCKING 0x0 ;  /* 0x0000000000007b1d */ /* 0x000fec0000010000 */
[----:B-1----:R-:W-:Y:S04]  /*44f80*/  STL.64 [R1+0x10], R12 ;  /* 0x0000100c01007387 */ /* 0x002fe80000100a00 */
[----:B------:R-:W-:Y:S04]  /*44f90*/  STL.64 [R1+0x18], R14 ;  /* 0x0000180e01007387 */ /* 0x000fe80000100a00 */
[----:B--2---:R0:W-:Y:S04]  /*44fa0*/  STL.64 [R1+0x20], R8 ;  /* 0x0000200801007387 */ /* 0x0041e80000100a00 */
[----:B------:R1:W-:Y:S04]  /*44fb0*/  STL.64 [R1+0x28], R10 ;  /* 0x0000280a01007387 */ /* 0x0003e80000100a00 */
[----:B------:R-:W3:Y:S04]  /*44fc0*/  LDL.LU R5, [R1+0x54] ;  /* 0x0000540001057983 */ /* 0x000ee80000300800 */
[----:B------:R-:W3:Y:S04]  /*44fd0*/  LDL.LU R6, [R1+0x58] ;  /* 0x0000580001067983 */ /* 0x000ee80000300800 */
[----:B------:R-:W3:Y:S04]  /*44fe0*/  LDL.LU R7, [R1+0x5c] ;  /* 0x00005c0001077983 */ /* 0x000ee80000300800 */
[----:B0-----:R-:W2:Y:S04]  /*44ff0*/  LDL.LU R8, [R1+0x30] ;  /* 0x0000300001087983 */ /* 0x001ea80000300800 */
[----:B------:R-:W2:Y:S04]  /*45000*/  LDL.LU R9, [R1+0x34] ;  /* 0x0000340001097983 */ /* 0x000ea80000300800 */
[----:B-1----:R-:W2:Y:S04]  /*45010*/  LDL.LU R10, [R1+0x38] ;  /* 0x00003800010a7983 */ /* 0x002ea80000300800 */
[----:B------:R-:W2:Y:S04]  /*45020*/  LDL.LU R11, [R1+0x3c] ;  /* 0x00003c00010b7983 */ /* 0x000ea80000300800 */
[----:B------:R-:W-:Y:S04]  /*45030*/  STSM.16.M88.4 [R3], R20 ;  /* 0x0000001403007844 */ /* 0x000fe80000000200 */
[----:B------:R-:W-:Y:S01]  /*45040*/  STSM.16.M88.4 [R3+0x200], R24 ;  /* 0x0002001803007844 */ /* 0x000fe20000000200 */
[----:B------:R-:W-:Y:S06]  /*45050*/  BAR.SYNC.DEFER_BLOCKING 0x0 ;  /* 0x0000000000007b1d */ /* 0x000fec0000010000 */
[----:B------:R-:W0:Y:S04]  /*45060*/  LDS.128 R24, [R0] ;  /* 0x0000000000187984 */ /* 0x000e280000000c00 */
[----:B------:R-:W1:Y:S01]  /*45070*/  LDS.128 R20, [R0+0x400] ;  /* 0x0004000000147984 */ /* 0x000e620000000c00 */
[----:B------:R-:W-:Y:S06]  /*45080*/  BAR.SYNC.DEFER_BLOCKING 0x0 ;  /* 0x0000000000007b1d */ /* 0x000fec0000010000 */
[----:B--2---:R-:W-:Y:S04]  /*45090*/  STL.64 [R1+0x1928], R10 ;  /* 0x0019280a01007387 */ /* 0x004fe80000100a00 */
[----:B------:R2:W-:Y:S04]  /*450a0*/  STL.64 [R1+0x1920], R8 ;  /* 0x0019200801007387 */ /* 0x0005e80000100a00 */
[----:B--2---:R-:W2:Y:S04]  /*450b0*/  LDL.LU R8, [R1+0x60] ;  /* 0x0000600001087983 */ /* 0x004ea80000300800 */
[----:B------:R-:W2:Y:S04]  /*450c0*/  LDL.LU R9, [R1+0x64] ;  /* 0x0000640001097983 */ /* 0x000ea80000300800 */
[----:B------:R-:W2:Y:S04]  /*450d0*/  LDL.LU R10, [R1+0x68] ;  /* 0x00006800010a7983 */ /* 0x000ea80000300800 */
[----:B------:R-:W2:Y:S04]  /*450e0*/  LDL.LU R11, [R1+0x6c] ;  /* 0x00006c00010b7983 */ /* 0x000ea80000300800 */
[----:B------:R-:W3:Y:S04]  /*450f0*/  LDL.LU R12, [R1+0x40] ;  /* 0x00004000010c7983 */ /* 0x000ee80000300800 */
[----:B------:R-:W4:Y:S04]  /*45100*/  LDL.LU R13, [R1+0x44] ;  /* 0x00004400010d7983 */ /* 0x000f280000300800 */
[----:B------:R-:W4:Y:S04]  /*45110*/  LDL.LU R14, [R1+0x48] ;  /* 0x00004800010e7983 */ /* 0x000f280000300800 */
[----:B------:R-:W4:Y:S04]  /*45120*/  LDL.LU R15, [R1+0x4c] ;  /* 0x00004c00010f7983 */ /* 0x000f280000300800 */
[----:B------:R-:W4:Y:S04]  /*45130*/  LDL.LU R16, [R1+0xe0] ;  /* 0x0000e00001107983 */ /* 0x000f280000300800 */
[----:B0-----:R-:W-:Y:S04]  /*45140*/  STL.64 [R1+0x70], R24 ;  /* 0x0000701801007387 */ /* 0x001fe80000100a00 */
[----:B------:R-:W-:Y:S04]  /*45150*/  STL.64 [R1+0x78], R26 ;  /* 0x0000781a01007387 */ /* 0x000fe80000100a00 */
[----:B-1----:R0:W-:Y:S04]  /*45160*/  STL.64 [R1+0x80], R20 ;  /* 0x0000801401007387 */ /* 0x0021e80000100a00 */
[----:B------:R1:W-:Y:S04]  /*45170*/  STL.64 [R1+0x88], R22 ;  /* 0x0000881601007387 */ /* 0x0003e80000100a00 */
[----:B------:R-:W4:Y:S04]  /*45180*/  LDL.LU R17, [R1+0xe4] ;  /* 0x0000e40001117983 */ /* 0x000f280000300800 */
[----:B------:R-:W4:Y:S04]  /*45190*/  LDL.LU R18, [R1+0xe8] ;  /* 0x0000e80001127983 */ /* 0x000f280000300800 */
[----:B------:R-:W4:Y:S04]  /*451a0*/  LDL.LU R19, [R1+0xec] ;  /* 0x0000ec0001137983 */ /* 0x000f280000300800 */
[----:B0-----:R-:W4:Y:S04]  /*451b0*/  LDL.LU R20, [R1+0xd0] ;  /* 0x0000d00001147983 */ /* 0x001f280000300800 */
[----:B------:R-:W4:Y:S04]  /*451c0*/  LDL.LU R21, [R1+0xd4] ;  /* 0x0000d40001157983 */ /* 0x000f280000300800 */
[----:B-1----:R-:W4:Y:S04]  /*451d0*/  LDL.LU R22, [R1+0xd8] ;  /* 0x0000d80001167983 */ /* 0x002f280000300800 */
[----:B------:R-:W4:Y:S04]  /*451e0*/  LDL.LU R23, [R1+0xdc] ;  /* 0x0000dc0001177983 */ /* 0x000f280000300800 */
[----:B------:R-:W4:Y:S04]  /*451f0*/  LDL.LU R24, [R1+0xc0] ;  /* 0x0000c00001187983 */ /* 0x000f280000300800 */
[----:B------:R-:W4:Y:S04]  /*45200*/  LDL.LU R25, [R1+0xc4] ;  /* 0x0000c40001197983 */ /* 0x000f280000300800 */
[----:B------:R-:W4:Y:S04]  /*45210*/  LDL.LU R26, [R1+0xc8] ;  /* 0x0000c800011a7983 */ /* 0x000f280000300800 */
[----:B------:R-:W4:Y:S04]  /*45220*/  LDL.LU R27, [R1+0xcc] ;  /* 0x0000cc00011b7983 */ /* 0x000f280000300800 */
[----:B--2---:R-:W-:Y:S04]  /*45230*/  STSM.16.M88.4 [R3], R8 ;  /* 0x0000000803007844 */ /* 0x004fe80000000200 */
[----:B---3--:R-:W-:Y:S01]  /*45240*/  STSM.16.M88.4 [R3+0x200], R4 ;  /* 0x0002000403007844 */ /* 0x008fe20000000200 */
[----:B------:R-:W-:Y:S06]  /*45250*/  BAR.SYNC.DEFER_BLOCKING 0x0 ;  /* 0x0000000000007b1d */ /* 0x000fec0000010000 */
[----:B------:R-:W0:Y:S04]  /*45260*/  LDS.128 R4, [R0] ;  /* 0x0000000000047984 */ /* 0x000e280000000c00 */
[----:B------:R-:W1:Y:S01]  /*45270*/  LDS.128 R8, [R0+0x400] ;  /* 0x0004000000087984 */ /* 0x000e620000000c00 */
[----:B------:R-:W-:Y:S06]  /*45280*/  BAR.SYNC.DEFER_BLOCKING 0x0 ;  /* 0x0000000000007b1d */ /* 0x000fec0000010000 */
[----:B0-----:R-:W-:Y:S04]  /*45290*/  STL.64 [R1+0x17b8], R6 ;  /* 0x0017b80601007387 */ /* 0x001fe80000100a00 */
[----:B------:R0:W-:Y:S04]  /*452a0*/  STL.64 [R1+0x17b0], R4 ;  /* 0x0017b00401007387 */ /* 0x0001e80000100a00 */
[----:B0-----:R-:W2:Y:S04]  /*452b0*/  LDL.LU R4, [R1+0xf0] ;  /* 0x0000f00001047983 */ /* 0x001ea80000300800 */
[----:B------:R-:W2:Y:S04]  /*452c0*/  LDL.LU R5, [R1+0xf4] ;  /* 0x0000f40001057983 */ /* 0x000ea80000300800 */
[----:B------:R-:W2:Y:S04]  /*452d0*/  LDL.LU R6, [R1+0xf8] ;  /* 0x0000f80001067983 */ /* 0x000ea80000300800 */
[----:B------:R-:W2:Y:S04]  /*452e0*/  LDL.LU R7, [R1+0xfc] ;  /* 0x0000fc0001077983 */ /* 0x000ea80000300800 */
[----:B-1----:R-:W-:Y:S04]  /*452f0*/  STL.64 [R1+0x50], R8 ;  /* 0x0000500801007387 */ /* 0x002fe80000100a00 */
[----:B------:R0:W-:Y:S04]  /*45300*/  STL.64 [R1+0x58], R10 ;  /* 0x0000580a01007387 */ /* 0x0001e80000100a00 */
[----:B0-----:R-:W3:Y:S04]  /*45310*/  LDL.LU.64 R10, [R1+0x1928] ;  /* 0x00192800010a7983 */ /* 0x001ee80000300a00 */
[----:B------:R-:W3:Y:S04]  /*45320*/  LDL.LU.64 R8, [R1+0x1920] ;  /* 0x0019200001087983 */ /* 0x000ee80000300a00 */
[----:B----4-:R-:W-:Y:S04]  /*45330*/  STSM.16.M88.4 [R3], R12 ;  /* 0x0000000c03007844 */ /* 0x010fe80000000200 */
[----:B---3--:R-:W-:Y:S01]  /*45340*/  STSM.16.M88.4 [R3+0x200], R8 ;  /* 0x0002000803007844 */ /* 0x008fe20000000200 */
[----:B------:R-:W-:Y:S06]  /*45350*/  BAR.SYNC.DEFER_BLOCKING 0x0 ;  /* 0x0000000000007b1d */ /* 0x000fec0000010000 */
[----:B------:R-:W0:Y:S04]  /*45360*/  LDS.128 R8, [R0] ;  /* 0x0000000000087984 */ /* 0x000e280000000c00 */
[----:B------:R-:W1:Y:S01]  /*45370*/  LDS.128 R12, [R0+0x400] ;  /* 0x00040000000c7984 */ /* 0x000e620000000c00 */
[----:B------:R-:W-:Y:S06]  /*45380*/  BAR.SYNC.DEFER_BLOCKING 0x0 ;  /* 0x0000000000007b1d */ /* 0x000fec0000010000 */
[----:B--2---:R-:W-:Y:S04]  /*45390*/  STSM.16.M88.4 [R3], R4 ;  /* 0x0000000403007844 */ /* 0x004fe80000000200 */
[----:B------:R-:W-:Y:S01]  /*453a0*/  STSM.16.M88.4 [R3+0x200], R16 ;  /* 0x0002001003007844 */ /* 0x000fe20000000200 */
[----:B------:R-:W-:Y:S06]  /*453b0*/  BAR.SYNC.DEFER_BLOCKING 0x0 ;  /* 0x0000000000007b1d */ /* 0x000fec0000010000 */
[----:B0-----:R-:W-:Y:S04]  /*453c0*/  STL.64 [R1+0x17c8], R10 ;  /* 0x0017c80a01007387 */ /* 0x001fe80000100a00 */
[----:B------:R-:W-:Y:S04]  /*453d0*/  STL.64 [R1+0x17c0], R8 ;  /* 0x0017c00801007387 */ /* 0x000fe80000100a00 */
[----:B------:R-:W-:Y:S04]  /*453e0*/  LDS.128 R8, [R0] ;  /* 0x0000000000087984 */ /* 0x000fe80000000c00 */
[----:B------:R-:W0:Y:S01]  /*453f0*/  LDS.128 R4, [R0+0x400] ;  /* 0x0004000000047984 */ /* 0x000e220000000c00 */
[----:B------:R-:W-:Y:S06]  /*45400*/  BAR.SYNC.DEFER_BLOCKING 0x0 ;  /* 0x0000000000007b1d */ /* 0x000fec0000010000 */
[----:B------:R-:W-:Y:S04]  /*45410*/  STSM.16.M88.4 [R3], R20 ;  /* 0x0000001403007844 */ /* 0x000fe80000000200 */
[----:B------:R-:W-:Y:S04]  /*45420*/  STSM.16.M88.4 [R3+0x200], R24 ;  /* 0x0002001803007844 */ /* 0x000fe80000000200 */
[----:B-1----:R-:W-:Y:S04]  /*45430*/  STL.64 [R1+0x17d8], R14 ;  /* 0x0017d80e01007387 */ /* 0x002fe80000100a00 */
[----:B------:R-:W-:Y:S01]  /*45440*/  STL.64 [R1+0x17d0], R12 ;  /* 0x0017d00c01007387 */ /* 0x000fe20000100a00 */
[----:B------:R-:W-:Y:S01]  /*45450*/  BAR.SYNC.DEFER_BLOCKING 0x0 ;  /* 0x0000000000007b1d */ /* 0x000fe20000010000 */
[----:B0-----:R-:W-:-:S05]  /*45460*/  IMAD.MOV.U32 R28, RZ, RZ, R4 ;  /* 0x000000ffff1c7224 */ /* 0x001fca00078e0004 */
[----:B------:R-:W-:Y:S04]  /*45470*/  STL [R1+0x254], R5 ;  /* 0x0002540501007387 */ /* 0x000fe80000100800 */
[----:B------:R0:W-:Y:S04]  /*45480*/  STL.64 [R1+0x210], R8 ;  /* 0x0002100801007387 */ /* 0x0001e80000100a00 */
[----:B------:R-:W-:Y:S04]  /*45490*/  STL.64 [R1+0x218], R10 ;  /* 0x0002180a01007387 */ /* 0x000fe80000100a00 */
[----:B------:R-:W-:Y:S04]  /*454a0*/  STL.64 [R1+0x258], R6 ;  /* 0x0002580601007387 */ /* 0x000fe80000100a00 */
[----:B------:R-:W1:Y:S04]  /*454b0*/  LDS.128 R12, [R0] ;  /* 0x00000000000c7984 */ /* 0x000e680000000c00 */
[----:B------:R-:W2:Y:S04]  /*454c0*/  LDS.128 R4, [R0+0x400] ;  /* 0x0004000000047984 */ /* 0x000ea80000000c00 */
[----:B0-----:R-:W3:Y:S04]  /*454d0*/  LDL.LU R8, [R1+0x120] ;  /* 0x0001200001087983 */ /* 0x001ee80000300800 */
[----:B-1----:R-:W-:Y:S04]  /*454e0*/  STL.64 [R1+0x310], R12 ;  /* 0x0003100c01007387 */ /* 0x002fe80000100a00 */
[----:B------:R-:W-:Y:S04]  /*454f0*/  STL.64 [R1+0x318], R14 ;  /* 0x0003180e01007387 */ /* 0x000fe80000100a00 */
[----:B--2---:R-:W-:Y:S04]  /*45500*/  STL.64 [R1+0x830], R4 ;  /* 0x0008300401007387 */ /* 0x004fe80000100a00 */
[----:B------:R-:W-:Y:S04]  /*45510*/  STL.64 [R1+0x838], R6 ;  /* 0x0008380601007387 */ /* 0x000fe80000100a00 */
[----:B------:R-:W3:Y:S04]  /*45520*/  LDL.LU R9, [R1+0x124] ;  /* 0x0001240001097983 */ /* 0x000ee80000300800 */
[----:B------:R-:W2:Y:S04]  /*45530*/  LDL.LU R10, [R1+0x128] ;  /* 0x00012800010a7983 */ /* 0x000ea80000300800 */
[----:B------:R-:W2:Y:S01]  /*45540*/  LDL.LU R11, [R1+0x12c] ;  /* 0x00012c00010b7983 */ /* 0x000ea20000300800 */
[----:B------:R-:W-:Y:S06]  /*45550*/  BAR.SYNC.DEFER_BLOCKING 0x0 ;  /* 0x0000000000007b1d */ /* 0x000fec0000010000 */
        /* <DEDUP_REMOVED lines=44> */
[----:B--2---:R0:W-:Y:S04]  /*45820*/  STSM.16.M88.4 [R3], R8 ;  /* 0x0000000803007844 */ /* 0x0041e80000000200 */
[----:B0-----:R-:W2:Y:S04]  /*45830*/  LDL.LU.64 R10, [R1+0x1918] ;  /* 0x00191800010a7983 */ /* 0x001ea80000300a00 */
[----:B------:R-:W2:Y:S04]  /*45840*/  LDL.LU.64 R8, [R1+0x1910] ;  /* 0x0019100001087983 */ /* 0x000ea80000300a00 */
[----:B--2---:R-:W-:Y:S01]  /*45850*/  STSM.16.M88.4 [R3+0x200], R8 ;  /* 0x0002000803007844 */ /* 0x004fe20000000200 */
[----:B------:R-:W-:Y:S06]  /*45860*/  BAR.SYNC.DEFER_BLOCKING 0x0 ;  /* 0x0000000000007b1d */ /* 0x000fec0000010000 */
[----:B------:R-:W0:Y:S04]  /*45870*/  LDS.128 R8, [R0] ;  /* 0x0000000000087984 */ /* 0x000e280000000c00 */
[----:B0-----:R-:W-:Y:S04]  /*45880*/  STL.64 [R1+0x9e0], R8 ;  /* 0x0009e00801007387 */ /* 0x001fe80000100a00 */
[----:B------:R-:W-:Y:S04]  /*45890*/  STL.64 [R1+0x9e8], R10 ;  /* 0x0009e80a01007387 */ /* 0x000fe80000100a00 */
[----:B------:R-:W0:Y:S04]  /*458a0*/  LDS.128 R8, [R0+0x400] ;  /* 0x0004000000087984 */ /* 0x000e280000000c00 */
[----:B0-----:R-:W-:Y:S04]  /*458b0*/  STL.64 [R1+0x9d0], R8 ;  /* 0x0009d00801007387 */ /* 0x001fe80000100a00 */
[----:B------:R0:W-:Y:S04]  /*458c0*/  STL.64 [R1+0x9d8], R10 ;  /* 0x0009d80a01007387 */ /* 0x0001e80000100a00 */
[----:B0-----:R-:W2:Y:S04]  /*458d0*/  LDL.LU.64 R10, [R1+0x1908] ;  /* 0x00190800010a7983 */ /* 0x001ea80000300a00 */
[----:B------:R-:W2:Y:S01]  /*458e0*/  LDL.LU.64 R8, [R1+0x1900] ;  /* 0x0019000001087983 */ /* 0x000ea20000300a00 */
[----:B------:R-:W-:Y:S06]  /*458f0*/  BAR.SYNC.DEFER_BLOCKING 0x0 ;  /* 0x0000000000007b1d */ /* 0x000fec0000010000 */
        /* <DEDUP_REMOVED lines=8> */
[----:B------:R-:W0:Y:S01]  /*45980*/  LDS.128 R8, [R0+0x400] ;  /* 0x0004000000087984 */ /* 0x000e220000000c00 */
[----:B------:R-:W-:Y:S06]  /*45990*/  BAR.SYNC.DEFER_BLOCKING 0x0 ;  /* 0x0000000000007b1d */ /* 0x000fec0000010000 */
[----:B0-----:R-:W-:Y:S04]  /*459a0*/  STL.64 [R1+0x9b0], R8 ;  /* 0x0009b00801007387 */ /* 0x001fe80000100a00 */
[----:B------:R0:W-:Y:S04]  /*459b0*/  STL.64 [R1+0x9b8], R10 ;  /* 0x0009b80a01007387 */ /* 0x0001e80000100a00 */
[----:B0-----:R-:W2:Y:S04]  /*459c0*/  LDL.LU.64 R10, [R1+0x18e8] ;  /* 0x0018e800010a7983 */ /* 0x001ea80000300a00 */
[----:B------:R-:W2:Y:S04]  /*459d0*/  LDL.LU.64 R8, [R1+0x18e0] ;  /* 0x0018e00001087983 */ /* 0x000ea80000300a00 */
[----:B---3--:R-:W-:Y:S04]  /*459e0*/  STSM.16.M88.4 [R3], R12 ;  /* 0x0000000c03007844 */ /* 0x008fe80000000200 */
[----:B--2---:R-:W-:Y:S01]  /*459f0*/  STSM.16.M88.4 [R3+0x200], R8 ;  /* 0x0002000803007844 */ /* 0x004fe20000000200 */
[----:B------:R-:W-:Y:S06]  /*45a00*/  BAR.SYNC.DEFER_BLOCKING 0x0 ;  /* 0x0000000000007b1d */ /* 0x000fec0000010000 */
[----:B------:R-:W0:Y:S04]  /*45a10*/  LDS.128 R12, [R0] ;  /* 0x00000000000c7984 */ /* 0x000e280000000c00 */
[----:B------:R-:W1:Y:S01]  /*45a20*/  LDS.128 R8, [R0+0x400] ;  /* 0x0004000000087984 */ /* 0x000e620000000c00 */
[----:B------:R-:W-:Y:S06]  /*45a30*/  BAR.SYNC.DEFER_BLOCKING 0x0 ;  /* 0x0000000000007b1d */ /* 0x000fec0000010000 */
[----:B------:R-:W-:Y:S04]  /*45a40*/  STSM.16.M88.4 [R3], R4 ;  /* 0x0000000403007844 */ /* 0x000fe80000000200 */
[----:B----4-:R-:W-:Y:S01]  /*45a50*/  STSM.16.M88.4 [R3+0x200], R16 ;  /* 0x0002001003007844 */ /* 0x010fe20000000200 */
[----:B------:R-:W-:Y:S06]  /*45a60*/  BAR.SYNC.DEFER_BLOCKING 0x0 ;  /* 0x0000000000007b1d */ /* 0x000fec0000010000 */
[----:B0-----:R-:W-:Y:S04]  /*45a70*/  STL.64 [R1+0x990], R12 ;  /* 0x0009900c01007387 */ /* 0x001fe80000100a00 */
[----:B------:R-:W-:Y:S04]  /*45a80*/  STL.64 [R1+0x998], R14 ;  /* 0x0009980e01007387 */ /* 0x000fe80000100a00 */
[----:B-1----:R-:W-:Y:S04]  /*45a90*/  STL.64 [R1+0x980], R8 ;  /* 0x0009800801007387 */ /* 0x002fe80000100a00 */
[----:B------:R-:W-:Y:S04]  /*45aa0*/  STL.64 [R1+0x988], R10 ;  /* 0x0009880a01007387 */ /* 0x000fe80000100a00 */
[----:B------:R-:W0:Y:S04]  /*45ab0*/  LDS.128 R8, [R0] ;  /* 0x0000000000087984 */ /* 0x000e280000000c00 */
[----:B------:R-:W1:Y:S01]  /*45ac0*/  LDS.128 R4, [R0+0x400] ;  /* 0x0004000000047984 */ /* 0x000e620000000c00 */
[----:B------:R-:W-:Y:S06]  /*45ad0*/  BAR.SYNC.DEFER_BLOCKING 0x0 ;  /* 0x0000000000007b1d */ /* 0x000fec0000010000 */
[----:B------:R-:W-:Y:S04]  /*45ae0*/  STSM.16.M88.4 [R3], R20 ;  /* 0x0000001403007844 */ /* 0x000fe80000000200 */
[----:B------:R-:W-:Y:S01]  /*45af0*/  STSM.16.M88.4 [R3+0x200], R24 ;  /* 0x0002001803007844 */ /* 0x000fe20000000200 */
[----:B------:R-:W-:Y:S06]  /*45b00*/  BAR.SYNC.DEFER_BLOCKING 0x0 ;  /* 0x0000000000007b1d */ /* 0x000fec0000010000 */
[----:B0-----:R0:W-:Y:S04]  /*45b10*/  STL.64 [R1+0x970], R8 ;  /* 0x0009700801007387 */ /* 0x0011e80000100a00 */
[----:B------:R-:W-:Y:S04]  /*45b20*/  STL.64 [R1+0x978], R10 ;  /* 0x0009780a01007387 */ /* 0x000fe80000100a00 */
[----:B-1----:R-:W-:Y:S04]  /*45b30*/  STL.64 [R1+0x960], R4 ;  /* 0x0009600401007387 */ /* 0x002fe80000100a00 */
        /* <DEDUP_REMOVED lines=206> */
[----:B0-----:R-:W-:Y:S04]  /*46820*/  STL.64 [R1+0xa00], R8 ;  /* 0x000a000801007387 */ /* 0x001fe80000100a00 */
[----:B------:R-:W-:Y:S04]  /*46830*/  STL.64 [R1+0xa08], R10 ;  /* 0x000a080a01007387 */ /* 0x000fe80000100a00 */
[----:B-1----:R-:W-:Y:S04]  /*46840*/  STL.64 [R1+0xa10], R4 ;  /* 0x000a100401007387 */ /* 0x002fe80000100a00 */
[----:B------:R-:W-:Y:S04]  /*46850*/  STL.64 [R1+0xa18], R6 ;  /* 0x000a180601007387 */ /* 0x000fe80000100a00 */
[----:B------:R-:W2:Y:S04]  /*46860*/  LDL.LU R12, [R1+0x6c0] ;  /* 0x0006c000010c7983 */ /* 0x000ea80000300800 */
        /* <DEDUP_REMOVED lines=15> */
[----:B------:R-:W-:Y:S04]  /*46960*/  STSM.16.M88.4 [R3], R16 ;  /* 0x0000001003007844 */ /* 0x000fe80000000200 */
[----:B------:R-:W-:Y:S01]  /*46970*/  STSM.16.M88.4 [R3+0x200], R24 ;  /* 0x0002001803007844 */ /* 0x000fe20000000200 */
[----:B------:R-:W-:Y:S06]  /*46980*/  BAR.SYNC.DEFER_BLOCKING 0x0 ;  /* 0x0000000000007b1d */ /* 0x000fec0000010000 */
[----:B---3--:R-:W-:Y:S04]  /*46990*/  STL.64 [R1+0x1848], R14 ;  /* 0x0018480e01007387 */ /* 0x008fe80000100a00 */
[----:B--2---:R0:W-:Y:S04]  /*469a0*/  STL.64 [R1+0x1840], R12 ;  /* 0x0018400c01007387 */ /* 0x0041e80000100a00 */
[----:B0-----:R-:W2:Y:S04]  /*469b0*/  LDL.LU R12, [R1+0x690] ;  /* 0x00069000010c7983 */ /* 0x001ea80000300800 */
[----:B------:R-:W2:Y:S04]  /*469c0*/  LDL.LU R13, [R1+0x694] ;  /* 0x00069400010d7983 */ /* 0x000ea80000300800 */
[----:B------:R-:W3:Y:S04]  /*469d0*/  LDL.LU R14, [R1+0x698] ;  /* 0x00069800010e7983 */ /* 0x000ee80000300800 */
[----:B------:R-:W3:Y:S04]  /*469e0*/  LDL.LU R15, [R1+0x69c] ;  /* 0x00069c00010f7983 */ /* 0x000ee80000300800 */
[----:B---3--:R-:W-:Y:S04]  /*469f0*/  STL.64 [R1+0x1858], R14 ;  /* 0x0018580e01007387 */ /* 0x008fe80000100a00 */
[----:B--2---:R-:W-:Y:S04]  /*46a00*/  STL.64 [R1+0x1850], R12 ;  /* 0x0018500c01007387 */ /* 0x004fe80000100a00 */
[----:B------:R-:W0:Y:S04]  /*46a10*/  LDS.128 R12, [R0] ;  /* 0x00000000000c7984 */ /* 0x000e280000000c00 */
[----:B------:R-:W2:Y:S04]  /*46a20*/  LDL.LU R4, [R1+0x6e0] ;  /* 0x0006e00001047983 */ /* 0x000ea80000300800 */
        /* <DEDUP_REMOVED lines=11> */
[----:B------:R-:W2:Y:S04]  /*46ae0*/  LDL.LU R16, [R1+0x6f0] ;  /* 0x0006f00001107983 */ /* 0x000ea80000300800 */
[----:B------:R-:W2:Y:S04]  /*46af0*/  LDL.LU R17, [R1+0x6f4] ;  /* 0x0006f40001117983 */ /* 0x000ea80000300800 */
[----:B------:R-:W2:Y:S04]  /*46b00*/  LDL.LU R18, [R1+0x6f8] ;  /* 0x0006f80001127983 */ /* 0x000ea80000300800 */
[----:B------:R-:W2:Y:S04]  /*46b10*/  LDL.LU R19, [R1+0x6fc] ;  /* 0x0006fc0001137983 */ /* 0x000ea80000300800 */
        /* <DEDUP_REMOVED lines=32> */
[----:B---3--:R-:W-:Y:S04]  /*46d20*/  STSM.16.M88.4 [R3], R8 ;  /* 0x0000000803007844 */ /* 0x008fe80000000200 */
[----:B------:R-:W-:Y:S01]  /*46d30*/  STSM.16.M88.4 [R3+0x200], R4 ;  /* 0x0002000403007844 */ /* 0x000fe20000000200 */
[----:B------:R-:W-:Y:S06]  /*46d40*/  BAR.SYNC.DEFER_BLOCKING 0x0 ;  /* 0x0000000000007b1d */ /* 0x000fec0000010000 */
[----:B------:R-:W1:Y:S04]  /*46d50*/  LDS.128 R8, [R0] ;  /* 0x0000000000087984 */ /* 0x000e680000000c00 */
[----:B------:R-:W2:Y:S04]  /*46d60*/  LDS.128 R4, [R0+0x400] ;  /* 0x0004000000047984 */ /* 0x000ea80000000c00 */
[----:B0-----:R-:W-:Y:S04]  /*46d70*/  STL.64 [R1+0xb60], R12 ;  /* 0x000b600c01007387 */ /* 0x001fe80000100a00 */
[----:B------:R-:W-:Y:S01]  /*46d80*/  STL.64 [R1+0xb68], R14 ;  /* 0x000b680e01007387 */ /* 0x000fe20000100a00 */
[----:B------:R-:W-:Y:S06]  /*46d90*/  BAR.SYNC.DEFER_BLOCKING 0x0 ;  /* 0x0000000000007b1d */ /* 0x000fec0000010000 */
[----:B-1----:R0:W-:Y:S04]  /*46da0*/  STL.64 [R1+0xba0], R8 ;  /* 0x000ba00801007387 */ /* 0x0021e80000100a00 */
[----:B------:R1:W-:Y:S04]  /*46db0*/  STL.64 [R1+0xba8], R10 ;  /* 0x000ba80a01007387 */ /* 0x0003e80000100a00 */
[----:B--2---:R-:W-:Y:S04]  /*46dc0*/  STL.64 [R1+0xbd0], R4 ;  /* 0x000bd00401007387 */ /* 0x004fe80000100a00 */
[----:B------:R-:W-:Y:S04]  /*46dd0*/  STL.64 [R1+0xbd8], R6 ;  /* 0x000bd80601007387 */ /* 0x000fe80000100a00 */
[----:B0-----:R-:W2:Y:S04]  /*46de0*/  LDL.LU R8, [R1+0x770] ;  /* 0x0007700001087983 */ /* 0x001ea80000300800 */
[----:B------:R-:W2:Y:S04]  /*46df0*/  LDL.LU R9, [R1+0x774] ;  /* 0x0007740001097983 */ /* 0x000ea80000300800 */
[----:B-1----:R-:W3:Y:S04]  /*46e00*/  LDL.LU R10, [R1+0x778] ;  /* 0x00077800010a7983 */ /* 0x002ee80000300800 */
        /* <DEDUP_REMOVED lines=20> */
[----:B----4-:R-:W-:Y:S01]  /*46f50*/  STSM.16.M88.4 [R3+0x200], R24 ;  /* 0x0002001803007844 */ /* 0x010fe20000000200 */
[----:B------:R-:W-:Y:S06]  /*46f60*/  BAR.SYNC.DEFER_BLOCKING 0x0 ;  /* 0x0000000000007b1d */ /* 0x000fec0000010000 */
[----:B------:R-:W0:Y:S04]  /*46f70*/  LDS.128 R4, [R0] ;  /* 0x0000000000047984 */ /* 0x000e280000000c00 */
[----:B------:R-:W1:Y:S01]  /*46f80*/  LDS.128 R16, [R0+0x400] ;  /* 0x0004000000107984 */ /* 0x000e620000000c00 */
[----:B------:R-:W-:Y:S06]  /*46f90*/  BAR.SYNC.DEFER_BLOCKING 0x0 ;  /* 0x0000000000007b1d */ /* 0x000fec0000010000 */
[----:B---3--:R-:W-:Y:S04]  /*46fa0*/  STL.64 [R1+0x1818], R10 ;  /* 0x0018180a01007387 */ /* 0x008fe80000100a00 */
[----:B--2---:R2:W-:Y:S04]  /*46fb0*/  STL.64 [R1+0x1810], R8 ;  /* 0x0018100801007387 */ /* 0x0045e80000100a00 */
[----:B--2---:R-:W2:Y:S04]  /*46fc0*/  LDL.LU R8, [R1+0x710] ;  /* 0x0007100001087983 */ /* 0x004ea80000300800 */
[----:B------:R-:W2:Y:S04]  /*46fd0*/  LDL.LU R9, [R1+0x714] ;  /* 0x0007140001097983 */ /* 0x000ea80000300800 */
[----:B------:R-:W2:Y:S04]  /*46fe0*/  LDL.LU R10, [R1+0x718] ;  /* 0x00071800010a7983 */ /* 0x000ea80000300800 */
[----:B------:R-:W2:Y:S04]  /*46ff0*/  LDL.LU R11, [R1+0x71c] ;  /* 0x00071c00010b7983 */ /* 0x000ea80000300800 */
[----:B------:R-:W3:Y:S04]  /*47000*/  LDL.LU R12, [R1+0x750] ;  /* 0x00075000010c7983 */ /* 0x000ee80000300800 */
[----:B------:R-:W3:Y:S04]  /*47010*/  LDL.LU R13, [R1+0x754] ;  /* 0x00075400010d7983 */ /* 0x000ee80000300800 */
[----:B------:R-:W3:Y:S04]  /*47020*/  LDL.LU R14, [R1+0x758] ;  /* 0x00075800010e7983 */ /* 0x000ee80000300800 */
[----:B------:R-:W3:Y:S04]  /*47030*/  LDL.LU R15, [R1+0x75c] ;  /* 0x00075c00010f7983 */ /* 0x000ee80000300800 */
[----:B0-----:R0:W-:Y:S04]  /*47040*/  STL.64 [R1+0xc00], R4 ;  /* 0x000c000401007387 */ /* 0x0011e80000100a00 */
[----:B------:R4:W-:Y:S04]  /*47050*/  STL.64 [R1+0xc08], R6 ;  /* 0x000c080601007387 */ /* 0x0009e80000100a00 */
[----:B0-----:R-:W3:Y:S04]  /*47060*/  LDL.LU R4, [R1+0x840] ;  /* 0x0008400001047983 */ /* 0x001ee80000300800 */
[----:B-1----:R0:W-:Y:S04]  /*47070*/  STL.64 [R1+0xc30], R16 ;  /* 0x000c301001007387 */ /* 0x0021e80000100a00 */
[----:B------:R1:W-:Y:S04]  /*47080*/  STL.64 [R1+0xc38], R18 ;  /* 0x000c381201007387 */ /* 0x0003e80000100a00 */
[----:B------:R-:W3:Y:S04]  /*47090*/  LDL.LU R5, [R1+0x844] ;  /* 0x0008440001057983 */ /* 0x000ee80000300800 */
[----:B----4-:R-:W4:Y:S04]  /*470a0*/  LDL.LU R6, [R1+0x848] ;  /* 0x0008480001067983 */ /* 0x010f280000300800 */
[----:B------:R-:W4:Y:S04]  /*470b0*/  LDL.LU R7, [R1+0x84c] ;  /* 0x00084c0001077983 */ /* 0x000f280000300800 */
[----:B0-----:R-:W3:Y:S04]  /*470c0*/  LDL.LU R16, [R1+0x850] ;  /* 0x0008500001107983 */ /* 0x001ee80000300800 */
[----:B------:R-:W3:Y:S04]  /*470d0*/  LDL.LU R17, [R1+0x854] ;  /* 0x0008540001117983 */ /* 0x000ee80000300800 */
[----:B-1----:R-:W3:Y:S04]  /*470e0*/  LDL.LU R18, [R1+0x858] ;  /* 0x0008580001127983 */ /* 0x002ee80000300800 */
        /* <DEDUP_REMOVED lines=29> */
[----:B---3--:R0:W-:Y:S04]  /*472c0*/  STSM.16.M88.4 [R3], R12 ;  /* 0x0000000c03007844 */ /* 0x0081e80000000200 */
[----:B0-----:R-:W3:Y:S04]  /*472d0*/  LDL.LU.64 R14, [R1+0x17d8] ;  /* 0x0017d800010e7983 */ /* 0x001ee80000300a00 */
[----:B------:R-:W3:Y:S04]  /*472e0*/  LDL.LU.64 R12, [R1+0x17d0] ;  /* 0x0017d000010c7983 */ /* 0x000ee80000300a00 */
[----:B--2---:R-:W-:Y:S01]  /*472f0*/  STSM.16.M88.4 [R3+0x200], R8 ;  /* 0x0002000803007844 */ /* 0x004fe20000000200 */
[----:B------:R-:W-:Y:S06]  /*47300*/  BAR.SYNC.DEFER_BLOCKING 0x0 ;  /* 0x0000000000007b1d */ /* 0x000fec0000010000 */
[----:B------:R-:W0:Y:S04]  /*47310*/  LDS.128 R8, [R0] ;  /* 0x0000000000087984 */ /* 0x000e280000000c00 */
[----:B0-----:R-:W-:Y:S04]  /*47320*/  STL.64 [R1+0xd00], R8 ;  /* 0x000d000801007387 */ /* 0x001fe80000100a00 */
[----:B------:R-:W-:Y:S04]  /*47330*/  STL.64 [R1+0xd08], R10 ;  /* 0x000d080a01007387 */ /* 0x000fe80000100a00 */
[----:B------:R-:W0:Y:S01]  /*47340*/  LDS.128 R8, [R0+0x400] ;  /* 0x0004000000087984 */ /* 0x000e220000000c00 */
[----:B------:R-:W-:Y:S06]  /*47350*/  BAR.SYNC.DEFER_BLOCKING 0x0 ;  /* 0x0000000000007b1d */ /* 0x000fec0000010000 */
[----:B----4-:R-:W-:Y:S04]  /*47360*/  STSM.16.M88.4 [R3], R4 ;  /* 0x0000000403007844 */ /* 0x010fe80000000200 */
[----:B------:R-:W-:Y:S04]  /*47370*/  STSM.16.M88.4 [R3+0x200], R16 ;  /* 0x0002001003007844 */ /* 0x000fe80000000200 */
[----:B0-----:R-:W-:Y:S04]  /*47380*/  STL.64 [R1+0xd30], R8 ;  /* 0x000d300801007387 */ /* 0x001fe80000100a00 */
[----:B------:R0:W-:Y:S04]  /*47390*/  STL.64 [R1+0xd38], R10 ;  /* 0x000d380a01007387 */ /* 0x0001e80000100a00 */
[----:B0-----:R-:W2:Y:S04]  /*473a0*/  LDL.LU.64 R10, [R1+0x17c8] ;  /* 0x0017c800010a7983 */ /* 0x001ea80000300a00 */
[----:B------:R-:W4:Y:S04]  /*473b0*/  LDL.LU.64 R8, [R1+0x17c0] ;  /* 0x0017c00001087983 */ /* 0x000f280000300a00 */
[----:B------:R0:W-:Y:S04]  /*473c0*/  STL [R1+0x1668], R0 ;  /* 0x0016680001007387 */ /* 0x0001e80000100800 */
[----:B------:R-:W2:Y:S04]  /*473d0*/  LDL.LU.64 R6, [R1+0x17b8] ;  /* 0x0017b80001067983 */ /* 0x000ea80000300a00 */
[----:B------:R-:W2:Y:S04]  /*473e0*/  LDL.LU.64 R4, [R1+0x17b0] ;  /* 0x0017b00001047983 */ /* 0x000ea80000300a00 */
[----:B------:R-:W2:Y:S04]  /*473f0*/  LDL.LU.64 R18, [R1+0x17a8] ;  /* 0x0017a80001127983 */ /* 0x000ea80000300a00 */
[----:B------:R-:W2:Y:S01]  /*47400*/  LDL.LU.64 R16, [R1+0x17a0] ;  /* 0x0017a00001107983 */ /* 0x000ea20000300a00 */
[----:B------:R-:W-:Y:S01]  /*47410*/  IMAD R21, R29, UR77, RZ ;  /* 0x0000004d1d157c24 */ /* 0x000fe2000f8e02ff */
[----:B------:R-:W1:Y:S01]  /*47420*/  LDCU UR77, c[0x0][0x39c] ;  /* 0x00007380ff4d77ac */ /* 0x000e620008000800 */
[----:B------:R-:W-:Y:S03]  /*47430*/  BAR.SYNC.DEFER_BLOCKING 0x0 ;  /* 0x0000000000007b1d */ /* 0x000fe60000010000 */
[----:B------:R-:W-:Y:S01]  /*47440*/  LEA R20, P3, R21, UR6, 0x1 ;  /* 0x0000000615147c11 */ /* 0x000fe2000f8608ff */
[----:B------:R-:W-:-:S03]  /*47450*/  IMAD R23, R2, UR52, RZ ;  /* 0x0000003402177c24 */ /* 0x000fc6000f8e02ff */
[----:B------:R-:W-:Y:S01]  /*47460*/  LEA.HI.X.SX32 R21, R21, UR7, 0x1, P3 ;  /* 0x0000000715157c11 */ /* 0x000fe200098f0eff */
[C---:B------:R-:W-:Y:S01]  /*47470*/  VIADD R3, R2.reuse, 0x5 ;  /* 0x0000000502037836 */ /* 0x040fe20000000000 */
[----:B------:R-:W-:Y:S01]  /*47480*/  ISETP.LT.AND P3, PT, R2, UR51, !P0 ;  /* 0x0000003302007c0c */ /* 0x000fe2000c761270 */
[----:B0-----:R-:W-:Y:S01]  /*47490*/  IMAD.MOV.U32 R0, RZ, RZ, R28 ;  /* 0x000000ffff007224 */ /* 0x001fe200078e001c */
[CC--:B------:R-:W-:Y:S01]  /*474a0*/  LEA R22, P6, R23.reuse, R20.reuse, 0x1 ;  /* 0x0000001417167211 */ /* 0x0c0fe200078c08ff */
[C---:B------:R-:W-:Y:S01]  /*474b0*/  VIADD R24, R23.reuse, UR50 ;  /* 0x0000003217187c36 */ /* 0x040fe20008000000 */
[----:B------:R-:W0:Y:S02]  /*474c0*/  LDCU UR7, c[0x0][0x39c] ;  /* 0x00007380ff0777ac */ /* 0x000e240008000800 */
[----:B------:R-:W-:Y:S01]  /*474d0*/  LEA.HI.X.SX32 R23, R23, R21, 0x1, P6 ;  /* 0x0000001517177211 */ /* 0x000fe200030f0eff */
[----:B------:R-:W-:Y:S01]  /*474e0*/  VIADD R25, R24, UR49 ;  /* 0x0000003118197c36 */ /* 0x000fe20008000000 */
[----:B------:R-:W0:Y:S03]  /*474f0*/  LDCU UR51, c[0x0][0x39c] ;  /* 0x00007380ff3377ac */ /* 0x000e260008000800 */
[----:B------:R-:W-:Y:S01]  /*47500*/  VIADD R27, R25, UR48 ;  /* 0x00000030191b7c36 */ /* 0x000fe20008000000 */
[----:B------:R-:W0:Y:S03]  /*47510*/  LDCU UR6, c[0x0][0x3b8] ;  /* 0x00007700ff0677ac */ /* 0x000e260008000800 */
[----:B------:R-:W-:Y:S01]  /*47520*/  VIADD R26, R27, UR47 ;  /* 0x0000002f1b1a7c36 */ /* 0x000fe20008000000 */
[----:B------:R-:W0:Y:S03]  /*47530*/  LDCU UR52, c[0x0][0x3b8] ;  /* 0x00007700ff3477ac */ /* 0x000e260008000800 */
[----:B------:R-:W-:Y:S01]  /*47540*/  VIADD R29, R26, UR45 ;  /* 0x0000002d1a1d7c36 */ /* 0x000fe20008000000 */
[----:B------:R-:W0:Y:S03]  /*47550*/  LDCU UR50, c[0x0][0x3b8] ;  /* 0x00007700ff3277ac */ /* 0x000e260008000800 */
[----:B------:R-:W-:Y:S01]  /*47560*/  VIADD R28, R29, UR43 ;  /* 0x0000002b1d1c7c36 */ /* 0x000fe20008000000 */
[----:B------:R-:W0:Y:S01]  /*47570*/  LDCU UR49, c[0x0][0x39c] ;  /* 0x00007380ff3177ac */ /* 0x000e220008000800 */
[----:B------:R-:W0:Y:S01]  /*47580*/  LDCU UR43, c[0x0][0x39c] ;  /* 0x00007380ff2b77ac */ /* 0x000e220008000800 */
[----:B------:R-:W0:Y:S01]  /*47590*/  LDCU UR48, c[0x0][0x3b8] ;  /* 0x00007700ff3077ac */ /* 0x000e220008000800 */
[----:B------:R-:W0:Y:S01]  /*475a0*/  LDCU UR45, c[0x0][0x39c] ;  /* 0x00007380ff2d77ac */ /* 0x000e220008000800 */
[----:B------:R-:W0:Y:S01]  /*475b0*/  LDCU UR47, c[0x0][0x3b8] ;  /* 0x00007700ff2f77ac */ /* 0x000e220008000800 */
[----:B--2---:R2:W-:Y:S02]  /*475c0*/  @P3 STG.E.U16 desc[UR10][R22.64], R16 ;  /* 0x0000001016003986 */ /* 0x0045e4000c10150a */
[----:B--2---:R-:W-:-:S02]  /*475d0*/  LEA R22, P6, R24, R20, 0x1 ;  /* 0x0000001418167211 */ /* 0x004fc400078c08ff */
[----:B------:R-:W-:Y:S02]  /*475e0*/  PRMT R16, R16, 0x7632, R16 ;  /* 0x0000763210107816 */ /* 0x000fe40000000010 */
[----:B------:R-:W-:Y:S02]  /*475f0*/  LEA.HI.X.SX32 R23, R24, R21, 0x1, P6 ;  /* 0x0000001518177211 */ /* 0x000fe400030f0eff */
[----:B------:R-:W-:-:S04]  /*47600*/  LEA R24, P6, R25, R20, 0x1 ;  /* 0x0000001419187211 */ /* 0x000fc800078c08ff */
[-C--:B------:R-:W-:Y:S01]  /*47610*/  LEA.HI.X.SX32 R25, R25, R21.reuse, 0x1, P6 ;  /* 0x0000001519197211 */ /* 0x080fe200030f0eff */
[----:B------:R2:W-:Y:S04]  /*47620*/  @P4 STG.E.U16 desc[UR10][R22.64], R16 ;  /* 0x0000001016004986 */ /* 0x0005e8000c10150a */
[----:B------:R0:W-:Y:S01]  /*47630*/  @P5 STG.E.U16 desc[UR10][R24.64], R17 ;  /* 0x0000001118005986 */ /* 0x0001e2000c10150a */
[----:B--2---:R-:W-:Y:S01]  /*47640*/  LEA R16, P6, R27, R20, 0x1 ;  /* 0x000000141b107211 */ /* 0x004fe200078c08ff */
[C---:B------:R-:W-:Y:S01]  /*47650*/  VIADD R22, R2.reuse, 0x7 ;  /* 0x0000000702167836 */ /* 0x040fe20000000000 */
[----:B0-----:R-:W-:Y:S01]  /*47660*/  PRMT R25, R17, 0x7632, R25 ;  /* 0x0000763211197816 */ /* 0x001fe20000000019 */
[----:B------:R-:W-:Y:S01]  /*47670*/  VIADD R23, R2, 0x8 ;  /* 0x0000000802177836 */ /* 0x000fe20000000000 */
[----:B------:R-:W-:-:S02]  /*47680*/  LEA.HI.X.SX32 R17, R27, R21, 0x1, P6 ;  /* 0x000000151b117211 */ /* 0x000fc400030f0eff */
[----:B------:R-:W-:Y:S01]  /*47690*/  ISETP.LT.AND P5, PT, R22, UR40, !P0 ;  /* 0x0000002816007c0c */ /* 0x000fe2000c7a1270 */
[----:B------:R-:W0:Y:S01]  /*476a0*/  LDCU UR40, c[0x0][0x3b8] ;  /* 0x00007700ff2877ac */ /* 0x000e220008000800 */
[-C--:B------:R-:W-:Y:S01]  /*476b0*/  LEA R22, P6, R26, R20.reuse, 0x1 ;  /* 0x000000141a167211 */ /* 0x080fe200078c08ff */
[----:B------:R2:W-:Y:S01]  /*476c0*/  @P2 STG.E.U16 desc[UR10][R16.64], R25 ;  /* 0x0000001910002986 */ /* 0x0005e2000c10150a */
[----:B------:R-:W-:Y:S01]  /*476d0*/  ISETP.LT.AND P3, PT, R3, UR44, !P0 ;  /* 0x0000002c03007c0c */ /* 0x000fe2000c761270 */
[----:B------:R-:W-:Y:S01]  /*476e0*/  VIADD R3, R2, 0x6 ;  /* 0x0000000602037836 */ /* 0x000fe20000000000 */
[----:B------:R-:W-:Y:S01]  /*476f0*/  ISETP.LT.AND P2, PT, R23, UR38, !P0 ;  /* 0x0000002617007c0c */ /* 0x000fe2000c741270 */
[----:B------:R-:W0:Y:S01]  /*47700*/  LDCU UR44, c[0x0][0x3b8] ;  /* 0x00007700ff2c77ac */ /* 0x000e220008000800 */
[----:B------:R-:W-:Y:S02]  /*47710*/  LEA.HI.X.SX32 R23, R26, R21, 0x1, P6 ;  /* 0x000000151a177211 */ /* 0x000fe400030f0eff */
[----:B------:R-:W-:Y:S01]  /*47720*/  ISETP.LT.AND P4, PT, R3, UR42, !P0 ;  /* 0x0000002a03007c0c */ /* 0x000fe2000c781270 */
[----:B------:R-:W0:Y:S01]  /*47730*/  LDCU UR38, c[0x0][0x3b8] ;  /* 0x00007700ff2677ac */ /* 0x000e220008000800 */
[----:B--2---:R-:W-:Y:S01]  /*47740*/  VIADD R17, R2, 0x9 ;  /* 0x0000000902117836 */ /* 0x004fe20000000000 */
[----:B------:R-:W-:Y:S01]  /*47750*/  LEA R16, P6, R29, R20, 0x1 ;  /* 0x000000141d107211 */ /* 0x000fe200078c08ff */
[----:B------:R2:W-:Y:S01]  /*47760*/  @P1 STG.E.U16 desc[UR10][R22.64], R18 ;  /* 0x0000001216001986 */ /* 0x0005e2000c10150a */
[----:B------:R-:W-:Y:S01]  /*47770*/  VIADD R3, R28, UR41 ;  /* 0x000000291c037c36 */ /* 0x000fe20008000000 */
[----:B------:R-:W0:Y:S01]  /*47780*/  LDCU UR41, c[0x0][0x39c] ;  /* 0x00007380ff2977ac */ /* 0x000e220008000800 */
[----:B------:R-:W-:-:S02]  /*47790*/  ISETP.LT.AND P1, PT, R17, UR36, !P0 ;  /* 0x0000002411007c0c */ /* 0x000fc4000c721270 */
[-C--:B------:R-:W-:Y:S01]  /*477a0*/  LEA.HI.X.SX32 R17, R29, R21.reuse, 0x1, P6 ;  /* 0x000000151d117211 */ /* 0x080fe200030f0eff */
[----:B------:R-:W0:Y:S01]  /*477b0*/  LDCU UR42, c[0x0][0x3b8] ;  /* 0x00007700ff2a77ac */ /* 0x000e220008000800 */
[----:B------:R-:W3:Y:S01]  /*477c0*/  LDL.LU R29, [R1+0x17c] ;  /* 0x00017c00011d7983 */ /* 0x000ee20000300800 */
[----:B--2---:R-:W-:Y:S01]  /*477d0*/  PRMT R23, R18, 0x7632, R23 ;  /* 0x0000763212177816 */ /* 0x004fe20000000017 */
[----:B------:R-:W-:Y:S01]  /*477e0*/  VIADD R24, R3, UR39 ;  /* 0x0000002703187c36 */ /* 0x000fe20008000000 */
[----:B------:R-:W-:Y:S01]  /*477f0*/  LEA R22, P6, R28, R20, 0x1 ;  /* 0x000000141c167211 */ /* 0x000fe200078c08ff */
[----:B------:R-:W-:Y:S01]  /*47800*/  VIADD R18, R2, 0xa ;  /* 0x0000000a02127836 */ /* 0x000fe20000000000 */
[----:B------:R-:W2:Y:S01]  /*47810*/  LDCU UR39, c[0x0][0x39c] ;  /* 0x00007380ff2777ac */ /* 0x000ea20008000800 */
[----:B------:R0:W-:Y:S01]  /*47820*/  @P3 STG.E.U16 desc[UR10][R16.64], R23 ;  /* 0x0000001710003986 */ /* 0x0001e2000c10150a */
[----:B------:R-:W1:Y:S01]  /*47830*/  LDCU UR36, c[0x0][0x3b8] ;  /* 0x00007700ff2477ac */ /* 0x000e620008000800 */
[----:B0-----:R-:W-:-:S02]  /*47840*/  LEA.HI.X.SX32 R23, R28, R21, 0x1, P6 ;  /* 0x000000151c177211 */ /* 0x001fc400030f0eff */
[----:B------:R-:W2:Y:S04]  /*47850*/  LDL.LU R28, [R1+0x178] ;  /* 0x00017800011c7983 */ /* 0x000ea80000300800 */
[----:B------:R0:W-:Y:S04]  /*47860*/  @P4 STG.E.U16 desc[UR10][R22.64], R19 ;  /* 0x0000001316004986 */ /* 0x0001e8000c10150a */
[----:B0-----:R-:W2:Y:S01]  /*47870*/  LDL.LU R23, [R1+0x170] ;  /* 0x0001700001177983 */ /* 0x001ea20000300800 */
[----:B------:R-:W-:Y:S01]  /*47880*/  VIADD R17, R2, 0xb ;  /* 0x0000000b02117836 */ /* 0x000fe20000000000 */
[----:B------:R-:W-:-:S02]  /*47890*/  LEA R16, P6, R3, R20, 0x1 ;  /* 0x0000001403107211 */ /* 0x000fc400078c08ff */
[----:B------:R-:W-:Y:S02]  /*478a0*/  PRMT R22, R19, 0x7632, R22 ;  /* 0x0000763213167816 */ /* 0x000fe40000000016 */
[----:B------:R-:W-:Y:S01]  /*478b0*/  ISETP.LT.AND P4, PT, R17, UR32, !P0 ;  /* 0x0000002011007c0c */ /* 0x000fe2000c781270 */
[----:B------:R-:W-:Y:S01]  /*478c0*/  VIADD R19, R2, 0xc ;  /* 0x0000000c02137836 */ /* 0x000fe20000000000 */
[-C--:B------:R-:W-:Y:S01]  /*478d0*/  LEA.HI.X.SX32 R17, R3, R21.reuse, 0x1, P6 ;  /* 0x0000001503117211 */ /* 0x080fe200030f0eff */
[----:B------:R-:W-:Y:S01]  /*478e0*/  VIADD R25, R24, UR37 ;  /* 0x0000002518197c36 */ /* 0x000fe20008000000 */
[----:B------:R-:W-:Y:S01]  /*478f0*/  ISETP.LT.AND P3, PT, R18, UR34, !P0 ;  /* 0x0000002212007c0c */ /* 0x000fe2000c761270 */
[----:B------:R-:W0:Y:S01]  /*47900*/  LDCU UR37, c[0x0][0x39c] ;  /* 0x00007380ff2577ac */ /* 0x000e220008000800 */
[CC--:B------:R-:W-:Y:S01]  /*47910*/  LEA R18, P6, R24.reuse, R20.reuse, 0x1 ;  /* 0x0000001418127211 */ /* 0x0c0fe200078c08ff */
[----:B------:R1:W-:Y:S01]  /*47920*/  @P5 STG.E.U16 desc[UR10][R16.64], R22 ;  /* 0x0000001610005986 */ /* 0x0003e2000c10150a */
[----:B------:R-:W-:Y:S01]  /*47930*/  ISETP.LT.AND P5, PT, R19, UR30, !P0 ;  /* 0x0000001e13007c0c */ /* 0x000fe2000c7a1270 */
[C---:B------:R-:W-:Y:S01]  /*47940*/  VIADD R26, R25.reuse, UR35 ;  /* 0x00000023191a7c36 */ /* 0x040fe20008000000 */
[-C--:B------:R-:W-:Y:S01]  /*47950*/  LEA.HI.X.SX32 R19, R24, R21.reuse, 0x1, P6 ;  /* 0x0000001518137211 */ /* 0x080fe200030f0eff */
[----:B------:R-:W0:Y:S01]  /*47960*/  LDCU UR35, c[0x0][0x39c] ;  /* 0x00007380ff2377ac */ /* 0x000e220008000800 */
[----:B------:R-:W0:Y:S01]  /*47970*/  LDCU UR34, c[0x0][0x3b8] ;  /* 0x00007700ff2277ac */ /* 0x000e220008000800 */
[----:B-1----:R-:W-:Y:S01]  /*47980*/  VIADD R17, R2, 0xd ;  /* 0x0000000d02117836 */ /* 0x002fe20000000000 */
[-C--:B------:R-:W-:Y:S01]  /*47990*/  LEA R16, P6, R25, R20.reuse, 0x1 ;  /* 0x0000001419107211 */ /* 0x080fe200078c08ff */
[----:B------:R-:W1:Y:S01]  /*479a0*/  LDCU UR32, c[0x0][0x3b8] ;  /* 0x00007700ff2077ac */ /* 0x000e620008000800 */
[----:B------:R-:W0:Y:S01]  /*479b0*/  LDCU UR30, c[0x0][0x3b8] ;  /* 0x00007700ff1e77ac */ /* 0x000e220008000800 */
[----:B--2---:R2:W-:Y:S01]  /*479c0*/  @P2 STG.E.U16 desc[UR10][R18.64], R23 ;  /* 0x0000001712002986 */ /* 0x0045e2000c10150a */
[----:B------:R-:W-:Y:S01]  /*479d0*/  ISETP.LT.AND P2, PT, R17, UR28, !P0 ;  /* 0x0000001c11007c0c */ /* 0x000fe2000c741270 */
[----:B------:R-:W-:Y:S01]  /*479e0*/  VIADD R27, R26, UR33 ;  /* 0x000000211a1b7c36 */ /* 0x000fe20008000000 */
[----:B------:R-:W-:Y:S01]  /*479f0*/  LEA.HI.X.SX32 R17, R25, R21, 0x1, P6 ;  /* 0x0000001519117211 */ /* 0x000fe200030f0eff */
[----:B------:R-:W0:Y:S01]  /*47a00*/  LDCU UR33, c[0x0][0x39c] ;  /* 0x00007380ff2177ac */ /* 0x000e220008000800 */
[----:B------:R-:W3:Y:S01]  /*47a10*/  LDL.LU R25, [R1+0x174] ;  /* 0x0001740001197983 */ /* 0x000ee20000300800 */
[----:B------:R-:W-:Y:S01]  /*47a20*/  PRMT R24, R23, 0x7632, R24 ;  /* 0x0000763217187816 */ /* 0x000fe20000000018 */
[----:B------:R-:W0:Y:S01]  /*47a30*/  LDCU UR28, c[0x0][0x3b8] ;  /* 0x00007700ff1c77ac */ /* 0x000e220008000800 */
[----:B--2---:R-:W-:Y:S01]  /*47a40*/  VIADD R19, R2, 0xe ;  /* 0x0000000e02137836 */ /* 0x004fe20000000000 */
[----:B------:R-:W-:-:S02]  /*47a50*/  LEA R18, P6, R26, R20, 0x1 ;  /* 0x000000141a127211 */ /* 0x000fc400078c08ff */
[----:B------:R2:W-:Y:S02]  /*47a60*/  @P1 STG.E.U16 desc[UR10][R16.64], R24 ;  /* 0x0000001810001986 */ /* 0x0005e4000c10150a */
[----:B------:R-:W-:Y:S01]  /*47a70*/  ISETP.LT.AND P1, PT, R19, UR26, !P0 ;  /* 0x0000001a13007c0c */ /* 0x000fe2000c721270 */
[C---:B------:R-:W-:Y:S01]  /*47a80*/  VIADD R3, R27.reuse, UR31 ;  /* 0x0000001f1b037c36 */ /* 0x040fe20008000000 */
[----:B------:R-:W-:Y:S01]  /*47a90*/  LEA.HI.X.SX32 R19, R26, R21, 0x1, P6 ;  /* 0x000000151a137211 */ /* 0x000fe200030f0eff */
[----:B------:R-:W0:Y:S01]  /*47aa0*/  LDCU UR31, c[0x0][0x39c] ;  /* 0x00007380ff1f77ac */ /* 0x000e220008000800 */
[----:B------:R-:W0:Y:S01]  /*47ab0*/  LDCU UR26, c[0x0][0x3b8] ;  /* 0x00007700ff1a77ac */ /* 0x000e220008000800 */
[----:B--2---:R-:W-:Y:S01]  /*47ac0*/  VIADD R17, R2, 0xf ;  /* 0x0000000f02117836 */ /* 0x004fe20000000000 */
[----:B------:R-:W-:Y:S01]  /*47ad0*/  LEA R16, P6, R27, R20, 0x1 ;  /* 0x000000141b107211 */ /* 0x000fe200078c08ff */
[----:B------:R-:W-:Y:S01]  /*47ae0*/  VIADD R22, R3, UR29 ;  /* 0x0000001d03167c36 */ /* 0x000fe20008000000 */
[----:B------:R-:W2:Y:S03]  /*47af0*/  LDCU UR29, c[0x0][0x39c] ;  /* 0x00007380ff1d77ac */ /* 0x000ea60008000800 */
[----:B------:R-:W-:Y:S01]  /*47b00*/  VIADD R23, R22, UR27 ;  /* 0x0000001b16177c36 */ /* 0x000fe20008000000 */
[----:B------:R-:W0:Y:S03]  /*47b10*/  LDCU UR27, c[0x0][0x39c] ;  /* 0x00007380ff1b77ac */ /* 0x000e260008000800 */
[----:B------:R-:W-:Y:S01]  /*47b20*/  VIADD R24, R23, UR25 ;  /* 0x0000001917187c36 */ /* 0x000fe20008000000 */
[----:B------:R-:W0:Y:S01]  /*47b30*/  LDCU UR25, c[0x0][0x39c] ;  /* 0x00007380ff1977ac */ /* 0x000e220008000800 */
[----:B---3--:R3:W-:Y:S01]  /*47b40*/  @P3 STG.E.U16 desc[UR10][R18.64], R25 ;  /* 0x0000001912003986 */ /* 0x0087e2000c10150a */
[----:B------:R-:W-:Y:S01]  /*47b50*/  ISETP.LT.AND P3, PT, R17, UR24, !P0 ;  /* 0x0000001811007c0c */ /* 0x000fe2000c761270 */
[----:B------:R-:W0:Y:S01]  /*47b60*/  LDCU UR24, c[0x0][0x3b8] ;  /* 0x00007700ff1877ac */ /* 0x000e220008000800 */
[----:B------:R-:W-:-:S02]  /*47b70*/  PRMT R26, R25, 0x7632, R26 ;  /* 0x00007632191a7816 */ /* 0x000fc4000000001a */
[-C--:B------:R-:W-:Y:S02]  /*47b80*/  LEA.HI.X.SX32 R17, R27, R21.reuse, 0x1, P6 ;  /* 0x000000151b117211 */ /* 0x080fe400030f0eff */
[----:B------:R-:W2:Y:S01]  /*47b90*/  LDL.LU R27, [R1+0x1e4] ;  /* 0x0001e400011b7983 */ /* 0x000ea20000300800 */
[----:B---3--:R-:W-:Y:S01]  /*47ba0*/  VIADD R19, R2, 0x10 ;  /* 0x0000001002137836 */ /* 0x008fe20000000000 */
[-C--:B------:R-:W-:Y:S02]  /*47bb0*/  LEA R18, P6, R3, R20.reuse, 0x1 ;  /* 0x0000001403127211 */ /* 0x080fe400078c08ff */
[----:B------:R3:W-:Y:S02]  /*47bc0*/  @P4 STG.E.U16 desc[UR10][R16.64], R26 ;  /* 0x0000001a10004986 */ /* 0x0007e4000c10150a */
[----:B------:R-:W-:Y:S01]  /*47bd0*/  ISETP.LT.AND P4, PT, R19, UR22, !P0 ;  /* 0x0000001613007c0c */ /* 0x000fe2000c781270 */
[----:B------:R-:W-:Y:S01]  /*47be0*/  VIADD R25, R24, UR23 ;  /* 0x0000001718197c36 */ /* 0x000fe20008000000 */
[----:B------:R-:W-:Y:S01]  /*47bf0*/  LEA.HI.X.SX32 R19, R3, R21, 0x1, P6 ;  /* 0x0000001503137211 */ /* 0x000fe200030f0eff */
[----:B------:R-:W0:Y:S01]  /*47c00*/  LDCU UR23, c[0x0][0x39c] ;  /* 0x00007380ff1777ac */ /* 0x000e220008000800 */
[----:B---3--:R-:W-:Y:S01]  /*47c10*/  VIADD R17, R2, 0x11 ;  /* 0x0000001102117836 */ /* 0x008fe20000000000 */
[----:B------:R-:W-:-:S02]  /*47c20*/  LEA R16, P6, R22, R20, 0x1 ;  /* 0x0000001416107211 */ /* 0x000fc400078c08ff */
[----:B------:R3:W-:Y:S01]  /*47c30*/  @P5 STG.E.U16 desc[UR10][R18.64], R28 ;  /* 0x0000001c12005986 */ /* 0x0007e2000c10150a */
[----:B------:R-:W-:Y:S01]  /*47c40*/  VIADD R26, R2, 0x12 ;  /* 0x00000012021a7836 */ /* 0x000fe20000000000 */
[----:B------:R-:W0:Y:S01]  /*47c50*/  LDCU UR22, c[0x0][0x3b8] ;  /* 0x00007700ff1677ac */ /* 0x000e220008000800 */
[----:B------:R-:W-:Y:S02]  /*47c60*/  ISETP.LT.AND P5, PT, R17, UR20, !P0 ;  /* 0x0000001411007c0c */ /* 0x000fe4000c7a1270 */
[-C--:B------:R-:W-:Y:S01]  /*47c70*/  LEA.HI.X.SX32 R17, R22, R21.reuse, 0x1, P6 ;  /* 0x0000001516117211 */ /* 0x080fe200030f0eff */
[----:B------:R-:W-:Y:S01]  /*47c80*/  VIADD R3, R25, UR21 ;  /* 0x0000001519037c36 */ /* 0x000fe20008000000 */
[----:B------:R-:W0:Y:S01]  /*47c90*/  LDCU UR21, c[0x0][0x39c] ;  /* 0x00007380ff1577ac */ /* 0x000e220008000800 */
[----:B------:R-:W0:Y:S01]  /*47ca0*/  LDCU UR20, c[0x0][0x3b8] ;  /* 0x00007700ff1477ac */ /* 0x000e220008000800 */
[----:B---3--:R-:W-:Y:S02]  /*47cb0*/  PRMT R19, R28, 0x7632, R19 ;  /* 0x000076321c137816 */ /* 0x008fe40000000013 */
[CC--:B------:R-:W-:Y:S01]  /*47cc0*/  LEA R18, P6, R23.reuse, R20.reuse, 0x1 ;  /* 0x0000001417127211 */ /* 0x0c0fe200078c08ff */
[----:B------:R-:W3:Y:S04]  /*47cd0*/  LDL.LU R28, [R1+0x1e8] ;  /* 0x0001e800011c7983 */ /* 0x000ee80000300800 */
[----:B------:R0:W-:Y:S01]  /*47ce0*/  @P2 STG.E.U16 desc[UR10][R16.64], R19 ;  /* 0x0000001310002986 */ /* 0x0001e2000c10150a */
[----:B------:R-:W-:Y:S01]  /*47cf0*/  ISETP.LT.AND P2, PT, R26, UR18, !P0 ;  /* 0x000000121a007c0c */ /* 0x000fe2000c741270 */
[C---:B------:R-:W-:Y:S01]  /*47d00*/  VIADD R26, R2.reuse, 0x14 ;  /* 0x00000014021a7836 */ /* 0x040fe20000000000 */
[----:B------:R-:W1:Y:S01]  /*47d10*/  LDCU UR18, c[0x0][0x3b8] ;  /* 0x00007700ff1277ac */ /* 0x000e620008000800 */
[----:B0-----:R-:W-:Y:S01]  /*47d20*/  LEA.HI.X.SX32 R19, R23, R21, 0x1, P6 ;  /* 0x0000001517137211 */ /* 0x001fe200030f0eff */
[----:B------:R-:W-:Y:S01]  /*47d30*/  VIADD R17, R2, 0x13 ;  /* 0x0000001302117836 */ /* 0x000fe20000000000 */
[----:B------:R-:W-:-:S03]  /*47d40*/  LEA R16, P6, R24, R20, 0x1 ;  /* 0x0000001418107211 */ /* 0x000fc600078c08ff */
[----:B------:R0:W-:Y:S01]  /*47d50*/  @P1 STG.E.U16 desc[UR10][R18.64], R29 ;  /* 0x0000001d12001986 */ /* 0x0001e2000c10150a */
[----:B------:R-:W-:Y:S01]  /*47d60*/  ISETP.LT.AND P1, PT, R17, UR16, !P0 ;  /* 0x0000001011007c0c */ /* 0x000fe2000c721270 */
[----:B------:R-:W-:Y:S01]  /*47d70*/  VIADD R22, R3, UR19 ;  /* 0x0000001303167c36 */ /* 0x000fe20008000000 */
[-C--:B------:R-:W-:Y:S01]  /*47d80*/  LEA.HI.X.SX32 R17, R24, R21.reuse, 0x1, P6 ;  /* 0x0000001518117211 */ /* 0x080fe200030f0eff */
[----:B------:R-:W1:Y:S01]  /*47d90*/  LDCU UR19, c[0x0][0x39c] ;  /* 0x00007380ff1377ac */ /* 0x000e620008000800 */
[----:B------:R-:W1:Y:S01]  /*47da0*/  LDCU UR16, c[0x0][0x3b8] ;  /* 0x00007700ff1077ac */ /* 0x000e620008000800 */
[----:B0-----:R-:W-:Y:S02]  /*47db0*/  PRMT R19, R29, 0x7632, R19 ;  /* 0x000076321d137816 */ /* 0x001fe40000000013 */
[----:B------:R-:W2:Y:S04]  /*47dc0*/  LDL.LU R29, [R1+0x1ec] ;  /* 0x0001ec00011d7983 */ /* 0x000ea80000300800 */
[----:B------:R0:W-:Y:S01]  /*47dd0*/  @P3 STG.E.U16 desc[UR10][R16.64], R19 ;  /* 0x0000001310003986 */ /* 0x0001e2000c10150a */
[----:B------:R-:W-:Y:S01]  /*47de0*/  ISETP.LT.AND P3, PT, R26, UR8, !P0 ;  /* 0x000000081a007c0c */ /* 0x000fe2000c761270 */
[----:B------:R-:W-:Y:S01]  /*47df0*/  VIADD R23, R22, UR17 ;  /* 0x0000001116177c36 */ /* 0x000fe20008000000 */
[CC--:B------:R-:W-:Y:S01]  /*47e00*/  LEA R18, P6, R25.reuse, R20.reuse, 0x1 ;  /* 0x0000001419127211 */ /* 0x0c0fe200078c08ff */
[----:B------:R-:W2:Y:S01]  /*47e10*/  LDL.LU R26, [R1+0x1e0] ;  /* 0x0001e000011a7983 */ /* 0x000ea20000300800 */
[----:B------:R-:W1:Y:S01]  /*47e20*/  LDCU UR17, c[0x0][0x39c] ;  /* 0x00007380ff1177ac */ /* 0x000e620008000800 */
[----:B------:R-:W1:Y:S01]  /*47e30*/  LDCU UR8, c[0x0][0x3b8] ;  /* 0x00007700ff0877ac */ /* 0x000e620008000800 */
[-C--:B0-----:R-:W-:Y:S01]  /*47e40*/  LEA.HI.X.SX32 R19, R25, R21.reuse, 0x1, P6 ;  /* 0x0000001519137211 */ /* 0x081fe200030f0eff */
[----:B------:R-:W-:Y:S01]  /*47e50*/  VIADD R17, R2, 0x15 ;  /* 0x0000001502117836 */ /* 0x000fe20000000000 */
[----:B------:R-:W-:Y:S01]  /*47e60*/  LEA R16, P6, R3, R20, 0x1 ;  /* 0x0000001403107211 */ /* 0x000fe200078c08ff */
[----:B------:R-:W-:Y:S01]  /*47e70*/  VIADD R24, R23, UR15 ;  /* 0x0000000f17187c36 */ /* 0x000fe20008000000 */
[----:B------:R-:W0:Y:S03]  /*47e80*/  LDCU UR15, c[0x0][0x39c] ;  /* 0x00007380ff0f77ac */ /* 0x000e260008000800 */
[----:B------:R-:W-:Y:S01]  /*47e90*/  VIADD R25, R24, UR14 ;  /* 0x0000000e18197c36 */ /* 0x000fe20008000000 */
[----:B------:R-:W0:Y:S01]  /*47ea0*/  LDCU UR14, c[0x0][0x39c] ;  /* 0x00007380ff0e77ac */ /* 0x000e220008000800 */
[----:B--2---:R2:W-:Y:S01]  /*47eb0*/  @P4 STG.E.U16 desc[UR10][R18.64], R26 ;  /* 0x0000001a12004986 */ /* 0x0045e2000c10150a */
[----:B------:R-:W-:Y:S01]  /*47ec0*/  ISETP.LT.AND P4, PT, R17, UR13, !P0 ;  /* 0x0000000d11007c0c */ /* 0x000fe2000c781270 */
[----:B------:R-:W0:Y:S01]  /*47ed0*/  LDCU UR13, c[0x0][0x3b8] ;  /* 0x00007700ff0d77ac */ /* 0x000e220008000800 */
[----:B------:R-:W-:-:S02]  /*47ee0*/  LEA.HI.X.SX32 R17, R3, R21, 0x1, P6 ;  /* 0x0000001503117211 */ /* 0x000fc400030f0eff */
[----:B--2---:R-:W-:Y:S02]  /*47ef0*/  PRMT R19, R26, 0x7632, R19 ;  /* 0x000076321a137816 */ /* 0x004fe40000000013 */
[----:B------:R-:W-:-:S03]  /*47f00*/  LEA R18, P6, R22, R20, 0x1 ;  /* 0x0000001416127211 */ /* 0x000fc600078c08ff */
[----:B------:R2:W-:Y:S02]  /*47f10*/  @P5 STG.E.U16 desc[UR10][R16.64], R19 ;  /* 0x0000001310005986 */ /* 0x0005e4000c10150a */
[----:B--2---:R-:W-:Y:S01]  /*47f20*/  LEA.HI.X.SX32 R19, R22, R21, 0x1, P6 ;  /* 0x0000001516137211 */ /* 0x004fe200030f0eff */
[----:B------:R-:W-:Y:S01]  /*47f30*/  VIADD R17, R2, 0x17 ;  /* 0x0000001702117836 */ /* 0x000fe20000000000 */
[----:B------:R-:W-:-:S03]  /*47f40*/  LEA R16, P6, R23, R20, 0x1 ;  /* 0x0000001417107211 */ /* 0x000fc600078c08ff */
[----:B------:R2:W-:Y:S01]  /*47f50*/  @P2 STG.E.U16 desc[UR10][R18.64], R27 ;  /* 0x0000001b12002986 */ /* 0x0005e2000c10150a */
[----:B------:R-:W-:Y:S01]  /*47f60*/  ISETP.LT.AND P2, PT, R17, UR74, !P0 ;  /* 0x0000004a11007c0c */ /* 0x000fe2000c741270 */
[----:B------:R-:W-:Y:S01]  /*47f70*/  VIADD R26, R2, 0x16 ;  /* 0x00000016021a7836 */ /* 0x000fe20000000000 */
[-C--:B------:R-:W-:Y:S01]  /*47f80*/  LEA.HI.X.SX32 R17, R23, R21.reuse, 0x1, P6 ;  /* 0x0000001517117211 */ /* 0x080fe200030f0eff */
[----:B------:R-:W-:Y:S01]  /*47f90*/  VIADD R3, R25, UR12 ;  /* 0x0000000c19037c36 */ /* 0x000fe20008000000 */
[----:B------:R-:W0:Y:S01]  /*47fa0*/  LDCU UR12, c[0x0][0x39c] ;  /* 0x00007380ff0c77ac */ /* 0x000e220008000800 */
[----:B------:R-:W0:Y:S01]  /*47fb0*/  LDCU UR74, c[0x0][0x3b8] ;  /* 0x00007700ff4a77ac */ /* 0x000e220008000800 */
[----:B--2---:R-:W-:Y:S02]  /*47fc0*/  PRMT R19, R27, 0x7632, R19 ;  /* 0x000076321b137816 */ /* 0x004fe40000000013 */
[-C--:B------:R-:W-:Y:S02]  /*47fd0*/  LEA R18, P6, R24, R20.reuse, 0x1 ;  /* 0x0000001418127211 */ /* 0x080fe400078c08ff */
[----:B------:R-:W-:Y:S01]  /*47fe0*/  ISETP.LT.AND P5, PT, R26, UR46, !P0 ;  /* 0x0000002e1a007c0c */ /* 0x000fe2000c7a1270 */
[----:B------:R2:W-:Y:S01]  /*47ff0*/  @P1 STG.E.U16 desc[UR10][R16.64], R19 ;  /* 0x0000001310001986 */ /* 0x0005e2000c10150a */
[----:B------:R-:W-:Y:S01]  /*48000*/  VIADD R26, R2, 0x18 ;  /* 0x00000018021a7836 */ /* 0x000fe20000000000 */
[----:B------:R-:W0:Y:S01]  /*48010*/  LDCU UR46, c[0x0][0x3b8] ;  /* 0x00007700ff2e77ac */ /* 0x000e220008000800 */
[----:B------:R-:W-:Y:S01]  /*48020*/  VIADD R22, R3, UR9 ;  /* 0x0000000903167c36 */ /* 0x000fe20008000000 */
[----:B------:R-:W4:Y:S01]  /*48030*/  LDL.LU R27, [R1+0x1f4] ;  /* 0x0001f400011b7983 */ /* 0x000f220000300800 */
[----:B--2---:R-:W-:Y:S01]  /*48040*/  LEA.HI.X.SX32 R19, R24, R21, 0x1, P6 ;  /* 0x0000001518137211 */ /* 0x004fe200030f0eff */
[----:B------:R-:W-:Y:S01]  /*48050*/  VIADD R17, R2, 0x19 ;  /* 0x0000001902117836 */ /* 0x000fe20000000000 */
[----:B------:R-:W-:Y:S01]  /*48060*/  LEA R16, P6, R25, R20, 0x1 ;  /* 0x0000001419107211 */ /* 0x000fe200078c08ff */
[----:B------:R-:W2:Y:S02]  /*48070*/  LDCU UR9, c[0x0][0x39c] ;  /* 0x00007380ff0977ac */ /* 0x000ea40008000800 */
[----:B---3--:R3:W-:Y:S01]  /*48080*/  @P3 STG.E.U16 desc[UR10][R18.64], R28 ;  /* 0x0000001c12003986 */ /* 0x0087e2000c10150a */
[----:B------:R-:W-:-:S02]  /*48090*/  ISETP.LT.AND P3, PT, R17, UR72, !P0 ;  /* 0x0000004811007c0c */ /* 0x000fc4000c761270 */
[----:B------:R-:W-:Y:S02]  /*480a0*/  ISETP.LT.AND P1, PT, R26, UR75, !P0 ;  /* 0x0000004b1a007c0c */ /* 0x000fe4000c721270 */
[-C--:B------:R-:W-:Y:S02]  /*480b0*/  LEA.HI.X.SX32 R17, R25, R21.reuse, 0x1, P6 ;  /* 0x0000001519117211 */ /* 0x080fe400030f0eff */
[----:B---3--:R-:W-:Y:S01]  /*480c0*/  PRMT R19, R28, 0x7632, R19 ;  /* 0x000076321c137816 */ /* 0x008fe20000000013 */
[----:B------:R-:W-:Y:S01]  /*480d0*/  VIADD R26, R2, 0x1a ;  /* 0x0000001a021a7836 */ /* 0x000fe20000000000 */
[-C--:B------:R-:W-:Y:S01]  /*480e0*/  LEA R18, P6, R3, R20.reuse, 0x1 ;  /* 0x0000001403127211 */ /* 0x080fe200078c08ff */
[----:B------:R-:W3:Y:S01]  /*480f0*/  LDL.LU R28, [R1+0x1f8] ;  /* 0x0001f800011c7983 */ /* 0x000ee20000300800 */
[----:B------:R-:W-:Y:S01]  /*48100*/  VIADD R23, R22, UR76 ;  /* 0x0000004c16177c36 */ /* 0x000fe20008000000 */
[----:B------:R-:W0:Y:S02]  /*48110*/  LDCU UR76, c[0x0][0x39c] ;  /* 0x00007380ff4c77ac */ /* 0x000e240008000800 */
[----:B------:R1:W-:Y:S01]  /*48120*/  @P4 STG.E.U16 desc[UR10][R16.64], R19 ;  /* 0x0000001310004986 */ /* 0x0003e2000c10150a */
[----:B------:R-:W-:Y:S01]  /*48130*/  ISETP.LT.AND P4, PT, R26, UR70, !P0 ;  /* 0x000000461a007c0c */ /* 0x000fe2000c781270 */
[C---:B------:R-:W-:Y:S01]  /*48140*/  VIADD R26, R2.reuse, 0x1c ;  /* 0x0000001c021a7836 */ /* 0x040fe20000000000 */
[----:B------:R-:W0:Y:S01]  /*48150*/  LDCU UR75, c[0x0][0x3b8] ;  /* 0x00007700ff4b77ac */ /* 0x000e220008000800 */
[----:B------:R-:W-:Y:S01]  /*48160*/  VIADD R24, R23, UR73 ;  /* 0x0000004917187c36 */ /* 0x000fe20008000000 */
[----:B------:R-:W0:Y:S01]  /*48170*/  LDCU UR73, c[0x0][0x39c] ;  /* 0x00007380ff4977ac */ /* 0x000e220008000800 */
[----:B------:R-:W0:Y:S01]  /*48180*/  LDCU UR72, c[0x0][0x3b8] ;  /* 0x00007700ff4877ac */ /* 0x000e220008000800 */
[-C--:B-1----:R-:W-:Y:S01]  /*48190*/  LEA.HI.X.SX32 R19, R3, R21.reuse, 0x1, P6 ;  /* 0x0000001503137211 */ /* 0x082fe200030f0eff */
[----:B------:R-:W-:Y:S01]  /*481a0*/  VIADD R17, R2, 0x1b ;  /* 0x0000001b02117836 */ /* 0x000fe20000000000 */
[----:B------:R-:W-:Y:S01]  /*481b0*/  LEA R16, P6, R22, R20, 0x1 ;  /* 0x0000001416107211 */ /* 0x000fe200078c08ff */
[----:B------:R-:W1:Y:S02]  /*481c0*/  LDCU UR70, c[0x0][0x3b8] ;  /* 0x00007700ff4677ac */ /* 0x000e640008000800 */
[----:B------:R0:W-:Y:S01]  /*481d0*/  @P5 STG.E.U16 desc[UR10][R18.64], R29 ;  /* 0x0000001d12005986 */ /* 0x0001e2000c10150a */
[----:B------:R-:W-:Y:S01]  /*481e0*/  ISETP.LT.AND P5, PT, R17, UR68, !P0 ;  /* 0x0000004411007c0c */ /* 0x000fe2000c7a1270 */
[----:B------:R-:W-:Y:S01]  /*481f0*/  VIADD R25, R24, UR71 ;  /* 0x0000004718197c36 */ /* 0x000fe20008000000 */
[----:B------:R-:W-:Y:S01]  /*48200*/  LEA.HI.X.SX32 R17, R22, R21, 0x1, P6 ;  /* 0x0000001516117211 */ /* 0x000fe200030f0eff */
[----:B------:R-:W1:Y:S01]  /*48210*/  LDCU UR71, c[0x0][0x39c] ;  /* 0x00007380ff4777ac */ /* 0x000e620008000800 */
[----:B------:R-:W1:Y:S01]  /*48220*/  LDCU UR68, c[0x0][0x3b8] ;  /* 0x00007700ff4477ac */ /* 0x000e620008000800 */
[----:B0-----:R-:W-:-:S02]  /*48230*/  PRMT R19, R29, 0x7632, R19 ;  /* 0x000076321d137816 */ /* 0x001fc40000000013 */
        /* <DEDUP_REMOVED lines=25> */
[----:B----4-:R2:W-:Y:S01]  /*483d0*/  @P4 STG.E.U16 desc[UR10][R18.64], R27 ;  /* 0x0000001b12004986 */ /* 0x0105e2000c10150a */
[----:B------:R-:W-:Y:S01]  /*483e0*/  ISETP.LT.AND P4, PT, R17, UR60, !P0 ;  /* 0x0000003c11007c0c */ /* 0x000fe2000c781270 */
[----:B------:R-:W-:Y:S01]  /*483f0*/  VIADD R26, R2, 0x1e ;  /* 0x0000001e021a7836 */ /* 0x000fe20000000000 */
[-C--:B------:R-:W-:Y:S01]  /*48400*/  LEA.HI.X.SX32 R17, R3, R21.reuse, 0x1, P6 ;  /* 0x0000001503117211 */ /* 0x080fe200030f0eff */
[----:B------:R-:W-:Y:S01]  /*48410*/  VIADD R24, R23, UR57 ;  /* 0x0000003917187c36 */ /* 0x000fe20008000000 */
[----:B------:R-:W4:Y:S01]  /*48420*/  LDCU UR57, c[0x0][0x39c] ;  /* 0x00007380ff3977ac */ /* 0x000f220008000800 */
        /* <DEDUP_REMOVED lines=25> */
[----:B------:R-:W-:Y:S01]  /*485c0*/  VIADD R26, R2, 0x24 ;  /* 0x00000024021a7836 */ /* 0x000fe20000000000 */
        /* <DEDUP_REMOVED lines=20> */
[----:B------:R-:W2:Y:S01]  /*48710*/  LDL.LU R26, [R1] ;  /* 0x00000000011a7983 */ /* 0x000ea20000300800 */
        /* <DEDUP_REMOVED lines=27> */
[CC--:B------:R-:W-:Y:S02]  /*488d0*/  LEA R18, P6, R25.reuse, R20.reuse, 0x1 ;  /* 0x0000001419127211 */ /* 0x0c0fe400078c08ff */
        /* <DEDUP_REMOVED lines=18> */
[C---:B------:R-:W-:Y:S01]  /*48a00*/  VIADD R24, R23.reuse, UR47 ;  /* 0x0000002f17187c36 */ /* 0x040fe20008000000 */
        /* <DEDUP_REMOVED lines=55> */
[C---:B------:R-:W-:Y:S01]  /*48d80*/  VIADD R26, R2.reuse, 0x30 ;  /* 0x00000030021a7836 */ /* 0x040fe20000000000 */
        /* <DEDUP_REMOVED lines=98> */
[C---:B------:R-:W-:Y:S01]  /*493b0*/  LEA R16, P6, R24.reuse, R20, 0x1 ;  /* 0x0000001418107211 */ /* 0x040fe200078c08ff */
        /* <DEDUP_REMOVED lines=232> */
[----:B0-----:R-:W-:Y:S01]  /*4a240*/  LEA.HI.X.SX32 R19, R24, R21, 0x1, P6 ;  /* 0x0000001518137211 */ /* 0x001fe200030f0eff */
[----:B------:R-:W-:Y:S01]  /*4a250*/  VIADD R17, R2, 0x55 ;  /* 0x0000005502117836 */ /* 0x000fe20000000000 */
[----:B------:R-:W-:-:S03]  /*4a260*/  LEA R16, P6, R25, R20, 0x1 ;  /* 0x0000001419107211 */ /* 0x000fc600078c08ff */
[----:B------:R0:W-:Y:S01]  /*4a270*/  @P3 STG.E.U16 desc[UR10][R18.64], R4 ;  /* 0x0000000412003986 */ /* 0x0001e2000c10150a */
[----:B------:R-:W-:Y:S01]  /*4a280*/  ISETP.LT.AND P3, PT, R17, UR26, !P0 ;  /* 0x0000001a11007c0c */ /* 0x000fe2000c761270 */
[----:B------:R-:W-:Y:S01]  /*4a290*/  VIADD R23, R22, UR29 ;  /* 0x0000001d16177c36 */ /* 0x000fe20008000000 */
[----:B------:R-:W-:Y:S01]  /*4a2a0*/  LEA.HI.X.SX32 R17, R25, R21, 0x1, P6 ;  /* 0x0000001519117211 */ /* 0x000fe200030f0eff */
[----:B------:R-:W1:Y:S01]  /*4a2b0*/  LDCU UR29, c[0x0][0x3b8] ;  /* 0x00007700ff1d77ac */ /* 0x000e620008000800 */
[----:B------:R-:W1:Y:S01]  /*4a2c0*/  LDCU UR26, c[0x0][0x3b8] ;  /* 0x00007700ff1a77ac */ /* 0x000e620008000800 */
[----:B0-----:R-:W-:Y:S01]  /*4a2d0*/  PRMT R4, R4, 0x7632, R4 ;  /* 0x0000763204047816 */ /* 0x001fe20000000004 */
[----:B------:R-:W-:Y:S01]  /*4a2e0*/  VIADD R19, R2, 0x56 ;  /* 0x0000005602137836 */ /* 0x000fe20000000000 */
[----:B------:R-:W-:-:S03]  /*4a2f0*/  LEA R18, P6, R3, R20, 0x1 ;  /* 0x0000001403127211 */ /* 0x000fc600078c08ff */
[----:B------:R0:W-:Y:S01]  /*4a300*/  @P4 STG.E.U16 desc[UR10][R16.64], R4 ;  /* 0x0000000410004986 */ /* 0x0001e2000c10150a */
[----:B------:R-:W-:Y:S01]  /*4a310*/  ISETP.LT.AND P4, PT, R19, UR24, !P0 ;  /* 0x0000001813007c0c */ /* 0x000fe2000c781270 */
[----:B------:R-:W-:Y:S01]  /*4a320*/  VIADD R24, R23, UR27 ;  /* 0x0000001b17187c36 */ /* 0x000fe20008000000 */
[----:B------:R-:W-:Y:S01]  /*4a330*/  LEA.HI.X.SX32 R19, R3, R21, 0x1, P6 ;  /* 0x0000001503137211 */ /* 0x000fe200030f0eff */
[----:B------:R-:W1:Y:S04]  /*4a340*/  LDCU UR27, c[0x0][0x3b8] ;  /* 0x00007700ff1b77ac */ /* 0x000e680008000800 */
[----:B------:R1:W-:Y:S01]  /*4a350*/  @P5 STG.E.U16 desc[UR10][R18.64], R5 ;  /* 0x0000000512005986 */ /* 0x0003e2000c10150a */
[----:B------:R-:W2:Y:S01]  /*4a360*/  LDCU UR24, c[0x0][0x3b8] ;  /* 0x00007700ff1877ac */ /* 0x000ea20008000800 */
[----:B0-----:R-:W-:Y:S01]  /*4a370*/  VIADD R16, R2, 0x57 ;  /* 0x0000005702107836 */ /* 0x001fe20000000000 */
[----:B------:R-:W-:-:S02]  /*4a380*/  LEA R4, P6, R22, R20, 0x1 ;  /* 0x0000001416047211 */ /* 0x000fc400078c08ff */
[----:B------:R-:W-:Y:S02]  /*4a390*/  PRMT R17, R5, 0x7632, R17 ;  /* 0x0000763205117816 */ /* 0x000fe40000000011 */
[----:B------:R-:W-:Y:S01]  /*4a3a0*/  ISETP.LT.AND P5, PT, R16, UR22, !P0 ;  /* 0x0000001610007c0c */ /* 0x000fe2000c7a1270 */
[----:B------:R-:W-:Y:S01]  /*4a3b0*/  VIADD R25, R24, UR25 ;  /* 0x0000001918197c36 */ /* 0x000fe20008000000 */
[----:B------:R-:W0:Y:S01]  /*4a3c0*/  LDCU UR25, c[0x0][0x3b8] ;  /* 0x00007700ff1977ac */ /* 0x000e220008000800 */
[-C--:B-1----:R-:W-:Y:S02]  /*4a3d0*/  LEA.HI.X.SX32 R5, R22, R21.reuse, 0x1, P6 ;  /* 0x0000001516057211 */ /* 0x082fe400030f0eff */
[-C--:B------:R-:W-:Y:S01]  /*4a3e0*/  LEA R16, P6, R23, R20.reuse, 0x1 ;  /* 0x0000001417107211 */ /* 0x080fe200078c08ff */
[C---:B------:R-:W-:Y:S01]  /*4a3f0*/  VIADD R19, R2.reuse, 0x58 ;  /* 0x0000005802137836 */ /* 0x040fe20000000000 */
[----:B------:R-:W1:Y:S01]  /*4a400*/  LDCU UR22, c[0x0][0x3b8] ;  /* 0x00007700ff1677ac */ /* 0x000e620008000800 */
[----:B------:R0:W-:Y:S01]  /*4a410*/  @P2 STG.E.U16 desc[UR10][R4.64], R17 ;  /* 0x0000001104002986 */ /* 0x0001e2000c10150a */
[----:B------:R-:W-:Y:S01]  /*4a420*/  VIADD R3, R25, UR23 ;  /* 0x0000001719037c36 */ /* 0x000fe20008000000 */
[-C--:B0-----:R-:W-:Y:S01]  /*4a430*/  LEA.HI.X.SX32 R17, R23, R21.reuse, 0x1, P6 ;  /* 0x0000001517117211 */ /* 0x081fe200030f0eff */
[----:B------:R-:W-:Y:S01]  /*4a440*/  VIADD R5, R2, 0x59 ;  /* 0x0000005902057836 */ /* 0x000fe20000000000 */
[-C--:B------:R-:W-:Y:S01]  /*4a450*/  LEA R4, P6, R24, R20.reuse, 0x1 ;  /* 0x0000001418047211 */ /* 0x080fe200078c08ff */
[----:B------:R-:W-:Y:S01]  /*4a460*/  VIADD R22, R2, 0x5a ;  /* 0x0000005a02167836 */ /* 0x000fe20000000000 */
[----:B------:R-:W-:Y:S01]  /*4a470*/  ISETP.LT.AND P2, PT, R19, UR20, !P0 ;  /* 0x0000001413007c0c */ /* 0x000fe2000c741270 */
[----:B------:R0:W-:Y:S01]  /*4a480*/  @P1 STG.E.U16 desc[UR10][R16.64], R6 ;  /* 0x0000000610001986 */ /* 0x0001e2000c10150a */
[----:B------:R-:W-:Y:S01]  /*4a490*/  ISETP.LT.AND P1, PT, R5, UR18, !P0 ;  /* 0x0000001205007c0c */ /* 0x000fe2000c721270 */
[----:B------:R-:W-:Y:S01]  /*4a4a0*/  VIADD R18, R3, UR21 ;  /* 0x0000001503127c36 */ /* 0x000fe20008000000 */
[----:B------:R-:W-:Y:S01]  /*4a4b0*/  LEA.HI.X.SX32 R5, R24, R21, 0x1, P6 ;  /* 0x0000001518057211 */ /* 0x000fe200030f0eff */
[----:B------:R-:W1:Y:S01]  /*4a4c0*/  LDCU UR23, c[0x0][0x3b8] ;  /* 0x00007700ff1777ac */ /* 0x000e620008000800 */
[----:B------:R-:W1:Y:S01]  /*4a4d0*/  LDCU UR21, c[0x0][0x3b8] ;  /* 0x00007700ff1577ac */ /* 0x000e620008000800 */
[----:B0-----:R-:W-:Y:S01]  /*4a4e0*/  PRMT R17, R6, 0x7632, R17 ;  /* 0x0000763206117816 */ /* 0x001fe20000000011 */
[----:B------:R-:W0:Y:S01]  /*4a4f0*/  LDCU UR20, c[0x0][0x3b8] ;  /* 0x00007700ff1477ac */ /* 0x000e220008000800 */
[----:B------:R-:W-:-:S03]  /*4a500*/  LEA R16, P6, R25, R20, 0x1 ;  /* 0x0000001419107211 */ /* 0x000fc600078c08ff */
[----:B------:R1:W-:Y:S01]  /*4a510*/  @P3 STG.E.U16 desc[UR10][R4.64], R17 ;  /* 0x0000001104003986 */ /* 0x0003e2000c10150a */
[----:B------:R-:W0:Y:S01]  /*4a520*/  LDCU UR18, c[0x0][0x3b8] ;  /* 0x00007700ff1277ac */ /* 0x000e220008000800 */
[----:B-1----:R-:W-:Y:S01]  /*4a530*/  LEA.HI.X.SX32 R17, R25, R21, 0x1, P6 ;  /* 0x0000001519117211 */ /* 0x002fe200030f0eff */
[----:B------:R-:W-:Y:S01]  /*4a540*/  VIADD R5, R2, 0x5b ;  /* 0x0000005b02057836 */ /* 0x000fe20000000000 */
[----:B------:R-:W-:-:S03]  /*4a550*/  LEA R4, P6, R3, R20, 0x1 ;  /* 0x0000001403047211 */ /* 0x000fc600078c08ff */
[----:B------:R1:W-:Y:S01]  /*4a560*/  @P4 STG.E.U16 desc[UR10][R16.64], R7 ;  /* 0x0000000710004986 */ /* 0x0003e2000c10150a */
[----:B------:R-:W-:Y:S01]  /*4a570*/  ISETP.LT.AND P4, PT, R5, UR8, !P0 ;  /* 0x0000000805007c0c */ /* 0x000fe2000c781270 */
[----:B------:R-:W-:Y:S01]  /*4a580*/  VIADD R19, R18, UR19 ;  /* 0x0000001312137c36 */ /* 0x000fe20008000000 */
[----:B------:R-:W-:Y:S01]  /*4a590*/  LEA.HI.X.SX32 R5, R3, R21, 0x1, P6 ;  /* 0x0000001503057211 */ /* 0x000fe200030f0eff */
[----:B------:R-:W0:Y:S01]  /*4a5a0*/  LDCU UR19, c[0x0][0x3b8] ;  /* 0x00007700ff1377ac */ /* 0x000e220008000800 */
[----:B------:R-:W-:Y:S02]  /*4a5b0*/  ISETP.LT.AND P3, PT, R22, UR16, !P0 ;  /* 0x0000001016007c0c */ /* 0x000fe4000c761270 */
[----:B-1----:R-:W-:Y:S01]  /*4a5c0*/  PRMT R7, R7, 0x7632, R7 ;  /* 0x0000763207077816 */ /* 0x002fe20000000007 */
[----:B------:R-:W-:Y:S01]  /*4a5d0*/  VIADD R17, R2, 0x5c ;  /* 0x0000005c02117836 */ /* 0x000fe20000000000 */
[----:B------:R-:W-:Y:S01]  /*4a5e0*/  LEA R16, P6, R18, R20, 0x1 ;  /* 0x0000001412107211 */ /* 0x000fe200078c08ff */
[----:B------:R-:W-:Y:S01]  /*4a5f0*/  VIADD R6, R19, UR17 ;  /* 0x0000001113067c36 */ /* 0x000fe20008000000 */
[----:B------:R-:W1:Y:S01]  /*4a600*/  LDCU UR17, c[0x0][0x3b8] ;  /* 0x00007700ff1177ac */ /* 0x000e620008000800 */
[----:B------:R0:W-:Y:S01]  /*4a610*/  @P5 STG.E.U16 desc[UR10][R4.64], R7 ;  /* 0x0000000704005986 */ /* 0x0001e2000c10150a */
[----:B------:R-:W-:-:S02]  /*4a620*/  ISETP.LT.AND P5, PT, R17, UR13, !P0 ;  /* 0x0000000d11007c0c */ /* 0x000fc4000c7a1270 */
[-C--:B------:R-:W-:Y:S01]  /*4a630*/  LEA.HI.X.SX32 R17, R18, R21.reuse, 0x1, P6 ;  /* 0x0000001512117211 */ /* 0x080fe200030f0eff */
[----:B------:R-:W-:Y:S01]  /*4a640*/  VIADD R22, R6, UR15 ;  /* 0x0000000f06167c36 */ /* 0x000fe20008000000 */
[----:B------:R-:W1:Y:S01]  /*4a650*/  LDCU UR16, c[0x0][0x3b8] ;  /* 0x00007700ff1077ac */ /* 0x000e620008000800 */
[----:B------:R-:W1:Y:S01]  /*4a660*/  LDCU UR8, c[0x0][0x3b8] ;  /* 0x00007700ff0877ac */ /* 0x000e620008000800 */
[----:B0-----:R-:W-:Y:S01]  /*4a670*/  VIADD R5, R2, 0x5d ;  /* 0x0000005d02057836 */ /* 0x001fe20000000000 */
[-C--:B------:R-:W-:Y:S01]  /*4a680*/  LEA R4, P6, R19, R20.reuse, 0x1 ;  /* 0x0000001413047211 */ /* 0x080fe200078c08ff */
[----:B------:R-:W-:Y:S01]  /*4a690*/  VIADD R3, R22, UR14 ;  /* 0x0000000e16037c36 */ /* 0x000fe20008000000 */
[----:B------:R-:W0:Y:S01]  /*4a6a0*/  LDCU UR15, c[0x0][0x3b8] ;  /* 0x00007700ff0f77ac */ /* 0x000e220008000800 */
[----:B------:R-:W0:Y:S01]  /*4a6b0*/  LDCU UR13, c[0x0][0x3b8] ;  /* 0x00007700ff0d77ac */ /* 0x000e220008000800 */
[----:B--2---:R2:W-:Y:S01]  /*4a6c0*/  @P2 STG.E.U16 desc[UR10][R16.64], R26 ;  /* 0x0000001a10002986 */ /* 0x0045e2000c10150a */
[----:B------:R-:W-:Y:S01]  /*4a6d0*/  ISETP.LT.AND P2, PT, R5, UR46, !P0 ;  /* 0x0000002e05007c0c */ /* 0x000fe2000c741270 */
[----:B------:R-:W-:Y:S01]  /*4a6e0*/  VIADD R7, R3, UR12 ;  /* 0x0000000c03077c36 */ /* 0x000fe20008000000 */
[----:B------:R-:W-:Y:S01]  /*4a6f0*/  LEA.HI.X.SX32 R5, R19, R21, 0x1, P6 ;  /* 0x0000001513057211 */ /* 0x000fe200030f0eff */
[----:B------:R-:W0:Y:S01]  /*4a700*/  LDCU UR14, c[0x0][0x3b8] ;  /* 0x00007700ff0e77ac */ /* 0x000e220008000800 */
[----:B------:R-:W0:Y:S01]  /*4a710*/  LDCU UR12, c[0x0][0x3b8] ;  /* 0x00007700ff0c77ac */ /* 0x000e220008000800 */
[----:B--2---:R-:W-:Y:S01]  /*4a720*/  PRMT R17, R26, 0x7632, R17 ;  /* 0x000076321a117816 */ /* 0x004fe20000000011 */
[----:B------:R-:W2:Y:S01]  /*4a730*/  LDCU UR46, c[0x0][0x3b8] ;  /* 0x00007700ff2e77ac */ /* 0x000ea20008000800 */
[----:B------:R-:W-:-:S03]  /*4a740*/  LEA R16, P6, R6, R20, 0x1 ;  /* 0x0000001406107211 */ /* 0x000fc600078c08ff */
[----:B------:R0:W-:Y:S02]  /*4a750*/  @P1 STG.E.U16 desc[UR10][R4.64], R17 ;  /* 0x0000001104001986 */ /* 0x0001e4000c10150a */
[----:B0-----:R-:W-:Y:S01]  /*4a760*/  LEA.HI.X.SX32 R17, R6, R21, 0x1, P6 ;  /* 0x0000001506117211 */ /* 0x001fe200030f0eff */
[----:B------:R-:W-:Y:S01]  /*4a770*/  VIADD R5, R2, 0x5f ;  /* 0x0000005f02057836 */ /* 0x000fe20000000000 */
[----:B------:R-:W-:-:S03]  /*4a780*/  LEA R4, P6, R22, R20, 0x1 ;  /* 0x0000001416047211 */ /* 0x000fc600078c08ff */
[----:B----4-:R0:W-:Y:S01]  /*4a790*/  @P3 STG.E.U16 desc[UR10][R16.64], R27 ;  /* 0x0000001b10003986 */ /* 0x0101e2000c10150a */
[----:B------:R-:W-:Y:S01]  /*4a7a0*/  ISETP.LT.AND P3, PT, R5, UR75, !P0 ;  /* 0x0000004b05007c0c */ /* 0x000fe2000c761270 */
[----:B------:R-:W-:Y:S01]  /*4a7b0*/  VIADD R19, R2, 0x5e ;  /* 0x0000005e02137836 */ /* 0x000fe20000000000 */
[----:B------:R-:W-:Y:S01]  /*4a7c0*/  LEA.HI.X.SX32 R5, R22, R21, 0x1, P6 ;  /* 0x0000001516057211 */ /* 0x000fe200030f0eff */
[----:B------:R-:W-:Y:S01]  /*4a7d0*/  VIADD R18, R7, UR9 ;  /* 0x0000000907127c36 */ /* 0x000fe20008000000 */
[----:B------:R-:W4:Y:S01]  /*4a7e0*/  LDCU UR9, c[0x0][0x3b8] ;  /* 0x00007700ff0977ac */ /* 0x000f220008000800 */
[----:B------:R-:W1:Y:S01]  /*4a7f0*/  LDCU UR75, c[0x0][0x3b8] ;  /* 0x00007700ff4b77ac */ /* 0x000e620008000800 */
[----:B0-----:R-:W-:Y:S02]  /*4a800*/  PRMT R17, R27, 0x7632, R17 ;  /* 0x000076321b117816 */ /* 0x001fe40000000011 */
[----:B------:R-:W2:Y:S01]  /*4a810*/  LDL.LU R27, [R1+0x210] ;  /* 0x00021000011b7983 */ /* 0x000ea20000300800 */
[----:B------:R-:W-:-:S03]  /*4a820*/  LEA R16, P6, R3, R20, 0x1 ;  /* 0x0000001403107211 */ /* 0x000fc600078c08ff */
[----:B------:R0:W-:Y:S02]  /*4a830*/  @P4 STG.E.U16 desc[UR10][R4.64], R17 ;  /* 0x0000001104004986 */ /* 0x0001e4000c10150a */
[----:B0-----:R-:W-:-:S05]  /*4a840*/  LEA.HI.X.SX32 R17, R3, R21, 0x1, P6 ;  /* 0x0000001503117211 */ /* 0x001fca00030f0eff */
[----:B---3--:R0:W-:Y:S02]  /*4a850*/  @P5 STG.E.U16 desc[UR10][R16.64], R28 ;  /* 0x0000001c10005986 */ /* 0x0081e4000c10150a */
[----:B0-----:R-:W-:Y:S02]  /*4a860*/  PRMT R17, R28, 0x7632, R17 ;  /* 0x000076321c117816 */ /* 0x001fe40000000011 */
[----:B------:R-:W3:Y:S01]  /*4a870*/  LDL R28, [R1+0x214] ;  /* 0x00021400011c7983 */ /* 0x000ee20000100800 */
[----:B------:R-:W-:Y:S01]  /*4a880*/  VIADD R5, R2, 0x61 ;  /* 0x0000006102057836 */ /* 0x000fe20000000000 */
[-C--:B------:R-:W-:Y:S02]  /*4a890*/  LEA R4, P6, R7, R20.reuse, 0x1 ;  /* 0x0000001407047211 */ /* 0x080fe400078c08ff */
[----:B------:R-:W-:Y:S01]  /*4a8a0*/  ISETP.LT.AND P1, PT, R19, UR74, !P0 ;  /* 0x0000004a13007c0c */ /* 0x000fe2000c721270 */
[----:B------:R-:W-:Y:S01]  /*4a8b0*/  VIADD R6, R18, UR76 ;  /* 0x0000004c12067c36 */ /* 0x000fe20008000000 */
[----:B------:R-:W-:Y:S01]  /*4a8c0*/  ISETP.LT.AND P5, PT, R5, UR70, !P0 ;  /* 0x0000004605007c0c */ /* 0x000fe2000c7a1270 */
[----:B------:R-:W-:Y:S01]  /*4a8d0*/  VIADD R22, R2, 0x60 ;  /* 0x0000006002167836 */ /* 0x000fe20000000000 */
[-C--:B------:R-:W-:Y:S01]  /*4a8e0*/  LEA.HI.X.SX32 R5, R7, R21.reuse, 0x1, P6 ;  /* 0x0000001507057211 */ /* 0x080fe200030f0eff */
[----:B------:R-:W-:Y:S01]  /*4a8f0*/  VIADD R19, R6, UR73 ;  /* 0x0000004906137c36 */ /* 0x000fe20008000000 */
[-C--:B------:R-:W-:Y:S01]  /*4a900*/  LEA R16, P6, R18, R20.reuse, 0x1 ;  /* 0x0000001412107211 */ /* 0x080fe200078c08ff */
[----:B------:R-:W0:Y:S02]  /*4a910*/  LDCU UR74, c[0x0][0x3b8] ;  /* 0x00007700ff4a77ac */ /* 0x000e240008000800 */
[----:B------:R1:W-:Y:S01]  /*4a920*/  @P2 STG.E.U16 desc[UR10][R4.64], R17 ;  /* 0x0000001104002986 */ /* 0x0003e2000c10150a */
[----:B------:R-:W-:Y:S01]  /*4a930*/  ISETP.LT.AND P4, PT, R22, UR72, !P0 ;  /* 0x0000004816007c0c */ /* 0x000fe2000c781270 */
[----:B------:R-:W0:Y:S01]  /*4a940*/  LDCU UR76, c[0x0][0x3b8] ;  /* 0x00007700ff4c77ac */ /* 0x000e220008000800 */
[----:B------:R-:W0:Y:S01]  /*4a950*/  LDCU UR73, c[0x0][0x3b8] ;  /* 0x00007700ff4977ac */ /* 0x000e220008000800 */
[----:B------:R-:W0:Y:S01]  /*4a960*/  LDCU UR70, c[0x0][0x3b8] ;  /* 0x00007700ff4677ac */ /* 0x000e220008000800 */
[----:B-1----:R-:W-:Y:S01]  /*4a970*/  LEA.HI.X.SX32 R17, R18, R21, 0x1, P6 ;  /* 0x0000001512117211 */ /* 0x002fe200030f0eff */
[----:B------:R-:W-:Y:S01]  /*4a980*/  VIADD R5, R2, 0x63 ;  /* 0x0000006302057836 */ /* 0x000fe20000000000 */
[----:B------:R-:W-:Y:S01]  /*4a990*/  LEA R4, P6, R6, R20, 0x1 ;  /* 0x0000001406047211 */ /* 0x000fe200078c08ff */
[----:B------:R-:W-:Y:S01]  /*4a9a0*/  VIADD R3, R19, UR71 ;  /* 0x0000004713037c36 */ /* 0x000fe20008000000 */
[----:B------:R-:W1:Y:S01]  /*4a9b0*/  LDCU UR72, c[0x0][0x3b8] ;  /* 0x00007700ff4877ac */ /* 0x000e620008000800 */
[----:B------:R0:W-:Y:S01]  /*4a9c0*/  @P1 STG.E.U16 desc[UR10][R16.64], R29 ;  /* 0x0000001d10001986 */ /* 0x0001e2000c10150a */
[----:B------:R-:W-:-:S02]  /*4a9d0*/  ISETP.LT.AND P1, PT, R5, UR65, !P0 ;  /* 0x0000004105007c0c */ /* 0x000fc4000c721270 */
[-C--:B------:R-:W-:Y:S01]  /*4a9e0*/  LEA.HI.X.SX32 R5, R6, R21.reuse, 0x1, P6 ;  /* 0x0000001506057211 */ /* 0x080fe200030f0eff */
[C---:B------:R-:W-:Y:S01]  /*4a9f0*/  VIADD R22, R2.reuse, 0x62 ;  /* 0x0000006202167836 */ /* 0x040fe20000000000 */
[----:B------:R-:W1:Y:S01]  /*4aa00*/  LDCU UR71, c[0x0][0x3b8] ;  /* 0x00007700ff4777ac */ /* 0x000e620008000800 */
[----:B0-----:R-:W-:Y:S01]  /*4aa10*/  PRMT R17, R29, 0x7632, R17 ;  /* 0x000076321d117816 */ /* 0x001fe20000000011 */
[----:B------:R-:W-:Y:S01]  /*4aa20*/  VIADD R7, R3, UR69 ;  /* 0x0000004503077c36 */ /* 0x000fe20008000000 */
[-C--:B------:R-:W-:Y:S01]  /*4aa30*/  LEA R16, P6, R19, R20.reuse, 0x1 ;  /* 0x0000001413107211 */ /* 0x080fe200078c08ff */
[----:B------:R-:W-:Y:S01]  /*4aa40*/  VIADD R6, R2, 0x64 ;  /* 0x0000006402067836 */ /* 0x000fe20000000000 */
[----:B------:R-:W-:Y:S01]  /*4aa50*/  ISETP.LT.AND P2, PT, R22, UR68, !P0 ;  /* 0x0000004416007c0c */ /* 0x000fe2000c741270 */
[----:B------:R0:W-:Y:S01]  /*4aa60*/  @P3 STG.E.U16 desc[UR10][R4.64], R17 ;  /* 0x0000001104003986 */ /* 0x0001e2000c10150a */
[----:B------:R-:W-:Y:S01]  /*4aa70*/  VIADD R18, R7, UR67 ;  /* 0x0000004307127c36 */ /* 0x000fe20008000000 */
[----:B------:R-:W1:Y:S01]  /*4aa80*/  LDCU UR69, c[0x0][0x3b8] ;  /* 0x00007700ff4577ac */ /* 0x000e620008000800 */
[----:B------:R-:W-:Y:S01]  /*4aa90*/  ISETP.LT.AND P3, PT, R6, UR62, !P0 ;  /* 0x0000003e06007c0c */ /* 0x000fe2000c761270 */
[----:B------:R-:W-:Y:S01]  /*4aaa0*/  IMAD.MOV.U32 R29, RZ, RZ, R0 ;  /* 0x000000ffff1d7224 */ /* 0x000fe200078e0000 */
[----:B------:R-:W1:Y:S01]  /*4aab0*/  LDCU UR68, c[0x0][0x3b8] ;  /* 0x00007700ff4477ac */ /* 0x000e620008000800 */
[----:B------:R-:W1:Y:S01]  /*4aac0*/  LDCU UR65, c[0x0][0x3b8] ;  /* 0x00007700ff4177ac */ /* 0x000e620008000800 */
[----:B0-----:R-:W-:Y:S01]  /*4aad0*/  LEA.HI.X.SX32 R17, R19, R21, 0x1, P6 ;  /* 0x0000001513117211 */ /* 0x001fe200030f0eff */
[----:B------:R-:W-:Y:S01]  /*4aae0*/  VIADD R5, R2, 0x65 ;  /* 0x0000006502057836 */ /* 0x000fe20000000000 */
[----:B------:R-:W-:Y:S01]  /*4aaf0*/  LEA R4, P6, R3, R20, 0x1 ;  /* 0x0000001403047211 */ /* 0x000fe200078c08ff */
[----:B------:R-:W-:Y:S01]  /*4ab00*/  VIADD R22, R18, UR66 ;  /* 0x0000004212167c36 */ /* 0x000fe20008000000 */
[----:B------:R-:W0:Y:S01]  /*4ab10*/  LDCU UR67, c[0x0][0x3b8] ;  /* 0x00007700ff4377ac */ /* 0x000e220008000800 */
[----:B------:R1:W-:Y:S01]  /*4ab20*/  @P4 STG.E.U16 desc[UR10][R16.64], R8 ;  /* 0x0000000810004986 */ /* 0x0003e2000c10150a */
[----:B------:R-:W-:-:S02]  /*4ab30*/  ISETP.LT.AND P4, PT, R5, UR63, !P0 ;  /* 0x0000003f05007c0c */ /* 0x000fc4000c781270 */
[-C--:B------:R-:W-:Y:S01]  /*4ab40*/  LEA.HI.X.SX32 R5, R3, R21.reuse, 0x1, P6 ;  /* 0x0000001503057211 */ /* 0x080fe200030f0eff */
[----:B------:R-:W-:Y:S01]  /*4ab50*/  VIADD R19, R22, UR57 ;  /* 0x0000003916137c36 */ /* 0x000fe20008000000 */
[CC--:B------:R-:W-:Y:S01]  /*4ab60*/  LEA R6, P6, R7.reuse, R20.reuse, 0x1 ;  /* 0x0000001407067211 */ /* 0x0c0fe200078c08ff */
[----:B------:R-:W0:Y:S01]  /*4ab70*/  LDCU UR66, c[0x0][0x3b8] ;  /* 0x00007700ff4277ac */ /* 0x000e220008000800 */
[----:B------:R-:W0:Y:S01]  /*4ab80*/  LDCU UR62, c[0x0][0x3b8] ;  /* 0x00007700ff3e77ac */ /* 0x000e220008000800 */
[----:B-1----:R-:W-:Y:S02]  /*4ab90*/  PRMT R8, R8, 0x7632, R8 ;  /* 0x0000763208087816 */ /* 0x002fe40000000008 */
[----:B------:R-:W-:Y:S01]  /*4aba0*/  LEA.HI.X.SX32 R7, R7, R21, 0x1, P6 ;  /* 0x0000001507077211 */ /* 0x000fe200030f0eff */
[C---:B------:R-:W-:Y:S01]  /*4abb0*/  VIADD R16, R2.reuse, 0x66 ;  /* 0x0000006602107836 */ /* 0x040fe20000000000 */
[----:B------:R-:W1:Y:S01]  /*4abc0*/  LDCU UR57, c[0x0][0x3b8] ;  /* 0x00007700ff3977ac */ /* 0x000e620008000800 */
[----:B------:R0:W-:Y:S01]  /*4abd0*/  @P5 STG.E.U16 desc[UR10][R4.64], R8 ;  /* 0x0000000804005986 */ /* 0x0001e2000c10150a */
[C---:B------:R-:W-:Y:S01]  /*4abe0*/  VIADD R17, R2.reuse, 0x6a ;  /* 0x0000006a02117836 */ /* 0x040fe20000000000 */
[----:B------:R-:W1:Y:S02]  /*4abf0*/  LDCU UR63, c[0x0][0x3b8] ;  /* 0x00007700ff3f77ac */ /* 0x000e640008000800 */
[----:B------:R4:W-:Y:S01]  /*4ac00*/  @P2 STG.E.U16 desc[UR10][R6.64], R9 ;  /* 0x0000000906002986 */ /* 0x0009e2000c10150a */
[----:B0-----:R-:W-:Y:S01]  /*4ac10*/  VIADD R5, R2, 0x67 ;  /* 0x0000006702057836 */ /* 0x001fe20000000000 */
[----:B------:R-:W-:-:S02]  /*4ac20*/  LEA R4, P6, R18, R20, 0x1 ;  /* 0x0000001412047211 */ /* 0x000fc400078c08ff */
[----:B----4-:R-:W-:Y:S02]  /*4ac30*/  PRMT R7, R9, 0x7632, R7 ;  /* 0x0000763209077816 */ /* 0x010fe40000000007 */
[----:B------:R-:W-:Y:S01]  /*4ac40*/  ISETP.LT.AND P2, PT, R5, UR61, !P0 ;  /* 0x0000003d05007c0c */ /* 0x000fe2000c741270 */
[----:B------:R-:W-:Y:S01]  /*4ac50*/  VIADD R3, R19, UR64 ;  /* 0x0000004013037c36 */ /* 0x000fe20008000000 */
[----:B------:R-:W-:Y:S01]  /*4ac60*/  LEA.HI.X.SX32 R5, R18, R21, 0x1, P6 ;  /* 0x0000001512057211 */ /* 0x000fe200030f0eff */
[----:B------:R-:W0:Y:S01]  /*4ac70*/  LDCU UR64, c[0x0][0x3b8] ;  /* 0x00007700ff4077ac */ /* 0x000e220008000800 */
[----:B------:R-:W-:-:S03]  /*4ac80*/  LEA R6, P6, R22, R20, 0x1 ;  /* 0x0000001416067211 */ /* 0x000fc600078c08ff */
[----:B------:R4:W-:Y:S01]  /*4ac90*/  @P1 STG.E.U16 desc[UR10][R4.64], R7 ;  /* 0x0000000704001986 */ /* 0x0009e2000c10150a */
[----:B------:R-:W-:Y:S01]  /*4aca0*/  ISETP.LT.AND P5, PT, R16, UR60, !P0 ;  /* 0x0000003c10007c0c */ /* 0x000fe2000c7a1270 */
[----:B------:R-:W0:Y:S01]  /*4acb0*/  LDCU UR61, c[0x0][0x3b8] ;  /* 0x00007700ff3d77ac */ /* 0x000e220008000800 */
[-C--:B----4-:R-:W-:Y:S01]  /*4acc0*/  LEA.HI.X.SX32 R7, R22, R21.reuse, 0x1, P6 ;  /* 0x0000001516077211 */ /* 0x090fe200030f0eff */
[C---:B------:R-:W-:Y:S01]  /*4acd0*/  VIADD R5, R2.reuse, 0x69 ;  /* 0x0000006902057836 */ /* 0x040fe20000000000 */
[-C--:B------:R-:W-:Y:S01]  /*4ace0*/  LEA R4, P6, R19, R20.reuse, 0x1 ;  /* 0x0000001413047211 */ /* 0x080fe200078c08ff */
[----:B------:R-:W-:Y:S01]  /*4acf0*/  VIADD R8, R3, UR59 ;  /* 0x0000003b03087c36 */ /* 0x000fe20008000000 */
[----:B------:R-:W4:Y:S01]  /*4ad00*/  LDCU UR60, c[0x0][0x3b8] ;  /* 0x00007700ff3c77ac */ /* 0x000f220008000800 */
[----:B------:R0:W-:Y:S01]  /*4ad10*/  @P3 STG.E.U16 desc[UR10][R6.64], R10 ;  /* 0x0000000a06003986 */ /* 0x0001e2000c10150a */
[----:B------:R-:W-:Y:S02]  /*4ad20*/  ISETP.LT.AND P3, PT, R5, UR53, !P0 ;  /* 0x0000003505007c0c */ /* 0x000fe4000c761270 */
[----:B------:R-:W-:Y:S01]  /*4ad30*/  LEA.HI.X.SX32 R5, R19, R21, 0x1, P6 ;  /* 0x0000001513057211 */ /* 0x000fe200030f0eff */
[----:B------:R-:W-:Y:S01]  /*4ad40*/  VIADD R16, R2, 0x68 ;  /* 0x0000006802107836 */ /* 0x000fe20000000000 */
[----:B------:R-:W1:Y:S01]  /*4ad50*/  LDCU UR59, c[0x0][0x3b8] ;  /* 0x00007700ff3b77ac */ /* 0x000e620008000800 */
[----:B------:R-:W-:Y:S01]  /*4ad60*/  VIADD R9, R8, UR58 ;  /* 0x0000003a08097c36 */ /* 0x000fe20008000000 */
[----:B------:R-:W1:Y:S01]  /*4ad70*/  LDCU UR53, c[0x0][0x3b8] ;  /* 0x00007700ff3577ac */ /* 0x000e620008000800 */
[----:B0-----:R-:W-:Y:S01]  /*4ad80*/  PRMT R7, R10, 0x7632, R7 ;  /* 0x000076320a077816 */ /* 0x001fe20000000007 */
[----:B------:R-:W0:Y:S01]  /*4ad90*/  LDCU UR58, c[0x0][0x3b8] ;  /* 0x00007700ff3a77ac */ /* 0x000e220008000800 */
[----:B------:R-:W-:-:S03]  /*4ada0*/  LEA R6, P6, R3, R20, 0x1 ;  /* 0x0000001403067211 */ /* 0x000fc600078c08ff */
[----:B------:R1:W-:Y:S01]  /*4adb0*/  @P4 STG.E.U16 desc[UR10][R4.64], R7 ;  /* 0x0000000704004986 */ /* 0x0003e2000c10150a */
[----:B------:R-:W-:Y:S02]  /*4adc0*/  ISETP.LT.AND P1, PT, R16, UR56, !P0 ;  /* 0x0000003810007c0c */ /* 0x000fe4000c721270 */
[-C--:B-1----:R-:W-:Y:S01]  /*4add0*/  LEA.HI.X.SX32 R7, R3, R21.reuse, 0x1, P6 ;  /* 0x0000001503077211 */ /* 0x082fe200030f0eff */
[----:B------:R-:W-:Y:S01]  /*4ade0*/  VIADD R5, R2, 0x6b ;  /* 0x0000006b02057836 */ /* 0x000fe20000000000 */
[----:B------:R-:W-:Y:S01]  /*4adf0*/  ISETP.LT.AND P4, PT, R17, UR4, !P0 ;  /* 0x0000000411007c0c */ /* 0x000fe2000c781270 */
[----:B------:R-:W-:Y:S01]  /*4ae00*/  VIADD R16, R9, UR55 ;  /* 0x0000003709107c36 */ /* 0x000fe20008000000 */
[----:B------:R-:W1:Y:S01]  /*4ae10*/  LDCU UR56, c[0x0][0x3b8] ;  /* 0x00007700ff3877ac */ /* 0x000e620008000800 */
[----:B------:R0:W-:Y:S01]  /*4ae20*/  @P5 STG.E.U16 desc[UR10][R6.64], R11 ;  /* 0x0000000b06005986 */ /* 0x0001e2000c10150a */
[----:B------:R-:W-:Y:S02]  /*4ae30*/  LEA R4, P5, R8, R20, 0x1 ;  /* 0x0000001408047211 */ /* 0x000fe400078a08ff */
[----:B------:R-:W-:Y:S01]  /*4ae40*/  ISETP.LT.AND P6, PT, R5, UR7, !P0 ;  /* 0x0000000705007c0c */ /* 0x000fe2000c7c1270 */
[----:B------:R-:W-:Y:S01]  /*4ae50*/  VIADD R10, R16, UR54 ;  /* 0x00000036100a7c36 */ /* 0x000fe20008000000 */
[----:B------:R-:W-:Y:S01]  /*4ae60*/  LEA.HI.X.SX32 R5, R8, R21, 0x1, P5 ;  /* 0x0000001508057211 */ /* 0x000fe200028f0eff */
[----:B------:R-:W1:Y:S01]  /*4ae70*/  LDCU UR55, c[0x0][0x3b8] ;  /* 0x00007700ff3777ac */ /* 0x000e620008000800 */
[----:B------:R-:W1:Y:S01]  /*4ae80*/  LDCU UR54, c[0x0][0x3b8] ;  /* 0x00007700ff3677ac */ /* 0x000e620008000800 */
[----:B0-----:R-:W-:-:S02]  /*4ae90*/  PRMT R7, R11, 0x7632, R7 ;  /* 0x000076320b077816 */ /* 0x001fc40000000007 */
[C---:B------:R-:W-:Y:S01]  /*4aea0*/  LEA R6, P5, R9.reuse, R20, 0x1 ;  /* 0x0000001409067211 */ /* 0x040fe200078a08ff */
[----:B------:R-:W0:Y:S02]  /*4aeb0*/  LDCU UR4, c[0x0][0x3b8] ;  /* 0x00007700ff0477ac */ /* 0x000e240008000800 */
[----:B------:R1:W-:Y:S01]  /*4aec0*/  @P2 STG.E.U16 desc[UR10][R4.64], R7 ;  /* 0x0000000704002986 */ /* 0x0003e2000c10150a */
[----:B------:R-:W0:Y:S01]  /*4aed0*/  LDCU UR7, c[0x0][0x3b8] ;  /* 0x00007700ff0777ac */ /* 0x000e220008000800 */
[----:B-1----:R-:W-:-:S05]  /*4aee0*/  LEA.HI.X.SX32 R7, R9, R21, 0x1, P5 ;  /* 0x0000001509077211 */ /* 0x002fca00028f0eff */
[----:B------:R1:W-:Y:S01]  /*4aef0*/  @P1 STG.E.U16 desc[UR10][R6.64], R12 ;  /* 0x0000000c06001986 */ /* 0x0003e2000c10150a */
[----:B------:R-:W-:Y:S01]  /*4af00*/  VIADD R11, R2, 0x6c ;  /* 0x0000006c020b7836 */ /* 0x000fe20000000000 */
[----:B------:R-:W-:Y:S02]  /*4af10*/  PRMT R9, R12, 0x7632, R9 ;  /* 0x000076320c097816 */ /* 0x000fe40000000009 */
[----:B-1----:R-:W-:-:S04]  /*4af20*/  LEA R6, P5, R16, R20, 0x1 ;  /* 0x0000001410067211 */ /* 0x002fc800078a08ff */
[-C--:B------:R-:W-:Y:S02]  /*4af30*/  LEA.HI.X.SX32 R7, R16, R21.reuse, 0x1, P5 ;  /* 0x0000001510077211 */ /* 0x080fe400028f0eff */
[CC--:B------:R-:W-:Y:S01]  /*4af40*/  LEA R16, P5, R10.reuse, R20.reuse, 0x1 ;  /* 0x000000140a107211 */ /* 0x0c0fe200078a08ff */
[C---:B------:R-:W-:Y:S01]  /*4af50*/  VIADD R3, R10.reuse, UR6 ;  /* 0x000000060a037c36 */ /* 0x040fe20008000000 */
[----:B------:R-:W-:Y:S02]  /*4af60*/  ISETP.LT.AND P2, PT, R11, UR51, !P0 ;  /* 0x000000330b007c0c */ /* 0x000fe4000c741270 */
[-C--:B------:R-:W-:Y:S01]  /*4af70*/  LEA.HI.X.SX32 R17, R10, R21.reuse, 0x1, P5 ;  /* 0x000000150a117211 */ /* 0x080fe200028f0eff */
[----:B------:R1:W-:Y:S01]  /*4af80*/  @P3 STG.E.U16 desc[UR10][R6.64], R9 ;  /* 0x0000000906003986 */ /* 0x0003e2000c10150a */
[C---:B------:R-:W-:Y:S01]  /*4af90*/  VIADD R11, R2.reuse, 0x6e ;  /* 0x0000006e020b7836 */ /* 0x040fe20000000000 */
[----:B------:R-:W0:Y:S01]  /*4afa0*/  LDCU UR6, c[0x0][0x3b8] ;  /* 0x00007700ff0677ac */ /* 0x000e220008000800 */
[C---:B------:R-:W-:Y:S01]  /*4afb0*/  VIADD R8, R3.reuse, UR52 ;  /* 0x0000003403087c36 */ /* 0x040fe20008000000 */
[----:B------:R0:W-:Y:S01]  /*4afc0*/  @P4 STG.E.U16 desc[UR10][R16.64], R13 ;  /* 0x0000000d10004986 */ /* 0x0001e2000c10150a */
[----:B------:R-:W-:Y:S01]  /*4afd0*/  LEA R10, P4, R3, R20, 0x1 ;  /* 0x00000014030a7211 */ /* 0x000fe200078808ff */
[C---:B------:R-:W-:Y:S01]  /*4afe0*/  VIADD R5, R2.reuse, 0x6d ;  /* 0x0000006d02057836 */ /* 0x040fe20000000000 */
[----:B------:R-:W-:Y:S01]  /*4aff0*/  ISETP.LT.AND P3, PT, R11, UR77, !P0 ;  /* 0x0000004d0b007c0c */ /* 0x000fe2000c761270 */
[----:B------:R-:W0:Y:S01]  /*4b000*/  LDCU UR51, c[0x0][0x3b8] ;  /* 0x00007700ff3377ac */ /* 0x000e220008000800 */
[----:B-1----:R-:W-:Y:S01]  /*4b010*/  VIADD R7, R2, 0x6f ;  /* 0x0000006f02077836 */ /* 0x002fe20000000000 */
[----:B------:R-:W-:Y:S01]  /*4b020*/  LEA.HI.X.SX32 R11, R3, R21, 0x1, P4 ;  /* 0x00000015030b7211 */ /* 0x000fe200020f0eff */
[----:B------:R-:W-:-:S02]  /*4b030*/  VIADD R4, R8, UR50 ;  /* 0x0000003208047c36 */ /* 0x000fc40008000000 */
[----:B------:R-:W-:Y:S01]  /*4b040*/  VIADD R9, R2, 0x70 ;  /* 0x0000007002097836 */ /* 0x000fe20000000000 */
[----:B------:R-:W-:Y:S01]  /*4b050*/  ISETP.LT.AND P5, PT, R7, UR5, !P0 ;  /* 0x0000000507007c0c */ /* 0x000fe2000c7a1270 */
[----:B------:R-:W1:Y:S01]  /*4b060*/  LDCU UR52, c[0x0][0x3b8] ;  /* 0x00007700ff3477ac */ /* 0x000e620008000800 */
[----:B------:R-:W-:Y:S02]  /*4b070*/  PRMT R7, R13, 0x7632, R7 ;  /* 0x000076320d077816 */ /* 0x000fe40000000007 */
[-C--:B------:R-:W-:Y:S01]  /*4b080*/  LEA R12, P4, R8, R20.reuse, 0x1 ;  /* 0x00000014080c7211 */ /* 0x080fe200078808ff */
[----:B------:R-:W1:Y:S01]  /*4b090*/  LDCU UR50, c[0x0][0x3b8] ;  /* 0x00007700ff3277ac */ /* 0x000e620008000800 */
[----:B------:R-:W-:Y:S01]  /*4b0a0*/  ISETP.LT.AND P1, PT, R5, UR49, !P0 ;  /* 0x0000003105007c0c */ /* 0x000fe2000c721270 */
[----:B------:R-:W-:Y:S01]  /*4b0b0*/  VIADD R5, R4, UR48 ;  /* 0x0000003004057c36 */ /* 0x000fe20008000000 */
[----:B------:R4:W-:Y:S01]  /*4b0c0*/  @P6 STG.E.U16 desc[UR10][R10.64], R7 ;  /* 0x000000070a006986 */ /* 0x0009e2000c10150a */
[----:B------:R-:W-:Y:S01]  /*4b0d0*/  ISETP.LT.AND P6, PT, R9, UR44, !P0 ;  /* 0x0000002c09007c0c */ /* 0x000fe2000c7c1270 */
[----:B------:R-:W-:Y:S01]  /*4b0e0*/  VIADD R9, R2, 0x71 ;  /* 0x0000007102097836 */ /* 0x000fe20000000000 */
[----:B0-----:R-:W-:Y:S01]  /*4b0f0*/  LEA.HI.X.SX32 R13, R8, R21, 0x1, P4 ;  /* 0x00000015080d7211 */ /* 0x001fe200020f0eff */
[----:B------:R-:W-:Y:S01]  /*4b100*/  VIADD R6, R5, UR47 ;  /* 0x0000002f05067c36 */ /* 0x000fe20008000000 */
[----:B------:R-:W-:Y:S01]  /*4b110*/  LEA R8, P4, R4, R20, 0x1 ;  /* 0x0000001404087211 */ /* 0x000fe200078808ff */
[----:B------:R-:W0:Y:S02]  /*4b120*/  LDCU UR49, c[0x0][0x3b8] ;  /* 0x00007700ff3177ac */ /* 0x000e240008000800 */
[----:B------:R1:W-:Y:S01]  /*4b130*/  @P2 STG.E.U16 desc[UR10][R12.64], R14 ;  /* 0x0000000e0c002986 */ /* 0x0003e2000c10150a */
[----:B------:R-:W-:Y:S01]  /*4b140*/  VIADD R3, R6, UR45 ;  /* 0x0000002d06037c36 */ /* 0x000fe20008000000 */
[----:B------:R-:W-:Y:S01]  /*4b150*/  ISETP.LT.AND P2, PT, R9, UR42, !P0 ;  /* 0x0000002a09007c0c */ /* 0x000fe2000c741270 */
[----:B------:R-:W0:Y:S01]  /*4b160*/  LDCU UR48, c[0x0][0x3b8] ;  /* 0x00007700ff3077ac */ /* 0x000e220008000800 */
[----:B----4-:R-:W-:-:S02]  /*4b170*/  PRMT R11, R14, 0x7632, R11 ;  /* 0x000076320e0b7816 */ /* 0x010fc4000000000b */
[-C--:B------:R-:W-:Y:S01]  /*4b180*/  LEA.HI.X.SX32 R9, R4, R21.reuse, 0x1, P4 ;  /* 0x0000001504097211 */ /* 0x080fe200020f0eff */
[----:B------:R-:W-:Y:S01]  /*4b190*/  VIADD R7, R3, UR43 ;  /* 0x0000002b03077c36 */ /* 0x000fe20008000000 */
[-C--:B------:R-:W-:Y:S01]  /*4b1a0*/  LEA R10, P4, R5, R20.reuse, 0x1 ;  /* 0x00000014050a7211 */ /* 0x080fe200078808ff */
[----:B------:R-:W-:Y:S01]  /*4b1b0*/  VIADD R4, R2, 0x72 ;  /* 0x0000007202047836 */ /* 0x000fe20000000000 */
[----:B------:R-:W4:Y:S01]  /*4b1c0*/  LDCU UR77, c[0x0][0x3b8] ;  /* 0x00007700ff4d77ac */ /* 0x000f220008000800 */
[----:B------:R0:W-:Y:S01]  /*4b1d0*/  @P1 STG.E.U16 desc[UR10][R8.64], R11 ;  /* 0x0000000b08001986 */ /* 0x0001e2000c10150a */
[----:B-1----:R-:W-:Y:S02]  /*4b1e0*/  VIADD R12, R7, UR41 ;  /* 0x00000029070c7c36 */ /* 0x002fe40008000000 */
[----:B------:R-:W-:Y:S01]  /*4b1f0*/  ISETP.LT.AND P1, PT, R4, UR40, !P0 ;  /* 0x0000002804007c0c */ /* 0x000fe2000c721270 */
[----:B------:R-:W1:Y:S01]  /*4b200*/  LDCU UR47, c[0x0][0x3b8] ;  /* 0x00007700ff2f77ac */ /* 0x000e620008000800 */
[----:B------:R-:W-:Y:S01]  /*4b210*/  VIADD R4, R12, UR39 ;  /* 0x000000270c047c36 */ /* 0x000fe20008000000 */
[----:B------:R-:W1:Y:S01]  /*4b220*/  LDCU UR5, c[0x0][0x3b8] ;  /* 0x00007700ff0577ac */ /* 0x000e620008000800 */
[-C--:B0-----:R-:W-:Y:S01]  /*4b230*/  LEA.HI.X.SX32 R11, R5, R21.reuse, 0x1, P4 ;  /* 0x00000015050b7211 */ /* 0x081fe200020f0eff */
[----:B------:R-:W-:Y:S01]  /*4b240*/  VIADD R5, R2, 0x73 ;  /* 0x0000007302057836 */ /* 0x000fe20000000000 */
[-C--:B------:R-:W-:Y:S01]  /*4b250*/  LEA R8, P4, R6, R20.reuse, 0x1 ;  /* 0x0000001406087211 */ /* 0x080fe200078808ff */
[----:B------:R-:W0:Y:S02]  /*4b260*/  LDCU UR45, c[0x0][0x3b8] ;  /* 0x00007700ff2d77ac */ /* 0x000e240008000800 */
[----:B------:R1:W-:Y:S01]  /*4b270*/  @P3 STG.E.U16 desc[UR10][R10.64], R15 ;  /* 0x0000000f0a003986 */ /* 0x0003e2000c10150a */
[----:B------:R-:W-:Y:S01]  /*4b280*/  ISETP.LT.AND P3, PT, R5, UR38, !P0 ;  /* 0x0000002605007c0c */ /* 0x000fe2000c761270 */
[----:B------:R-:W-:Y:S01]  /*4b290*/  VIADD R0, R4, UR37 ;  /* 0x0000002504007c36 */ /* 0x000fe20008000000 */
[----:B------:R-:W-:Y:S01]  /*4b2a0*/  PRMT R5, R15, 0x7632, R5 ;  /* 0x000076320f057816 */ /* 0x000fe20000000005 */
[----:B------:R-:W0:Y:S01]  /*4b2b0*/  LDCU UR44, c[0x0][0x3b8] ;  /* 0x00007700ff2c77ac */ /* 0x000e220008000800 */
[----:B------:R-:W-:Y:S01]  /*4b2c0*/  LEA.HI.X.SX32 R9, R6, R21, 0x1, P4 ;  /* 0x0000001506097211 */ /* 0x000fe200020f0eff */
[----:B------:R-:W-:Y:S01]  /*4b2d0*/  VIADD R6, R2, 0x74 ;  /* 0x0000007402067836 */ /* 0x000fe20000000000 */
[----:B------:R2:W-:Y:S01]  /*4b2e0*/  STL [R1+0x1e0], R0 ;  /* 0x0001e00001007387 */ /* 0x0005e20000100800 */
[----:B------:R-:W0:Y:S01]  /*4b2f0*/  LDCU UR43, c[0x0][0x3b8] ;  /* 0x00007700ff2b77ac */ /* 0x000e220008000800 */
[----:B-1----:R-:W-:-:S02]  /*4b300*/  LEA R10, P4, R3, R20, 0x1 ;  /* 0x00000014030a7211 */ /* 0x002fc400078808ff */
[----:B------:R1:W-:Y:S01]  /*4b310*/  @P5 STG.E.U16 desc[UR10][R8.64], R5 ;  /* 0x0000000508005986 */ /* 0x0003e2000c10150a */
[----:B------:R-:W-:Y:S01]  /*4b320*/  ISETP.LT.AND P5, PT, R6, UR36, !P0 ;  /* 0x0000002406007c0c */ /* 0x000fe2000c7a1270 */
[----:B------:R-:W0:Y:S01]  /*4b330*/  LDCU UR42, c[0x0][0x3b8] ;  /* 0x00007700ff2a77ac */ /* 0x000e220008000800 */
[-C--:B------:R-:W-:Y:S01]  /*4b340*/  LEA.HI.X.SX32 R11, R3, R21.reuse, 0x1, P4 ;  /* 0x00000015030b7211 */ /* 0x080fe200020f0eff */
[----:B--2---:R-:W-:Y:S01]  /*4b350*/  VIADD R0, R0, UR35 ;  /* 0x0000002300007c36 */ /* 0x004fe20008000000 */
[C---:B------:R-:W-:Y:S01]  /*4b360*/  LEA R6, P4, R7.reuse, R20, 0x1 ;  /* 0x0000001407067211 */ /* 0x040fe200078808ff */
[----:B------:R-:W2:Y:S03]  /*4b370*/  LDCU UR41, c[0x0][0x3b8] ;  /* 0x00007700ff2977ac */ /* 0x000ea60008000800 */
[----:B------:R-:W-:Y:S01]  /*4b380*/  LEA.HI.X.SX32 R7, R7, R21, 0x1, P4 ;  /* 0x0000001507077211 */ /* 0x000fe200020f0eff */
[----:B------:R0:W-:Y:S01]  /*4b390*/  STL [R1+0x1dc], R0 ;  /* 0x0001dc0001007387 */ /* 0x0001e20000100800 */
[----:B------:R-:W2:Y:S01]  /*4b3a0*/  LDCU UR40, c[0x0][0x3b8] ;  /* 0x00007700ff2877ac */ /* 0x000ea20008000800 */
[----:B-1----:R-:W-:-:S02]  /*4b3b0*/  PRMT R5, R27, 0x7632, R5 ;  /* 0x000076321b057816 */ /* 0x002fc40000000005 */
[----:B------:R-:W-:Y:S01]  /*4b3c0*/  @P6 STG.E.U16 desc[UR10][R10.64], R27 ;  /* 0x0000001b0a006986 */ /* 0x000fe2000c10150a */
[----:B------:R-:W1:Y:S03]  /*4b3d0*/  LDCU UR39, c[0x0][0x3b8] ;  /* 0x00007700ff2777ac */ /* 0x000e660008000800 */
[----:B------:R2:W-:Y:S01]  /*4b3e0*/  @P2 STG.E.U16 desc[UR10][R6.64], R5 ;  /* 0x0000000506002986 */ /* 0x0005e2000c10150a */
[----:B------:R-:W1:Y:S01]  /*4b3f0*/  LDCU UR38, c[0x0][0x3b8] ;  /* 0x00007700ff2677ac */ /* 0x000e620008000800 */
[----:B0-----:R-:W-:Y:S01]  /*4b400*/  VIADD R0, R0, UR33 ;  /* 0x0000002100007c36 */ /* 0x001fe20008000000 */
[----:B------:R-:W0:Y:S04]  /*4b410*/  LDCU UR37, c[0x0][0x3b8] ;  /* 0x00007700ff2577ac */ /* 0x000e280008000800 */
[----:B------:R3:W-:Y:S01]  /*4b420*/  STL [R1+0x1d8], R0 ;  /* 0x0001d80001007387 */ /* 0x0007e20000100800 */
[----:B------:R-:W0:Y:S01]  /*4b430*/  LDCU UR36, c[0x0][0x3b8] ;  /* 0x00007700ff2477ac */ /* 0x000e220008000800 */
[CC--:B--2---:R-:W-:Y:S01]  /*4b440*/  LEA R6, P2, R12.reuse, R20.reuse, 0x1 ;  /* 0x000000140c067211 */ /* 0x0c4fe200078408ff */
[----:B------:R-:W2:Y:S03]  /*4b450*/  LDCU UR35, c[0x0][0x3b8] ;  /* 0x00007700ff2377ac */ /* 0x000ea60008000800 */
[-C--:B------:R-:W-:Y:S01]  /*4b460*/  LEA.HI.X.SX32 R7, R12, R21.reuse, 0x1, P2 ;  /* 0x000000150c077211 */ /* 0x080fe200010f0eff */
[----:B---3--:R-:W-:Y:S01]  /*4b470*/  VIADD R0, R0, UR31 ;  /* 0x0000001f00007c36 */ /* 0x008fe20008000000 */
[----:B------:R-:W3:Y:S03]  /*4b480*/  LDCU UR33, c[0x0][0x3b8] ;  /* 0x00007700ff2177ac */ /* 0x000ee60008000800 */
[----:B------:R-:W-:Y:S01]  /*4b490*/  @P1 STG.E.U16 desc[UR10][R6.64], R28 ;  /* 0x0000001c06001986 */ /* 0x000fe2000c10150a */
[----:B------:R-:W-:Y:S01]  /*4b4a0*/  LEA R8, P1, R4, R20, 0x1 ;  /* 0x0000001404087211 */ /* 0x000fe200078208ff */
[----:B------:R-:W-:Y:S01]  /*4b4b0*/  VIADD R3, R2, 0x75 ;  /* 0x0000007502037836 */ /* 0x000fe20000000000 */
[----:B------:R-:W0:Y:S01]  /*4b4c0*/  LDCU UR31, c[0x0][0x3b8] ;  /* 0x00007700ff1f77ac */ /* 0x000e220008000800 */
[----:B------:R1:W-:Y:S01]  /*4b4d0*/  STL [R1+0x1d4], R0 ;  /* 0x0001d40001007387 */ /* 0x0003e20000100800 */
[----:B------:R-:W-:Y:S01]  /*4b4e0*/  LEA.HI.X.SX32 R9, R4, R21, 0x1, P1 ;  /* 0x0000001504097211 */ /* 0x000fe200008f0eff */
[----:B-1----:R-:W-:Y:S01]  /*4b4f0*/  VIADD R0, R0, UR29 ;  /* 0x0000001d00007c36 */ /* 0x002fe20008000000 */
[----:B------:R-:W-:Y:S01]  /*4b500*/  ISETP.LT.AND P6, PT, R3, UR34, !P0 ;  /* 0x0000002203007c0c */ /* 0x000fe2000c7c1270 */
[----:B------:R-:W1:Y:S03]  /*4b510*/  LDCU UR34, c[0x0][0x3b8] ;  /* 0x00007700ff2277ac */ /* 0x000e660008000800 */
[----:B------:R0:W-:Y:S01]  /*4b520*/  STL [R1+0x1d0], R0 ;  /* 0x0001d00001007387 */ /* 0x0001e20000100800 */
[----:B------:R-:W1:Y:S03]  /*4b530*/  LDCU UR29, c[0x0][0x3b8] ;  /* 0x00007700ff1d77ac */ /* 0x000e660008000800 */
[----:B------:R-:W-:Y:S01]  /*4b540*/  STL.64 [R1+0x1e8], R8 ;  /* 0x0001e80801007387 */ /* 0x000fe20000100a00 */
[----:B0-----:R-:W-:Y:S01]  /*4b550*/  VIADD R0, R0, UR27 ;  /* 0x0000001b00007c36 */ /* 0x001fe20008000000 */
[----:B------:R-:W0:Y:S04]  /*4b560*/  LDCU UR27, c[0x0][0x3b8] ;  /* 0x00007700ff1b77ac */ /* 0x000e280008000800 */
[----:B------:R1:W-:Y:S02]  /*4b570*/  STL [R1+0x1cc], R0 ;  /* 0x0001cc0001007387 */ /* 0x0003e40000100800 */
[----:B-1----:R-:W-:Y:S01]  /*4b580*/  VIADD R0, R0, UR26 ;  /* 0x0000001a00007c36 */ /* 0x002fe20008000000 */
[----:B------:R-:W1:Y:S04]  /*4b590*/  LDCU UR26, c[0x0][0x3b8] ;  /* 0x00007700ff1a77ac */ /* 0x000e680008000800 */
[----:B------:R0:W-:Y:S02]  /*4b5a0*/  STL [R1+0x1c8], R0 ;  /* 0x0001c80001007387 */ /* 0x0001e40000100800 */
        /* <DEDUP_REMOVED lines=147> */
[----:B----4-:R-:W-:Y:S01]  /*4bee0*/  VIADD R0, R0, UR77 ;  /* 0x0000004d00007c36 */ /* 0x010fe20008000000 */
[----:B------:R-:W4:Y:S04]  /*4bef0*/  LDCU UR77, c[0x0][0x3b8] ;  /* 0x00007700ff4d77ac */ /* 0x000f280008000800 */
        /* <DEDUP_REMOVED lines=30> */
[----:B------:R0:W-:Y:S01]  /*4c0e0*/  STL [R1+0xd8], R0 ;  /* 0x0000d80001007387 */ /* 0x0001e20000100800 */
[----:B------:R-:W-:-:S02]  /*4c0f0*/  VIADD R3, R2, 0x76 ;  /* 0x0000007602037836 */ /* 0x000fc40000000000 */
[----:B0-----:R-:W-:-:S03]  /*4c100*/  VIADD R0, R0, UR37 ;  /* 0x0000002500007c36 */ /* 0x001fc60008000000 */
[----:B------:R-:W-:Y:S01]  /*4c110*/  ISETP.LT.AND P4, PT, R3, UR32, !P0 ;  /* 0x0000002003007c0c */ /* 0x000fe2000c781270 */
[----:B------:R-:W0:Y:S01]  /*4c120*/  LDCU UR32, c[0x0][0x3b8] ;  /* 0x00007700ff2077ac */ /* 0x000e220008000800 */
[----:B------:R1:W-:Y:S01]  /*4c130*/  STL [R1+0xd4], R0 ;  /* 0x0000d40001007387 */ /* 0x0003e20000100800 */
[----:B------:R-:W0:Y:S01]  /*4c140*/  LDCU UR37, c[0x0][0x3b8] ;  /* 0x00007700ff2577ac */ /* 0x000e220008000800 */
[----:B-1----:R-:W-:Y:S01]  /*4c150*/  VIADD R0, R0, UR36 ;  /* 0x0000002400007c36 */ /* 0x002fe20008000000 */
[----:B------:R-:W1:Y:S04]  /*4c160*/  LDCU UR36, c[0x0][0x3b8] ;  /* 0x00007700ff2477ac */ /* 0x000e680008000800 */
[----:B------:R2:W-:Y:S01]  /*4c170*/  STL [R1+0xd0], R0 ;  /* 0x0000d00001007387 */ /* 0x0005e20000100800 */
[----:B------:R-:W-:-:S02]  /*4c180*/  VIADD R3, R2, 0x77 ;  /* 0x0000007702037836 */ /* 0x000fc40000000000 */
[----:B--2---:R-:W-:-:S03]  /*4c190*/  VIADD R0, R0, UR35 ;  /* 0x0000002300007c36 */ /* 0x004fc60008000000 */
[----:B------:R-:W-:Y:S01]  /*4c1a0*/  ISETP.LT.AND P2, PT, R3, UR30, !P0 ;  /* 0x0000001e03007c0c */ /* 0x000fe2000c741270 */
[----:B------:R-:W2:Y:S01]  /*4c1b0*/  LDCU UR30, c[0x0][0x3b8] ;  /* 0x00007700ff1e77ac */ /* 0x000ea20008000800 */
[----:B------:R0:W-:Y:S01]  /*4c1c0*/  STL [R1+0xcc], R0 ;  /* 0x0000cc0001007387 */ /* 0x0001e20000100800 */
[----:B------:R-:W1:Y:S01]  /*4c1d0*/  LDCU UR35, c[0x0][0x3b8] ;  /* 0x00007700ff2377ac */ /* 0x000e620008000800 */
[----:B0-----:R-:W-:Y:S01]  /*4c1e0*/  VIADD R0, R0, UR34 ;  /* 0x0000002200007c36 */ /* 0x001fe20008000000 */
[----:B------:R-:W0:Y:S04]  /*4c1f0*/  LDCU UR34, c[0x0][0x3b8] ;  /* 0x00007700ff2277ac */ /* 0x000e280008000800 */
[----:B------:R3:W-:Y:S01]  /*4c200*/  STL [R1+0xc8], R0 ;  /* 0x0000c80001007387 */ /* 0x0007e20000100800 */
[----:B------:R-:W-:-:S02]  /*4c210*/  VIADD R3, R2, 0x78 ;  /* 0x0000007802037836 */ /* 0x000fc40000000000 */
[----:B---3--:R-:W-:-:S03]  /*4c220*/  VIADD R0, R0, UR33 ;  /* 0x0000002100007c36 */ /* 0x008fc60008000000 */
[----:B------:R-:W-:Y:S01]  /*4c230*/  ISETP.LT.AND P1, PT, R3, UR28, !P0 ;  /* 0x0000001c03007c0c */ /* 0x000fe2000c721270 */
[----:B------:R-:W3:Y:S01]  /*4c240*/  LDCU UR28, c[0x0][0x3b8] ;  /* 0x00007700ff1c77ac */ /* 0x000ee20008000800 */
[----:B------:R0:W-:Y:S01]  /*4c250*/  STL [R1+0xc4], R0 ;  /* 0x0000c40001007387 */ /* 0x0001e20000100800 */
[----:B------:R-:W1:Y:S01]  /*4c260*/  LDCU UR33, c[0x0][0x3b8] ;  /* 0x00007700ff2177ac */ /* 0x000e620008000800 */
[----:B0-----:R-:W-:Y:S01]  /*4c270*/  VIADD R0, R0, UR32 ;  /* 0x0000002000007c36 */ /* 0x001fe20008000000 */
[----:B------:R-:W0:Y:S04]  /*4c280*/  LDCU UR32, c[0x0][0x3b8] ;  /* 0x00007700ff2077ac */ /* 0x000e280008000800 */
[----:B------:R1:W-:Y:S02]  /*4c290*/  STL [R1+0xc0], R0 ;  /* 0x0000c00001007387 */ /* 0x0003e40000100800 */
[----:B-1----:R-:W-:Y:S01]  /*4c2a0*/  VIADD R0, R0, UR31 ;  /* 0x0000001f00007c36 */ /* 0x002fe20008000000 */
[----:B------:R-:W1:Y:S04]  /*4c2b0*/  LDCU UR31, c[0x0][0x3b8] ;  /* 0x00007700ff1f77ac */ /* 0x000e680008000800 */
[----:B------:R2:W-:Y:S02]  /*4c2c0*/  STL [R1+0xbc], R0 ;  /* 0x0000bc0001007387 */ /* 0x0005e40000100800 */
[----:B--2---:R-:W-:Y:S01]  /*4c2d0*/  VIADD R0, R0, UR30 ;  /* 0x0000001e00007c36 */ /* 0x004fe20008000000 */
[----:B------:R-:W2:Y:S04]  /*4c2e0*/  LDCU UR30, c[0x0][0x3b8] ;  /* 0x00007700ff1e77ac */ /* 0x000ea80008000800 */
[----:B------:R0:W-:Y:S02]  /*4c2f0*/  STL [R1+0xb8], R0 ;  /* 0x0000b80001007387 */ /* 0x0001e40000100800 */
[----:B0-----:R-:W-:Y:S01]  /*4c300*/  VIADD R0, R0, UR29 ;  /* 0x0000001d00007c36 */ /* 0x001fe20008000000 */
[----:B------:R-:W0:Y:S04]  /*4c310*/  LDCU UR29, c[0x0][0x3b8] ;  /* 0x00007700ff1d77ac */ /* 0x000e280008000800 */
[----:B------:R3:W-:Y:S02]  /*4c320*/  STL [R1+0xb4], R0 ;  /* 0x0000b40001007387 */ /* 0x0007e40000100800 */
[----:B---3--:R-:W-:Y:S01]  /*4c330*/  VIADD R0, R0, UR28 ;  /* 0x0000001c00007c36 */ /* 0x008fe20008000000 */
[----:B------:R-:W3:Y:S04]  /*4c340*/  LDCU UR28, c[0x0][0x3b8] ;  /* 0x00007700ff1c77ac */ /* 0x000ee80008000800 */
        /* <DEDUP_REMOVED lines=77> */
[----:B------:R-:W1:Y:S03]  /*4c820*/  LDCU UR70, c[0x0][0x3b8] ;  /* 0x00007700ff4677ac */ /* 0x000e660008000800 */
[----:B------:R-:W-:Y:S01]  /*4c830*/  VIADD R12, R0, UR69 ;  /* 0x00000045000c7c36 */ /* 0x000fe20008000000 */
[----:B------:R0:W-:Y:S01]  /*4c840*/  STL [R1+0x48], R0 ;  /* 0x0000480001007387 */ /* 0x0001e20000100800 */
[----:B------:R-:W1:Y:S02]  /*4c850*/  LDCU UR69, c[0x0][0x3b8] ;  /* 0x00007700ff4577ac */ /* 0x000e640008000800 */
        /* <DEDUP_REMOVED lines=21> */
[----:B------:R-:W0:Y:S03]  /*4c9b0*/  LDCU UR64, c[0x0][0x3b8] ;  /* 0x00007700ff4077ac */ /* 0x000e260008000800 */
[----:B------:R-:W-:Y:S01]  /*4c9c0*/  VIADD R3, R0, UR60 ;  /* 0x0000003c00037c36 */ /* 0x000fe20008000000 */
        /* <DEDUP_REMOVED lines=19> */
[----:B------:R1:W-:Y:S04]  /*4cb00*/  STL [R1+0x8], R3 ;  /* 0x0000080301007387 */ /* 0x0003e80000100800 */
[----:B------:R-:W-:Y:S01]  /*4cb10*/  STL [R1+0x1754], R0 ;  /* 0x0017540001007387 */ /* 0x000fe20000100800 */
[----:B-1----:R-:W-:Y:S01]  /*4cb20*/  VIADD R3, R3, UR54 ;  /* 0x0000003603037c36 */ /* 0x002fe20008000000 */
[----:B------:R-:W1:Y:S04]  /*4cb30*/  LDCU UR54, c[0x0][0x3b8] ;  /* 0x00007700ff3677ac */ /* 0x000e680008000800 */
[----:B------:R0:W-:Y:S02]  /*4cb40*/  STL [R1+0x4], R3 ;  /* 0x0000040301007387 */ /* 0x0001e40000100800 */
[----:B0-----:R-:W-:Y:S01]  /*4cb50*/  VIADD R3, R3, UR4 ;  /* 0x0000000403037c36 */ /* 0x001fe20008000000 */
[----:B------:R-:W0:Y:S04]  /*4cb60*/  LDCU UR4, c[0x0][0x3b8] ;  /* 0x00007700ff0477ac */ /* 0x000e280008000800 */
[----:B------:R1:W-:Y:S02]  /*4cb70*/  STL [R1], R3 ;  /* 0x0000000301007387 */ /* 0x0003e40000100800 */
[----:B-1----:R-:W-:Y:S01]  /*4cb80*/  VIADD R3, R3, UR6 ;  /* 0x0000000603037c36 */ /* 0x002fe20008000000 */
[----:B------:R-:W1:Y:S03]  /*4cb90*/  LDCU UR6, c[0x0][0x3b8] ;  /* 0x00007700ff0677ac */ /* 0x000e660008000800 */
[----:B------:R-:W-:Y:S01]  /*4cba0*/  VIADD R4, R3, UR7 ;  /* 0x0000000703047c36 */ /* 0x000fe20008000000 */
[----:B------:R0:W-:Y:S01]  /*4cbb0*/  STL [R1+0x1708], R3 ;  /* 0x0017080301007387 */ /* 0x0001e20000100800 */
[----:B------:R-:W-:Y:S01]  /*4cbc0*/  IMAD.MOV.U32 R0, RZ, RZ, R12 ;  /* 0x000000ffff007224 */ /* 0x000fe200078e000c */
[----:B------:R-:W1:Y:S01]  /*4cbd0*/  LDCU UR7, c[0x0][0x3b8] ;  /* 0x00007700ff0777ac */ /* 0x000e620008000800 */
[----:B------:R-:W-:Y:S01]  /*4cbe0*/  VIADD R5, R4, UR52 ;  /* 0x0000003404057c36 */ /* 0x000fe20008000000 */
[----:B------:R-:W1:Y:S03]  /*4cbf0*/  LDCU UR52, c[0x0][0x3b8] ;  /* 0x00007700ff3477ac */ /* 0x000e660008000800 */
[----:B------:R-:W-:-:S02]  /*4cc00*/  VIADD R6, R5, UR51 ;  /* 0x0000003305067c36 */ /* 0x000fc40008000000 */
[----:B0-----:R-:W-:Y:S01]  /*4cc10*/  IMAD.MOV.U32 R3, RZ, RZ, R11 ;  /* 0x000000ffff037224 */ /* 0x001fe200078e000b */
[----:B------:R-:W-:Y:S01]  /*4cc20*/  STL.64 [R1+0x16f0], R4 ;  /* 0x0016f00401007387 */ /* 0x000fe20000100a00 */
[----:B------:R-:W-:Y:S01]  /*4cc30*/  VIADD R7, R6, UR50 ;  /* 0x0000003206077c36 */ /* 0x000fe20008000000 */
[----:B------:R-:W0:Y:S03]  /*4cc40*/  LDCU UR51, c[0x0][0x3b8] ;  /* 0x00007700ff3377ac */ /* 0x000e260008000800 */
[----:B------:R-:W-:Y:S01]  /*4cc50*/  VIADD R8, R7, UR49 ;  /* 0x0000003107087c36 */ /* 0x000fe20008000000 */
[----:B------:R-:W-:Y:S01]  /*4cc60*/  STL.64 [R1+0x16f8], R6 ;  /* 0x0016f80601007387 */ /* 0x000fe20000100a00 */
[----:B------:R-:W0:Y:S02]  /*4cc70*/  LDCU UR50, c[0x0][0x3b8] ;  /* 0x00007700ff3277ac */ /* 0x000e240008000800 */
[----:B------:R-:W-:Y:S01]  /*4cc80*/  VIADD R9, R8, UR48 ;  /* 0x0000003008097c36 */ /* 0x000fe20008000000 */
[----:B------:R-:W-:Y:S01]  /*4cc90*/  STL [R1+0x1790], R7 ;  /* 0x0017900701007387 */ /* 0x000fe20000100800 */
[----:B------:R-:W0:Y:S02]  /*4cca0*/  LDCU UR49, c[0x0][0x3b8] ;  /* 0x00007700ff3177ac */ /* 0x000e240008000800 */
[----:B----4-:R-:W-:Y:S01]  /*4ccb0*/  VIADD R10, R9, UR77 ;  /* 0x0000004d090a7c36 */ /* 0x010fe20008000000 */
[----:B------:R-:W-:Y:S01]  /*4ccc0*/  STL.64 [R1+0x16e0], R8 ;  /* 0x0016e00801007387 */ /* 0x000fe20000100a00 */
[----:B------:R-:W4:Y:S02]  /*4ccd0*/  LDCU UR48, c[0x0][0x3b8] ;  /* 0x00007700ff3077ac */ /* 0x000f240008000800 */
[----:B------:R-:W-:Y:S01]  /*4cce0*/  VIADD R11, R10, UR47 ;  /* 0x0000002f0a0b7c36 */ /* 0x000fe20008000000 */
[----:B------:R0:W-:Y:S01]  /*4ccf0*/  STL.64 [R1+0x1748], R8 ;  /* 0x0017480801007387 */ /* 0x0001e20000100a00 */
[----:B------:R-:W1:Y:S02]  /*4cd00*/  LDCU UR77, c[0x0][0x3b8] ;  /* 0x00007700ff4d77ac */ /* 0x000e640008000800 */
[----:B------:R-:W-:Y:S01]  /*4cd10*/  VIADD R12, R11, UR5 ;  /* 0x000000050b0c7c36 */ /* 0x000fe20008000000 */
[----:B------:R-:W-:Y:S01]  /*4cd20*/  STL.64 [R1+0x16d8], R10 ;  /* 0x0016d80a01007387 */ /* 0x000fe20000100a00 */
[----:B------:R-:W1:Y:S02]  /*4cd30*/  LDCU UR47, c[0x0][0x3b8] ;  /* 0x00007700ff2f77ac */ /* 0x000e640008000800 */
[----:B------:R-:W-:Y:S01]  /*4cd40*/  VIADD R13, R12, UR45 ;  /* 0x0000002d0c0d7c36 */ /* 0x000fe20008000000 */
[----:B------:R-:W-:Y:S01]  /*4cd50*/  STL [R1+0x1768], R11 ;  /* 0x0017680b01007387 */ /* 0x000fe20000100800 */
[----:B------:R-:W1:Y:S02]  /*4cd60*/  LDCU UR5, c[0x0][0x3b8] ;  /* 0x00007700ff0577ac */ /* 0x000e640008000800 */
[----:B------:R-:W-:-:S02]  /*4cd70*/  VIADD R14, R13, UR44 ;  /* 0x0000002c0d0e7c36 */ /* 0x000fc40008000000 */
[----:B0-----:R-:W-:Y:S01]  /*4cd80*/  IMAD.MOV.U32 R9, RZ, RZ, R29 ;  /* 0x000000ffff097224 */ /* 0x001fe200078e001d */
[----:B------:R-:W-:Y:S01]  /*4cd90*/  STL.64 [R1+0x16c0], R12 ;  /* 0x0016c00c01007387 */ /* 0x000fe20000100a00 */
[----:B------:R-:W-:Y:S01]  /*4cda0*/  VIADD R15, R14, UR43 ;  /* 0x0000002b0e0f7c36 */ /* 0x000fe20008000000 */
[----:B------:R-:W0:Y:S03]  /*4cdb0*/  LDCU UR45, c[0x0][0x3b8] ;  /* 0x00007700ff2d77ac */ /* 0x000e260008000800 */
[----:B------:R-:W-:Y:S01]  /*4cdc0*/  VIADD R16, R15, UR42 ;  /* 0x0000002a0f107c36 */ /* 0x000fe20008000000 */
[----:B------:R-:W-:Y:S01]  /*4cdd0*/  STL [R1+0x1780], R13 ;  /* 0x0017800d01007387 */ /* 0x000fe20000100800 */
[----:B------:R-:W0:Y:S02]  /*4cde0*/  LDCU UR44, c[0x0][0x3b8] ;  /* 0x00007700ff2c77ac */ /* 0x000e240008000800 */
[----:B------:R-:W-:Y:S01]  /*4cdf0*/  VIADD R17, R16, UR41 ;  /* 0x0000002910117c36 */ /* 0x000fe20008000000 */
[----:B------:R-:W-:Y:S01]  /*4ce00*/  STL.64 [R1+0x16c8], R14 ;  /* 0x0016c80e01007387 */ /* 0x000fe20000100a00 */
[----:B------:R-:W0:Y:S02]  /*4ce10*/  LDCU UR43, c[0x0][0x3b8] ;  /* 0x00007700ff2b77ac */ /* 0x000e240008000800 */
[----:B------:R-:W-:Y:S01]  /*4ce20*/  VIADD R18, R17, UR40 ;  /* 0x0000002811127c36 */ /* 0x000fe20008000000 */
[----:B------:R-:W-:Y:S01]  /*4ce30*/  STL [R1+0x1750], R15 ;  /* 0x0017500f01007387 */ /* 0x000fe20000100800 */
[----:B------:R-:W0:Y:S02]  /*4ce40*/  LDCU UR42, c[0x0][0x3b8] ;  /* 0x00007700ff2a77ac */ /* 0x000e240008000800 */
[----:B------:R-:W-:Y:S01]  /*4ce50*/  VIADD R19, R18, UR39 ;  /* 0x0000002712137c36 */ /* 0x000fe20008000000 */
[----:B------:R-:W-:Y:S01]  /*4ce60*/  STL.64 [R1+0x16b8], R16 ;  /* 0x0016b81001007387 */ /* 0x000fe20000100a00 */
[----:B------:R-:W0:Y:S02]  /*4ce70*/  LDCU UR41, c[0x0][0x3b8] ;  /* 0x00007700ff2977ac */ /* 0x000e240008000800 */
[----:B------:R-:W-:Y:S01]  /*4ce80*/  VIADD R22, R19, UR38 ;  /* 0x0000002613167c36 */ /* 0x000fe20008000000 */
[----:B------:R-:W-:Y:S01]  /*4ce90*/  STL.64 [R1+0x16d0], R18 ;  /* 0x0016d01201007387 */ /* 0x000fe20000100a00 */
[----:B------:R-:W0:Y:S02]  /*4cea0*/  LDCU UR40, c[0x0][0x3b8] ;  /* 0x00007700ff2877ac */ /* 0x000e240008000800 */
[----:B------:R-:W-:Y:S01]  /*4ceb0*/  VIADD R23, R22, UR37 ;  /* 0x0000002516177c36 */ /* 0x000fe20008000000 */
[----:B------:R-:W0:Y:S03]  /*4cec0*/  LDCU UR39, c[0x0][0x3b8] ;  /* 0x00007700ff2777ac */ /* 0x000e260008000800 */
        /* <DEDUP_REMOVED lines=16> */
[----:B--2---:R-:W-:Y:S01]  /*4cfd0*/  VIADD R4, R29, UR30 ;  /* 0x0000001e1d047c36 */ /* 0x004fe20008000000 */
[----:B------:R-:W-:Y:S01]  /*4cfe0*/  STL [R1+0x171c], R29 ;  /* 0x00171c1d01007387 */ /* 0x000fe20000100800 */
[----:B------:R-:W2:Y:S02]  /*4cff0*/  LDCU UR32, c[0x0][0x3b8] ;  /* 0x00007700ff2077ac */ /* 0x000ea40008000800 */
[----:B------:R-:W-:Y:S01]  /*4d000*/  VIADD R4, R4, UR29 ;  /* 0x0000001d04047c36 */ /* 0x000fe20008000000 */
[----:B------:R-:W0:Y:S04]  /*4d010*/  LDCU UR31, c[0x0][0x3b8] ;  /* 0x00007700ff1f77ac */ /* 0x000e280008000800 */
[----:B------:R3:W-:Y:S01]  /*4d020*/  STL [R1+0x230], R4 ;  /* 0x0002300401007387 */ /* 0x0007e20000100800 */
[----:B------:R-:W0:Y:S01]  /*4d030*/  LDCU UR30, c[0x0][0x3b8] ;  /* 0x00007700ff1e77ac */ /* 0x000e220008000800 */
[----:B------:R-:W0:Y:S01]  /*4d040*/  LDCU UR29, c[0x0][0x3b8] ;  /* 0x00007700ff1d77ac */ /* 0x000e220008000800 */
        /* <DEDUP_REMOVED lines=419> */
[----:B------:R2:W-:Y:S04]  /*4ea80*/  STL [R1+0x5dc], R4 ;  /* 0x0005dc0401007387 */ /* 0x0005e80000100800 */
[----:B------:R-:W4:Y:S01]  /*4ea90*/  LDL.LU R14, [R1+0x214] ;  /* 0x00021400010e7983 */ /* 0x000f220000300800 */
[----:B--2---:R-:W-:Y:S01]  /*4eaa0*/  VIADD R4, R4, UR32 ;  /* 0x0000002004047c36 */ /* 0x004fe20008000000 */
[----:B------:R-:W2:Y:S04]  /*4eab0*/  LDCU UR32, c[0x0][0x3b8] ;  /* 0x00007700ff2077ac */ /* 0x000ea80008000800 */
[----:B------:R0:W-:Y:S04]  /*4eac0*/  STL [R1+0x5ec], R4 ;  /* 0x0005ec0401007387 */ /* 0x0001e80000100800 */
[----:B------:R-:W2:Y:S01]  /*4ead0*/  LDL.LU.64 R16, [R1+0x1e8] ;  /* 0x0001e80001107983 */ /* 0x000ea20000300a00 */
[----:B0-----:R-:W-:Y:S01]  /*4eae0*/  VIADD R4, R4, UR31 ;  /* 0x0000001f04047c36 */ /* 0x001fe20008000000 */
[----:B------:R-:W0:Y:S04]  /*4eaf0*/  LDCU UR31, c[0x0][0x3b8] ;  /* 0x00007700ff1f77ac */ /* 0x000e280008000800 */
[----:B------:R1:W-:Y:S02]  /*4eb00*/  STL [R1+0x5f4], R4 ;  /* 0x0005f40401007387 */ /* 0x0003e40000100800 */
[----:B-1----:R-:W-:Y:S01]  /*4eb10*/  VIADD R4, R4, UR30 ;  /* 0x0000001e04047c36 */ /* 0x002fe20008000000 */
[----:B------:R-:W1:Y:S04]  /*4eb20*/  LDCU UR30, c[0x0][0x3b8] ;  /* 0x00007700ff1e77ac */ /* 0x000e680008000800 */
[----:B------:R0:W-:Y:S04]  /*4eb30*/  STL [R1+0x5fc], R4 ;  /* 0x0005fc0401007387 */ /* 0x0001e80000100800 */
[----:B------:R-:W2:Y:S01]  /*4eb40*/  LDL.LU R19, [R1+0x1e0] ;  /* 0x0001e00001137983 */ /* 0x000ea20000300800 */
        /* <DEDUP_REMOVED lines=8> */
[----:B------:R1:W-:Y:S04]  /*4ebd0*/  STL [R1+0x62c], R4 ;  /* 0x00062c0401007387 */ /* 0x0003e80000100800 */
[----:B------:R-:W3:Y:S04]  /*4ebe0*/  LDL.LU R15, [R1+0x218] ;  /* 0x00021800010f7983 */ /* 0x000ee80000300800 */
[----:B------:R-:W3:Y:S01]  /*4ebf0*/  LDL.LU R8, [R1+0x1dc] ;  /* 0x0001dc0001087983 */ /* 0x000ee20000300800 */
        /* <DEDUP_REMOVED lines=9> */
[----:B------:R-:W-:-:S02]  /*4ec90*/  IMAD.MOV.U32 R12, RZ, RZ, R9 ;  /* 0x000000ffff0c7224 */ /* 0x000fc400078e0009 */
[----:B0-----:R-:W-:Y:S01]  /*4eca0*/  VIADD R4, R4, UR23 ;  /* 0x0000001704047c36 */ /* 0x001fe20008000000 */
[----:B------:R-:W0:Y:S04]  /*4ecb0*/  LDCU UR23, c[0x0][0x3b8] ;  /* 0x00007700ff1777ac */ /* 0x000e280008000800 */
[----:B------:R1:W-:Y:S04]  /*4ecc0*/  STL [R1+0x654], R4 ;  /* 0x0006540401007387 */ /* 0x0003e80000100800 */
        /* <DEDUP_REMOVED lines=11> */
[----:B------:R-:W0:Y:S01]  /*4ed80*/  LDCU UR19, c[0x0][0x3b8] ;  /* 0x00007700ff1377ac */ /* 0x000e220008000800 */
[----:B----4-:R-:W-:-:S05]  /*4ed90*/  PRMT R6, R14, 0x7632, R6 ;  /* 0x000076320e067816 */ /* 0x010fca0000000006 */
[----:B--2---:R2:W-:Y:S04]  /*4eda0*/  @P3 STG.E.U16 desc[UR10][R16.64], R6 ;  /* 0x0000000610003986 */ /* 0x0045e8000c10150a */
[----:B--2---:R-:W2:Y:S04]  /*4edb0*/  LDL.LU R6, [R1+0x21c] ;  /* 0x00021c0001067983 */ /* 0x004ea80000300800 */
[----:B------:R4:W-:Y:S04]  /*4edc0*/  STL [R1+0x684], R4 ;  /* 0x0006840401007387 */ /* 0x0009e80000100800 */
[----:B------:R-:W2:Y:S01]  /*4edd0*/  LDL.LU R14, [R1+0x1d4] ;  /* 0x0001d400010e7983 */ /* 0x000ea20000300800 */
[----:B----4-:R-:W-:Y:S01]  /*4ede0*/  VIADD R4, R4, UR18 ;  /* 0x0000001204047c36 */ /* 0x010fe20008000000 */
[----:B------:R-:W4:Y:S01]  /*4edf0*/  LDCU UR18, c[0x0][0x39c] ;  /* 0x00007380ff1277ac */ /* 0x000f220008000800 */
[----:B------:R-:W-:-:S03]  /*4ee00*/  LEA R16, P3, R19, R20, 0x1 ;  /* 0x0000001413107211 */ /* 0x000fc600078608ff */
[----:B------:R0:W-:Y:S01]  /*4ee10*/  STL [R1+0x68c], R4 ;  /* 0x00068c0401007387 */ /* 0x0001e20000100800 */
[-C--:B------:R-:W-:Y:S01]  /*4ee20*/  LEA.HI.X.SX32 R17, R19, R21.reuse, 0x1, P3 ;  /* 0x0000001513117211 */ /* 0x080fe200018f0eff */
[----:B------:R-:W-:Y:S02]  /*4ee30*/  IMAD.MOV.U32 R19, RZ, RZ, R12 ;  /* 0x000000ffff137224 */ /* 0x000fe400078e000c */
[----:B0-----:R-:W-:Y:S01]  /*4ee40*/  VIADD R4, R4, UR17 ;  /* 0x0000001104047c36 */ /* 0x001fe20008000000 */
[----:B------:R-:W0:Y:S04]  /*4ee50*/  LDCU UR17, c[0x0][0x3b8] ;  /* 0x00007700ff1177ac */ /* 0x000e280008000800 */
[----:B------:R1:W-:Y:S04]  /*4ee60*/  STL [R1+0x69c], R4 ;  /* 0x00069c0401007387 */ /* 0x0003e80000100800 */
[----:B------:R-:W2:Y:S01]  /*4ee70*/  LDL.LU R12, [R1+0x1d0] ;  /* 0x0001d000010c7983 */ /* 0x000ea20000300800 */
[----:B-1----:R-:W-:Y:S01]  /*4ee80*/  VIADD R4, R4, UR16 ;  /* 0x0000001004047c36 */ /* 0x002fe20008000000 */
[----:B------:R-:W1:Y:S04]  /*4ee90*/  LDCU UR16, c[0x0][0x39c] ;  /* 0x00007380ff1077ac */ /* 0x000e680008000800 */
[----:B------:R0:W-:Y:S04]  /*4eea0*/  STL [R1+0x694], R4 ;  /* 0x0006940401007387 */ /* 0x0001e80000100800 */
[----:B---3--:R-:W-:Y:S01]  /*4eeb0*/  @P5 STG.E.U16 desc[UR10][R16.64], R15 ;  /* 0x0000000f10005986 */ /* 0x008fe2000c10150a */
[----:B------:R-:W-:Y:S01]  /*4eec0*/  LEA R22, P5, R8, R20, 0x1 ;  /* 0x0000001408167211 */ /* 0x000fe200078a08ff */
[----:B0-----:R-:W-:Y:S01]  /*4eed0*/  VIADD R4, R4, UR15 ;  /* 0x0000000f04047c36 */ /* 0x001fe20008000000 */
[----:B------:R-:W-:Y:S01]  /*4eee0*/  PRMT R11, R15, 0x7632, R11 ;  /* 0x000076320f0b7816 */ /* 0x000fe2000000000b */
[----:B------:R-:W0:Y:S01]  /*4eef0*/  LDCU UR15, c[0x0][0x39c] ;  /* 0x00007380ff0f77ac */ /* 0x000e220008000800 */
[----:B------:R-:W-:Y:S01]  /*4ef00*/  LEA.HI.X.SX32 R23, R8, R21, 0x1, P5 ;  /* 0x0000001508177211 */ /* 0x000fe200028f0eff */
[----:B------:R-:W-:Y:S01]  /*4ef10*/  VIADD R8, R2, 0x7a ;  /* 0x0000007a02087836 */ /* 0x000fe20000000000 */
[----:B------:R3:W-:Y:S04]  /*4ef20*/  STL [R1+0x6ac], R4 ;  /* 0x0006ac0401007387 */ /* 0x0007e80000100800 */
[----:B------:R0:W-:Y:S01]  /*4ef30*/  @P6 STG.E.U16 desc[UR10][R22.64], R11 ;  /* 0x0000000b16006986 */ /* 0x0001e2000c10150a */
[----:B----4-:R-:W-:Y:S01]  /*4ef40*/  ISETP.LT.AND P6, PT, R8, UR18, !P0 ;  /* 0x0000001208007c0c */ /* 0x010fe2000c7c1270 */
[----:B------:R-:W-:Y:S01]  /*4ef50*/  VIADD R18, R2, 0x79 ;  /* 0x0000007902127836 */ /* 0x000fe20000000000 */
[----:B------:R-:W4:Y:S01]  /*4ef60*/  LDCU UR18, c[0x0][0x3b8] ;  /* 0x00007700ff1277ac */ /* 0x000f220008000800 */
[----:B------:R-:W4:Y:S01]  /*4ef70*/  LDL.LU R8, [R1+0x1cc] ;  /* 0x0001cc0001087983 */ /* 0x000f220000300800 */
[----:B---3--:R-:W-:-:S02]  /*4ef80*/  VIADD R4, R4, UR8 ;  /* 0x0000000804047c36 */ /* 0x008fc40008000000 */
[----:B0-----:R-:W-:Y:S01]  /*4ef90*/  VIADD R11, R2, 0x7b ;  /* 0x0000007b020b7836 */ /* 0x001fe20000000000 */
[----:B------:R-:W-:Y:S01]  /*4efa0*/  ISETP.LT.AND P3, PT, R18, UR22, !P0 ;  /* 0x0000001612007c0c */ /* 0x000fe2000c761270 */
[----:B------:R-:W0:Y:S01]  /*4efb0*/  LDCU UR22, c[0x0][0x3b8] ;  /* 0x00007700ff1677ac */ /* 0x000e220008000800 */
[----:B------:R-:W3:Y:S01]  /*4efc0*/  LDCU UR8, c[0x0][0x3b8] ;  /* 0x00007700ff0877ac */ /* 0x000ee20008000800 */
[----:B------:R-:W-:-:S04]  /*4efd0*/  LEA R16, P5, R9, R20, 0x1 ;  /* 0x0000001409107211 */ /* 0x000fc800078a08ff */
[----:B------:R-:W-:Y:S02]  /*4efe0*/  LEA.HI.X.SX32 R17, R9, R21, 0x1, P5 ;  /* 0x0000001509117211 */ /* 0x000fe400028f0eff */
[----:B------:R-:W3:Y:S04]  /*4eff0*/  LDL.LU R9, [R1+0x1c8] ;  /* 0x0001c80001097983 */ /* 0x000ee80000300800 */
[----:B------:R0:W-:Y:S04]  /*4f000*/  STL [R1+0x6b4], R4 ;  /* 0x0006b40401007387 */ /* 0x0001e80000100800 */
[----:B------:R-:W3:Y:S01]  /*4f010*/  LDL.LU R28, [R1+0x1c4] ;  /* 0x0001c400011c7983 */ /* 0x000ee20000300800 */
[----:B0-----:R-:W-:Y:S01]  /*4f020*/  VIADD R4, R4, UR14 ;  /* 0x0000000e04047c36 */ /* 0x001fe20008000000 */
[----:B------:R-:W0:Y:S02]  /*4f030*/  LDCU UR14, c[0x0][0x3b8] ;  /* 0x00007700ff0e77ac */ /* 0x000e240008000800 */
[----:B--2---:R2:W-:Y:S01]  /*4f040*/  @P4 STG.E.U16 desc[UR10][R16.64], R6 ;  /* 0x0000000610004986 */ /* 0x0045e2000c10150a */
[----:B-1----:R-:W-:Y:S01]  /*4f050*/  ISETP.LT.AND P4, PT, R11, UR16, !P0 ;  /* 0x000000100b007c0c */ /* 0x002fe2000c781270 */
[----:B------:R-:W1:Y:S02]  /*4f060*/  LDCU UR16, c[0x0][0x3b8] ;  /* 0x00007700ff1077ac */ /* 0x000e640008000800 */
[----:B------:R-:W3:Y:S01]  /*4f070*/  LDL.LU R11, [R1+0x1c0] ;  /* 0x0001c000010b7983 */ /* 0x000ee20000300800 */
[----:B------:R-:W-:-:S03]  /*4f080*/  LEA R22, P5, R14, R20, 0x1 ;  /* 0x000000140e167211 */ /* 0x000fc600078a08ff */
[----:B------:R0:W-:Y:S01]  /*4f090*/  STL [R1+0x6c4], R4 ;  /* 0x0006c40401007387 */ /* 0x0001e20000100800 */
[----:B------:R-:W-:-:S03]  /*4f0a0*/  LEA.HI.X.SX32 R23, R14, R21, 0x1, P5 ;  /* 0x000000150e177211 */ /* 0x000fc600028f0eff */
[----:B------:R-:W3:Y:S04]  /*4f0b0*/  LDL.LU R15, [R1+0x1bc] ;  /* 0x0001bc00010f7983 */ /* 0x000ee80000300800 */
[----:B------:R-:W3:Y:S01]  /*4f0c0*/  LDL.LU R14, [R1+0x1b8] ;  /* 0x0001b800010e7983 */ /* 0x000ee20000300800 */
[----:B------:R-:W-:-:S03]  /*4f0d0*/  PRMT R10, R6, 0x7632, R10 ;  /* 0x00007632060a7816 */ /* 0x000fc6000000000a */
[----:B------:R-:W3:Y:S01]  /*4f0e0*/  LDL.LU R18, [R1+0x1b4] ;  /* 0x0001b40001127983 */ /* 0x000ee20000300800 */
[----:B--2---:R-:W-:Y:S02]  /*4f0f0*/  VIADD R6, R2, 0x7c ;  /* 0x0000007c02067836 */ /* 0x004fe40000000000 */
[----:B0-----:R-:W-:Y:S01]  /*4f100*/  VIADD R4, R4, UR13 ;  /* 0x0000000d04047c36 */ /* 0x001fe20008000000 */
[----:B------:R0:W-:Y:S01]  /*4f110*/  @P2 STG.E.U16 desc[UR10][R22.64], R10 ;  /* 0x0000000a16002986 */ /* 0x0001e2000c10150a */
[----:B------:R-:W2:Y:S03]  /*4f120*/  LDCU UR13, c[0x0][0x3b8] ;  /* 0x00007700ff0d77ac */ /* 0x000ea60008000800 */
[----:B0-----:R-:W2:Y:S01]  /*4f130*/  LDL.LU R10, [R1+0x1b0] ;  /* 0x0001b000010a7983 */ /* 0x001ea20000300800 */
[----:B------:R-:W-:-:S04]  /*4f140*/  LEA R16, P5, R12, R20, 0x1 ;  /* 0x000000140c107211 */ /* 0x000fc800078a08ff */
[----:B------:R-:W-:Y:S01]  /*4f150*/  LEA.HI.X.SX32 R17, R12, R21, 0x1, P5 ;  /* 0x000000150c117211 */ /* 0x000fe200028f0eff */
[----:B------:R-:W-:Y:S01]  /*4f160*/  VIADD R12, R4, UR12 ;  /* 0x0000000c040c7c36 */ /* 0x000fe20008000000 */
[----:B------:R-:W-:Y:S01]  /*4f170*/  ISETP.LT.AND P5, PT, R6, UR15, !P0 ;  /* 0x0000000f06007c0c */ /* 0x000fe2000c7a1270 */
[----:B------:R0:W-:Y:S01]  /*4f180*/  STL [R1+0x6bc], R4 ;  /* 0x0006bc0401007387 */ /* 0x0001e20000100800 */
[----:B------:R-:W1:Y:S03]  /*4f190*/  LDCU UR12, c[0x0][0x3b8] ;  /* 0x00007700ff0c77ac */ /* 0x000e660008000800 */
[----:B------:R-:W2:Y:S01]  /*4f1a0*/  LDL.LU R6, [R1+0x1ac] ;  /* 0x0001ac0001067983 */ /* 0x000ea20000300800 */
[----:B------:R-:W1:Y:S03]  /*4f1b0*/  LDCU UR15, c[0x0][0x3b8] ;  /* 0x00007700ff0f77ac */ /* 0x000e660008000800 */
[----:B0-----:R-:W2:Y:S04]  /*4f1c0*/  LDL.LU R4, [R1+0x1a8] ;  /* 0x0001a80001047983 */ /* 0x001ea80000300800 */
[----:B------:R0:W-:Y:S02]  /*4f1d0*/  STL [R1+0x6e4], R12 ;  /* 0x0006e40c01007387 */ /* 0x0001e40000100800 */
[----:B0-----:R-:W-:-:S02]  /*4f1e0*/  VIADD R12, R12, UR46 ;  /* 0x0000002e0c0c7c36 */ /* 0x001fc40008000000 */
[----:B------:R-:W-:Y:S01]  /*4f1f0*/  @P1 STG.E.U16 desc[UR10][R16.64], R19 ;  /* 0x0000001310001986 */ /* 0x000fe2000c10150a */
[----:B------:R-:W0:Y:S03]  /*4f200*/  LDCU UR46, c[0x0][0x3b8] ;  /* 0x00007700ff2e77ac */ /* 0x000e260008000800 */
[----:B------:R1:W-:Y:S04]  /*4f210*/  STL [R1+0x6ec], R12 ;  /* 0x0006ec0c01007387 */ /* 0x0003e80000100800 */
[----:B------:R-:W2:Y:S01]  /*4f220*/  LDL.LU R26, [R1+0x1a4] ;  /* 0x0001a400011a7983 */ /* 0x000ea20000300800 */
[----:B----4-:R-:W-:-:S03]  /*4f230*/  LEA R22, P1, R8, R20, 0x1 ;  /* 0x0000001408167211 */ /* 0x010fc600078208ff */
[----:B------:R-:W4:Y:S01]  /*4f240*/  LDL.LU R27, [R1+0x1a0] ;  /* 0x0001a000011b7983 */ /* 0x000f220000300800 */
[----:B------:R-:W-:Y:S01]  /*4f250*/  LEA.HI.X.SX32 R23, R8, R21, 0x1, P1 ;  /* 0x0000001508177211 */ /* 0x000fe200008f0eff */
[----:B-1----:R-:W-:Y:S01]  /*4f260*/  VIADD R12, R12, UR9 ;  /* 0x000000090c0c7c36 */ /* 0x002fe20008000000 */
[----:B------:R-:W1:Y:S04]  /*4f270*/  LDCU UR9, c[0x0][0x3b8] ;  /* 0x00007700ff0977ac */ /* 0x000e680008000800 */
[----:B------:R0:W-:Y:S02]  /*4f280*/  STL [R1+0x6f4], R12 ;  /* 0x0006f40c01007387 */ /* 0x0001e40000100800 */
[----:B0-----:R-:W-:Y:S01]  /*4f290*/  VIADD R12, R12, UR74 ;  /* 0x0000004a0c0c7c36 */ /* 0x001fe20008000000 */
[----:B------:R-:W0:Y:S01]  /*4f2a0*/  LDCU UR74, c[0x0][0x3b8] ;  /* 0x00007700ff4a77ac */ /* 0x000e220008000800 */
[----:B---3--:R-:W-:-:S04]  /*4f2b0*/  LEA R24, P2, R9, R20, 0x1 ;  /* 0x0000001409187211 */ /* 0x008fc800078408ff */
[----:B------:R-:W-:Y:S02]  /*4f2c0*/  LEA.HI.X.SX32 R25, R9, R21, 0x1, P2 ;  /* 0x0000001509197211 */ /* 0x000fe400010f0eff */
[----:B------:R-:W-:-:S04]  /*4f2d0*/  LEA R16, P1, R28, R20, 0x1 ;  /* 0x000000141c107211 */ /* 0x000fc800078208ff */
[----:B------:R-:W-:Y:S02]  /*4f2e0*/  LEA.HI.X.SX32 R17, R28, R21, 0x1, P1 ;  /* 0x000000151c117211 */ /* 0x000fe400008f0eff */
[----:B------:R-:W-:-:S04]  /*4f2f0*/  LEA R8, P2, R11, R20, 0x1 ;  /* 0x000000140b087211 */ /* 0x000fc800078408ff */
[----:B------:R-:W-:Y:S02]  /*4f300*/  LEA.HI.X.SX32 R9, R11, R21, 0x1, P2 ;  /* 0x000000150b097211 */ /* 0x000fe400010f0eff */
[----:B------:R-:W3:Y:S01]  /*4f310*/  LDL.LU R11, [R1+0x198] ;  /* 0x00019800010b7983 */ /* 0x000ee20000300800 */
[----:B------:R-:W-:-:S03]  /*4f320*/  LEA R28, P1, R15, R20, 0x1 ;  /* 0x000000140f1c7211 */ /* 0x000fc600078208ff */
[----:B------:R0:W-:Y:S01]  /*4f330*/  STL.64 [R1+0x200], R8 ;  /* 0x0002000801007387 */ /* 0x0001e20000100a00 */
[----:B------:R-:W-:-:S03]  /*4f340*/  LEA.HI.X.SX32 R29, R15, R21, 0x1, P1 ;  /* 0x000000150f1d7211 */ /* 0x000fc600008f0eff */
[----:B------:R1:W-:Y:S01]  /*4f350*/  STL [R1+0x728], R12 ;  /* 0x0007280c01007387 */ /* 0x0003e20000100800 */
[----:B0-----:R-:W-:-:S04]  /*4f360*/  LEA R8, P2, R14, R20, 0x1 ;  /* 0x000000140e087211 */ /* 0x001fc800078408ff */
[-C--:B------:R-:W-:Y:S02]  /*4f370*/  LEA.HI.X.SX32 R9, R14, R21.reuse, 0x1, P2 ;  /* 0x000000150e097211 */ /* 0x080fe400010f0eff */
[-C--:B------:R-:W-:Y:S01]  /*4f380*/  LEA R14, P1, R18, R20.reuse, 0x1 ;  /* 0x00000014120e7211 */ /* 0x080fe200078208ff */
[----:B-1----:R-:W-:Y:S01]  /*4f390*/  VIADD R12, R12, UR76 ;  /* 0x0000004c0c0c7c36 */ /* 0x002fe20008000000 */
[----:B------:R-:W-:Y:S01]  /*4f3a0*/  STL.64 [R1+0x1f8], R28 ;  /* 0x0001f81c01007387 */ /* 0x000fe20000100a00 */
[----:B------:R-:W0:Y:S01]  /*4f3b0*/  LDCU UR76, c[0x0][0x39c] ;  /* 0x00007380ff4c77ac */ /* 0x000e220008000800 */
[----:B------:R-:W-:Y:S02]  /*4f3c0*/  LEA.HI.X.SX32 R15, R18, R21, 0x1, P1 ;  /* 0x00000015120f7211 */ /* 0x000fe400008f0eff */
[----:B------:R2:W-:Y:S04]  /*4f3d0*/  STL.64 [R1+0x1f0], R8 ;  /* 0x0001f00801007387 */ /* 0x0005e80000100a00 */
[----:B------:R-:W-:Y:S04]  /*4f3e0*/  STL [R1+0x70c], R12 ;  /* 0x00070c0c01007387 */ /* 0x000fe80000100800 */
[----:B------:R-:W3:Y:S01]  /*4f3f0*/  LDL.LU R18, [R1+0x194] ;  /* 0x0001940001127983 */ /* 0x000ee20000300800 */
[----:B--2---:R-:W-:-:S03]  /*4f400*/  LEA R8, P2, R10, R20, 0x1 ;  /* 0x000000140a087211 */ /* 0x004fc600078408ff */
[----:B------:R1:W-:Y:S01]  /*4f410*/  STL.64 [R1+0x1e8], R14 ;  /* 0x0001e80e01007387 */ /* 0x0003e20000100a00 */
[----:B------:R-:W-:-:S03]  /*4f420*/  LEA.HI.X.SX32 R9, R10, R21, 0x1, P2 ;  /* 0x000000150a097211 */ /* 0x000fc600010f0eff */
[----:B------:R-:W2:Y:S01]  /*4f430*/  LDL.LU R10, [R1+0x190] ;  /* 0x00019000010a7983 */ /* 0x000ea20000300800 */
[----:B-1----:R-:W-:-:S03]  /*4f440*/  LEA R14, P1, R6, R20, 0x1 ;  /* 0x00000014060e7211 */ /* 0x002fc600078208ff */
[----:B------:R1:W-:Y:S01]  /*4f450*/  STL.64 [R1+0x1e0], R8 ;  /* 0x0001e00801007387 */ /* 0x0003e20000100a00 */
[----:B------:R-:W-:-:S03]  /*4f460*/  LEA.HI.X.SX32 R15, R6, R21, 0x1, P1 ;  /* 0x00000015060f7211 */ /* 0x000fc600008f0eff */
[----:B------:R-:W2:Y:S01]  /*4f470*/  LDL.LU R6, [R1+0x18c] ;  /* 0x00018c0001067983 */ /* 0x000ea20000300800 */
[----:B------:R-:W-:Y:S01]  /*4f480*/  VIADD R12, R12, UR75 ;  /* 0x0000004b0c0c7c36 */ /* 0x000fe20008000000 */
[----:B------:R-:W0:Y:S02]  /*4f490*/  LDCU UR75, c[0x0][0x39c] ;  /* 0x00007380ff4b77ac */ /* 0x000e240008000800 */
[----:B------:R4:W-:Y:S01]  /*4f4a0*/  STL.64 [R1+0x1d8], R14 ;  /* 0x0001d80e01007387 */ /* 0x0009e20000100a00 */
[----:B-1----:R-:W-:-:S04]  /*4f4b0*/  LEA R8, P2, R4, R20, 0x1 ;  /* 0x0000001404087211 */ /* 0x002fc800078408ff */
[-C--:B------:R-:W-:Y:S02]  /*4f4c0*/  LEA.HI.X.SX32 R9, R4, R21.reuse, 0x1, P2 ;  /* 0x0000001504097211 */ /* 0x080fe400010f0eff */
[----:B----4-:R-:W-:Y:S01]  /*4f4d0*/  LEA R14, P1, R26, R20, 0x1 ;  /* 0x000000141a0e7211 */ /* 0x010fe200078208ff */
[----:B------:R-:W-:Y:S02]  /*4f4e0*/  VIADD R4, R12, UR73 ;  /* 0x000000490c047c36 */ /* 0x000fe40008000000 */
[----:B------:R-:W-:Y:S01]  /*4f4f0*/  STL.64 [R1+0x1d0], R8 ;  /* 0x0001d00801007387 */ /* 0x000fe20000100a00 */
[----:B------:R-:W1:Y:S01]  /*4f500*/  LDCU UR73, c[0x0][0x3b8] ;  /* 0x00007700ff4977ac */ /* 0x000e620008000800 */
[----:B------:R-:W-:-:S05]  /*4f510*/  LEA.HI.X.SX32 R15, R26, R21, 0x1, P1 ;  /* 0x000000151a0f7211 */ /* 0x000fca00008f0eff */
[----:B------:R4:W-:Y:S04]  /*4f520*/  STL.64 [R1+0x1758], R14 ;  /* 0x0017580e01007387 */ /* 0x0009e80000100a00 */
[----:B------:R0:W-:Y:S04]  /*4f530*/  STL [R1+0x73c], R4 ;  /* 0x00073c0401007387 */ /* 0x0001e80000100800 */
[----:B----4-:R-:W4:Y:S01]  /*4f540*/  LDL.LU R15, [R1+0x19c] ;  /* 0x00019c00010f7983 */ /* 0x010f220000300800 */
[----:B------:R-:W-:-:S04]  /*4f550*/  LEA R8, P2, R27, R20, 0x1 ;  /* 0x000000141b087211 */ /* 0x000fc800078408ff */
[----:B------:R-:W-:Y:S01]  /*4f560*/  LEA.HI.X.SX32 R9, R27, R21, 0x1, P2 ;  /* 0x000000151b097211 */ /* 0x000fe200010f0eff */
[----:B0-----:R-:W-:Y:S01]  /*4f570*/  VIADD R4, R4, UR72 ;  /* 0x0000004804047c36 */ /* 0x001fe20008000000 */
[----:B------:R-:W0:Y:S03]  /*4f580*/  LDCU UR72, c[0x0][0x39c] ;  /* 0x00007380ff4877ac */ /* 0x000e260008000800 */
[----:B------:R-:W-:Y:S01]  /*4f590*/  STL.64 [R1+0x1760], R8 ;  /* 0x0017600801007387 */ /* 0x000fe20000100a00 */
[----:B---3--:R-:W-:-:S04]  /*4f5a0*/  LEA R26, P2, R11, R20, 0x1 ;  /* 0x000000140b1a7211 */ /* 0x008fc800078408ff */
[----:B------:R-:W-:Y:S02]  /*4f5b0*/  LEA.HI.X.SX32 R27, R11, R21, 0x1, P2 ;  /* 0x000000150b1b7211 */ /* 0x000fe400010f0eff */
[----:B----4-:R-:W-:-:S04]  /*4f5c0*/  LEA R28, P1, R15, R20, 0x1 ;  /* 0x000000140f1c7211 */ /* 0x010fc800078208ff */
[----:B------:R-:W-:-:S05]  /*4f5d0*/  LEA.HI.X.SX32 R29, R15, R21, 0x1, P1 ;  /* 0x000000150f1d7211 */ /* 0x000fca00008f0eff */
[----:B------:R3:W-:Y:S04]  /*4f5e0*/  STL.64 [R1+0x1770], R28 ;  /* 0x0017701c01007387 */ /* 0x0007e80000100a00 */
[----:B------:R-:W-:Y:S04]  /*4f5f0*/  STL [R1+0x734], R4 ;  /* 0x0007340401007387 */ /* 0x000fe80000100800 */
[----:B------:R-:W4:Y:S01]  /*4f600*/  LDL.LU R11, [R1+0x254] ;  /* 0x00025400010b7983 */ /* 0x000f220000300800 */
[----:B---3--:R-:W-:Y:S01]  /*4f610*/  IMAD.MOV.U32 R28, RZ, RZ, R24 ;  /* 0x000000ffff1c7224 */ /* 0x008fe200078e0018 */
[----:B------:R-:W-:Y:S01]  /*4f620*/  LEA R24, P1, R18, R20, 0x1 ;  /* 0x0000001412187211 */ /* 0x000fe200078208ff */
[----:B------:R-:W-:-:S03]  /*4f630*/  IMAD.MOV.U32 R29, RZ, RZ, R25 ;  /* 0x000000ffff1d7224 */ /* 0x000fc600078e0019 */
[----:B------:R-:W-:Y:S01]  /*4f640*/  LEA.HI.X.SX32 R25, R18, R21, 0x1, P1 ;  /* 0x0000001512197211 */ /* 0x000fe200008f0eff */
[----:B------:R-:W-:Y:S04]  /*4f650*/  STL.64 [R1+0x1778], R26 ;  /* 0x0017781a01007387 */ /* 0x000fe80000100a00 */
[----:B------:R3:W-:Y:S04]  /*4f660*/  STL.64 [R1+0x1788], R24 ;  /* 0x0017881801007387 */ /* 0x0007e80000100a00 */
[----:B---3--:R-:W3:Y:S01]  /*4f670*/  LDL.LU R25, [R1+0x188] ;  /* 0x0001880001197983 */ /* 0x008ee20000300800 */
[----:B------:R-:W-:Y:S01]  /*4f680*/  IMAD.MOV.U32 R26, RZ, RZ, R22 ;  /* 0x000000ffff1a7224 */ /* 0x000fe200078e0016 */
[----:B--2---:R-:W-:Y:S01]  /*4f690*/  LEA R22, P2, R10, R20, 0x1 ;  /* 0x000000140a167211 */ /* 0x004fe200078408ff */
[----:B------:R-:W-:-:S02]  /*4f6a0*/  IMAD.MOV.U32 R27, RZ, RZ, R23 ;  /* 0x000000ffff1b7224 */ /* 0x000fc400078e0017 */
[----:B------:R-:W-:Y:S01]  /*4f6b0*/  VIADD R4, R4, UR71 ;  /* 0x0000004704047c36 */ /* 0x000fe20008000000 */
[-C--:B------:R-:W-:Y:S01]  /*4f6c0*/  LEA.HI.X.SX32 R23, R10, R21.reuse, 0x1, P2 ;  /* 0x000000150a177211 */ /* 0x080fe200010f0eff */
[----:B------:R-:W-:Y:S01]  /*4f6d0*/  IMAD.MOV.U32 R24, RZ, RZ, R19 ;  /* 0x000000ffff187224 */ /* 0x000fe200078e0013 */
[----:B------:R-:W-:Y:S01]  /*4f6e0*/  LEA R18, P2, R6, R20, 0x1 ;  /* 0x0000001406127211 */ /* 0x000fe200078408ff */
[----:B------:R-:W-:Y:S01]  /*4f6f0*/  VIADD R8, R2, 0x7d ;  /* 0x0000007d02087836 */ /* 0x000fe20000000000 */
[----:B------:R-:W2:Y:S01]  /*4f700*/  LDCU UR71, c[0x0][0x39c] ;  /* 0x00007380ff4777ac */ /* 0x000ea20008000800 */
[----:B------:R0:W-:Y:S01]  /*4f710*/  STL.64 [R1+0x1798], R22 ;  /* 0x0017981601007387 */ /* 0x0001e20000100a00 */
[----:B------:R-:W-:-:S03]  /*4f720*/  LEA.HI.X.SX32 R19, R6, R21, 0x1, P2 ;  /* 0x0000001506137211 */ /* 0x000fc600010f0eff */
[----:B------:R-:W-:Y:S04]  /*4f730*/  STL [R1+0x764], R4 ;  /* 0x0007640401007387 */ /* 0x000fe80000100800 */
[----:B------:R-:W2:Y:S04]  /*4f740*/  LDL.LU.64 R14, [R1+0x200] ;  /* 0x00020000010e7983 */ /* 0x000ea80000300a00 */
[----:B------:R-:W2:Y:S04]  /*4f750*/  LDL.LU R6, [R1+0x258] ;  /* 0x0002580001067983 */ /* 0x000ea80000300800 */
[----:B0-----:R-:W2:Y:S01]  /*4f760*/  LDL.LU.64 R22, [R1+0x1f8] ;  /* 0x0001f80001167983 */ /* 0x001ea20000300a00 */
[----:B------:R-:W-:Y:S01]  /*4f770*/  ISETP.LT.AND P1, PT, R8, UR75, !P0 ;  /* 0x0000004b08007c0c */ /* 0x000fe2000c721270 */
[----:B------:R-:W-:-:S02]  /*4f780*/  IMAD.MOV.U32 R8, RZ, RZ, R16 ;  /* 0x000000ffff087224 */ /* 0x000fc400078e0010 */
[----:B------:R-:W-:Y:S02]  /*4f790*/  VIADD R10, R2, 0x7e ;  /* 0x0000007e020a7836 */ /* 0x000fe40000000000 */
[----:B------:R-:W-:Y:S01]  /*4f7a0*/  IMAD.MOV.U32 R9, RZ, RZ, R17 ;  /* 0x000000ffff097224 */ /* 0x000fe200078e0011 */
[----:B------:R-:W-:Y:S01]  /*4f7b0*/  PRMT R13, R24, 0x7632, R13 ;  /* 0x00007632180d7816 */ /* 0x000fe2000000000d */
[----:B------:R-:W0:Y:S04]  /*4f7c0*/  LDCU UR75, c[0x0][0x39c] ;  /* 0x00007380ff4b77ac */ /* 0x000e280008000800 */
[----:B------:R1:W-:Y:S04]  /*4f7d0*/  @P3 STG.E.U16 desc[UR10][R26.64], R13 ;  /* 0x0000000d1a003986 */ /* 0x0003e8000c10150a */
[----:B-1----:R-:W2:Y:S04]  /*4f7e0*/  LDL.LU R13, [R1+0x25c] ;  /* 0x00025c00010d7983 */ /* 0x002ea80000300800 */
[----:B------:R-:W-:Y:S04]  /*4f7f0*/  STL [R1+0x1720], R12 ;  /* 0x0017200c01007387 */ /* 0x000fe80000100800 */
[----:B----4-:R-:W-:Y:S01]  /*4f800*/  @P6 STG.E.U16 desc[UR10][R28.64], R11 ;  /* 0x0000000b1c006986 */ /* 0x010fe2000c10150a */
[----:B------:R-:W-:-:S02]  /*4f810*/  PRMT R5, R11, 0x7632, R5 ;  /* 0x000076320b057816 */ /* 0x000fc40000000005 */
[----:B---3--:R-:W-:-:S04]  /*4f820*/  LEA R16, P2, R25, R20, 0x1 ;  /* 0x0000001419107211 */ /* 0x008fc800078408ff */
[----:B------:R-:W-:Y:S02]  /*4f830*/  LEA.HI.X.SX32 R17, R25, R21, 0x1, P2 ;  /* 0x0000001519117211 */ /* 0x000fe400010f0eff */
[----:B------:R-:W-:Y:S01]  /*4f840*/  ISETP.LT.AND P2, PT, R10, UR72, !P0 ;  /* 0x000000480a007c0c */ /* 0x000fe2000c741270 */
[----:B------:R-:W-:Y:S01]  /*4f850*/  VIADD R10, R2, 0x7f ;  /* 0x0000007f020a7836 */ /* 0x000fe20000000000 */
[----:B------:R1:W-:Y:S01]  /*4f860*/  @P4 STG.E.U16 desc[UR10][R8.64], R5 ;  /* 0x0000000508004986 */ /* 0x0003e2000c10150a */
[----:B------:R-:W3:Y:S03]  /*4f870*/  LDCU UR72, c[0x0][0x3b8] ;  /* 0x00007700ff4877ac */ /* 0x000ee60008000800 */
[----:B------:R-:W-:Y:S01]  /*4f880*/  ISETP.LT.AND P3, PT, R10, UR76, !P0 ;  /* 0x0000004c0a007c0c */ /* 0x000fe2000c761270 */
[----:B------:R-:W-:Y:S01]  /*4f890*/  VIADD R10, R4, UR70 ;  /* 0x00000046040a7c36 */ /* 0x000fe20008000000 */
[----:B------:R-:W4:Y:S01]  /*4f8a0*/  LDCU UR76, c[0x0][0x39c] ;  /* 0x00007380ff4c77ac */ /* 0x000f220008000800 */
[----:B------:R-:W-:Y:S01]  /*4f8b0*/  VIADD R4, R2, 0x80 ;  /* 0x0000008002047836 */ /* 0x000fe20000000000 */
[----:B------:R-:W3:Y:S01]  /*4f8c0*/  LDL.LU.64 R24, [R1+0x1f0] ;  /* 0x0001f00001187983 */ /* 0x000ee20000300a00 */
[----:B------:R-:W2:Y:S03]  /*4f8d0*/  LDCU UR70, c[0x0][0x39c] ;  /* 0x00007380ff4677ac */ /* 0x000ea60008000800 */
[----:B--2---:R-:W-:Y:S01]  /*4f8e0*/  ISETP.LT.AND P6, PT, R4, UR71, !P0 ;  /* 0x0000004704007c0c */ /* 0x004fe2000c7c1270 */
[----:B------:R-:W-:Y:S01]  /*4f8f0*/  VIADD R4, R2, 0x81 ;  /* 0x0000008102047836 */ /* 0x000fe20000000000 */
[----:B------:R-:W2:Y:S01]  /*4f900*/  LDL.LU.64 R26, [R1+0x1e8] ;  /* 0x0001e800011a7983 */ /* 0x000ea20000300a00 */
[----:B-1----:R-:W-:Y:S01]  /*4f910*/  VIADD R5, R10, UR69 ;  /* 0x000000450a057c36 */ /* 0x002fe20008000000 */
[----:B------:R-:W-:Y:S01]  /*4f920*/  PRMT R7, R6, 0x7632, R7 ;  /* 0x0000763206077816 */ /* 0x000fe20000000007 */
[----:B------:R-:W1:Y:S01]  /*4f930*/  LDCU UR71, c[0x0][0x39c] ;  /* 0x00007380ff4777ac */ /* 0x000e620008000800 */
[----:B0-----:R-:W-:Y:S01]  /*4f940*/  ISETP.LT.AND P4, PT, R4, UR75, !P0 ;  /* 0x0000004b04007c0c */ /* 0x001fe2000c781270 */
[----:B------:R-:W-:Y:S01]  /*4f950*/  IMAD.MOV.U32 R4, RZ, RZ, R0 ;  /* 0x000000ffff047224 */ /* 0x000fe200078e0000 */
[----:B------:R-:W2:Y:S01]  /*4f960*/  LDL.LU.64 R28, [R1+0x1e0] ;  /* 0x0001e000011c7983 */ /* 0x000ea20000300a00 */
[----:B------:R-:W-:Y:S01]  /*4f970*/  VIADD R0, R2, 0x82 ;  /* 0x0000008202007836 */ /* 0x000fe20000000000 */
[----:B------:R-:W0:Y:S02]  /*4f980*/  LDCU UR69, c[0x0][0x39c] ;  /* 0x00007380ff4577ac */ /* 0x000e240008000800 */
[----:B------:R-:W2:Y:S01]  /*4f990*/  LDL.LU R11, [R1+0x310] ;  /* 0x00031000010b7983 */ /* 0x000ea20000300800 */
[----:B------:R-:W0:Y:S03]  /*4f9a0*/  LDCU UR75, c[0x0][0x3b8] ;  /* 0x00007700ff4b77ac */ /* 0x000e260008000800 */
[----:B------:R-:W-:Y:S04]  /*4f9b0*/  STL [R1+0x794], R5 ;  /* 0x0007940501007387 */ /* 0x000fe80000100800 */
[----:B------:R0:W-:Y:S01]  /*4f9c0*/  @P5 STG.E.U16 desc[UR10][R14.64], R6 ;  /* 0x000000060e005986 */ /* 0x0001e2000c10150a */
[----:B----4-:R-:W-:Y:S01]  /*4f9d0*/  ISETP.LT.AND P5, PT, R0, UR76, !P0 ;  /* 0x0000004c00007c0c */ /* 0x010fe2000c7a1270 */
[----:B------:R-:W4:Y:S02]  /*4f9e0*/  LDCU UR76, c[0x0][0x39c] ;  /* 0x00007380ff4c77ac */ /* 0x000f240008000800 */
[----:B------:R-:W2:Y:S04]  /*4f9f0*/  LDL.LU.64 R8, [R1+0x1d8] ;  /* 0x0001d80001087983 */ /* 0x000ea80000300a00 */
[----:B------:R1:W-:Y:S04]  /*4fa00*/  @P1 STG.E.U16 desc[UR10][R22.64], R7 ;  /* 0x0000000716001986 */ /* 0x0003e8000c10150a */
[----:B0-----:R-:W2:Y:S04]  /*4fa10*/  LDL.LU.64 R14, [R1+0x1d0] ;  /* 0x0001d000010e7983 */ /* 0x001ea80000300a00 */
[----:B------:R-:W2:Y:S04]  /*4fa20*/  LDL.LU R0, [R1+0x314] ;  /* 0x0003140001007983 */ /* 0x000ea80000300800 */
[----:B-1----:R-:W2:Y:S04]  /*4fa30*/  LDL.LU.64 R22, [R1+0x1798] ;  /* 0x0017980001167983 */ /* 0x002ea80000300a00 */
[----:B------:R-:W2:Y:S04]  /*4fa40*/  LDL.LU R7, [R1+0x1790] ;  /* 0x0017900001077983 */ /* 0x000ea80000300800 */
[----:B---3--:R0:W-:Y:S04]  /*4fa50*/  @P2 STG.E.U16 desc[UR10][R24.64], R13 ;  /* 0x0000000d18002986 */ /* 0x0081e8000c10150a */
[----:B0-----:R-:W3:Y:S01]  /*4fa60*/  LDL.LU.64 R24, [R1+0x1788] ;  /* 0x0017880001187983 */ /* 0x001ee20000300a00 */
[----:B--2---:R-:W-:-:S03]  /*4fa70*/  PRMT R7, R13, 0x7632, R7 ;  /* 0x000076320d077816 */ /* 0x004fc60000000007 */
[----:B------:R-:W2:Y:S01]  /*4fa80*/  LDL.LU R13, [R1+0x1780] ;  /* 0x00178000010d7983 */ /* 0x000ea20000300800 */
[----:B------:R-:W-:Y:S01]  /*4fa90*/  VIADD R5, R5, UR68 ;  /* 0x0000004405057c36 */ /* 0x000fe20008000000 */
[----:B------:R-:W0:Y:S02]  /*4faa0*/  LDCU UR68, c[0x0][0x39c] ;  /* 0x00007380ff4477ac */ /* 0x000e240008000800 */
[----:B------:R1:W-:Y:S04]  /*4fab0*/  @P3 STG.E.U16 desc[UR10][R26.64], R7 ;  /* 0x000000071a003986 */ /* 0x0003e8000c10150a */
[----:B------:R0:W-:Y:S04]  /*4fac0*/  @P6 STG.E.U16 desc[UR10][R28.64], R11 ;  /* 0x0000000b1c006986 */ /* 0x0001e8000c10150a */
[----:B-1----:R-:W3:Y:S04]  /*4fad0*/  LDL.LU.64 R26, [R1+0x1778] ;  /* 0x00177800011a7983 */ /* 0x002ee80000300a00 */
[----:B------:R-:W3:Y:S04]  /*4fae0*/  LDL.LU R7, [R1+0x318] ;  /* 0x0003180001077983 */ /* 0x000ee80000300800 */
[----:B0-----:R-:W3:Y:S04]  /*4faf0*/  LDL.LU.64 R28, [R1+0x1770] ;  /* 0x00177000011c7983 */ /* 0x001ee80000300a00 */
[----:B------:R-:W-:Y:S01]  /*4fb00*/  STL [R1+0x78c], R5 ;  /* 0x00078c0501007387 */ /* 0x000fe20000100800 */
[----:B--2---:R-:W-:-:S03]  /*4fb10*/  PRMT R13, R11, 0x7632, R13 ;  /* 0x000076320b0d7816 */ /* 0x004fc6000000000d */
[----:B------:R-:W2:Y:S04]  /*4fb20*/  LDL.LU R11, [R1+0x1768] ;  /* 0x00176800010b7983 */ /* 0x000ea80000300800 */
[----:B------:R0:W-:Y:S04]  /*4fb30*/  @P4 STG.E.U16 desc[UR10][R8.64], R13 ;  /* 0x0000000d08004986 */ /* 0x0001e8000c10150a */
[----:B------:R1:W-:Y:S04]  /*4fb40*/  @P5 STG.E.U16 desc[UR10][R14.64], R0 ;  /* 0x000000000e005986 */ /* 0x0003e8000c10150a */
[----:B0-----:R-:W3:Y:S04]  /*4fb50*/  LDL.LU.64 R8, [R1+0x1760] ;  /* 0x0017600001087983 */ /* 0x001ee80000300a00 */
[----:B------:R-:W3:Y:S04]  /*4fb60*/  LDL.LU R13, [R1+0x31c] ;  /* 0x00031c00010d7983 */ /* 0x000ee80000300800 */
[----:B-1----:R-:W3:Y:S01]  /*4fb70*/  LDL.LU.64 R14, [R1+0x1758] ;  /* 0x00175800010e7983 */ /* 0x002ee20000300a00 */
[----:B------:R-:W-:-:S05]  /*4fb80*/  VIADD R6, R2, 0x83 ;  /* 0x0000008302067836 */ /* 0x000fca0000000000 */
[----:B------:R-:W-:Y:S01]  /*4fb90*/  ISETP.LT.AND P1, PT, R6, UR70, !P0 ;  /* 0x0000004606007c0c */ /* 0x000fe2000c721270 */
[----:B------:R-:W-:Y:S01]  /*4fba0*/  VIADD R5, R5, UR67 ;  /* 0x0000004305057c36 */ /* 0x000fe20008000000 */
[----:B------:R-:W0:Y:S04]  /*4fbb0*/  LDCU UR70, c[0x0][0x39c] ;  /* 0x00007380ff4677ac */ /* 0x000e280008000800 */
[----:B------:R-:W-:Y:S01]  /*4fbc0*/  STL [R1+0x7ac], R5 ;  /* 0x0007ac0501007387 */ /* 0x000fe20000100800 */
[----:B--2---:R-:W-:Y:S01]  /*4fbd0*/  PRMT R11, R0, 0x7632, R11 ;  /* 0x00007632000b7816 */ /* 0x004fe2000000000b */
[----:B------:R-:W-:Y:S02]  /*4fbe0*/  VIADD R6, R2, 0x84 ;  /* 0x0000008402067836 */ /* 0x000fe40000000000 */
[----:B------:R-:W2:Y:S01]  /*4fbf0*/  LDL.LU R0, [R1+0x1754] ;  /* 0x0017540001007983 */ /* 0x000ea20000300800 */
[----:B------:R-:W1:Y:S03]  /*4fc00*/  LDCU UR67, c[0x0][0x39c] ;  /* 0x00007380ff4377ac */ /* 0x000e660008000800 */
[----:B---3--:R3:W-:Y:S04]  /*4fc10*/  @P1 STG.E.U16 desc[UR10][R14.64], R11 ;  /* 0x0000000b0e001986 */ /* 0x0087e8000c10150a */
[----:B---3--:R-:W3:Y:S01]  /*4fc20*/  LDL.LU R15, [R1+0x1750] ;  /* 0x00175000010f7983 */ /* 0x008ee20000300800 */
[----:B------:R-:W-:-:S03]  /*4fc30*/  ISETP.LT.AND P2, PT, R6, UR71, !P0 ;  /* 0x0000004706007c0c */ /* 0x000fc6000c741270 */
[----:B------:R-:W2:Y:S01]  /*4fc40*/  LDL.LU R11, [R1+0x830] ;  /* 0x00083000010b7983 */ /* 0x000ea20000300800 */
[----:B------:R-:W-:Y:S01]  /*4fc50*/  VIADD R5, R5, UR65 ;  /* 0x0000004105057c36 */ /* 0x000fe20008000000 */
[----:B------:R-:W0:Y:S01]  /*4fc60*/  LDCU UR65, c[0x0][0x39c] ;  /* 0x00007380ff4177ac */ /* 0x000e220008000800 */
[----:B------:R-:W-:Y:S01]  /*4fc70*/  VIADD R6, R2, 0x85 ;  /* 0x0000008502067836 */ /* 0x000fe20000000000 */
[----:B------:R-:W-:Y:S01]  /*4fc80*/  PRMT R12, R13, 0x7632, R12 ;  /* 0x000076320d0c7816 */ /* 0x000fe2000000000c */
[----:B------:R-:W0:Y:S05]  /*4fc90*/  LDCU UR71, c[0x0][0x3b8] ;  /* 0x00007700ff4777ac */ /* 0x000e2a0008000800 */
[----:B------:R1:W-:Y:S04]  /*4fca0*/  @P2 STG.E.U16 desc[UR10][R8.64], R7 ;  /* 0x0000000708002986 */ /* 0x0003e8000c10150a */
[----:B-1----:R-:W2:Y:S04]  /*4fcb0*/  LDL.LU.64 R8, [R1+0x1748] ;  /* 0x0017480001087983 */ /* 0x002ea80000300a00 */
[----:B------:R-:W-:Y:S01]  /*4fcc0*/  STL [R1+0x7cc], R5 ;  /* 0x0007cc0501007387 */ /* 0x000fe20000100800 */
[----:B------:R-:W-:Y:S01]  /*4fcd0*/  ISETP.LT.AND P3, PT, R6, UR69, !P0 ;  /* 0x0000004506007c0c */ /* 0x000fe2000c761270 */
[----:B------:R-:W1:Y:S01]  /*4fce0*/  LDCU UR69, c[0x0][0x39c] ;  /* 0x00007380ff4577ac */ /* 0x000e620008000800 */
[----:B------:R-:W-:-:S05]  /*4fcf0*/  VIADD R6, R2, 0x86 ;  /* 0x0000008602067836 */ /* 0x000fca0000000000 */
[----:B----4-:R-:W-:Y:S01]  /*4fd00*/  ISETP.LT.AND P6, PT, R6, UR76, !P0 ;  /* 0x0000004c06007c0c */ /* 0x010fe2000c7c1270 */
[----:B------:R-:W-:Y:S01]  /*4fd10*/  VIADD R6, R2, 0x87 ;  /* 0x0000008702067836 */ /* 0x000fe20000000000 */
[----:B------:R-:W4:Y:S04]  /*4fd20*/  LDCU UR76, c[0x0][0x3b8] ;  /* 0x00007700ff4c77ac */ /* 0x000f280008000800 */
[----:B0-----:R-:W-:Y:S01]  /*4fd30*/  ISETP.LT.AND P4, PT, R6, UR70, !P0 ;  /* 0x0000004606007c0c */ /* 0x001fe2000c781270 */
[----:B------:R-:W-:Y:S01]  /*4fd40*/  VIADD R6, R2, 0x88 ;  /* 0x0000008802067836 */ /* 0x000fe20000000000 */
[----:B------:R-:W0:Y:S04]  /*4fd50*/  LDCU UR70, c[0x0][0x39c] ;  /* 0x00007380ff4677ac */ /* 0x000e280008000800 */
[----:B-1----:R-:W-:Y:S01]  /*4fd60*/  ISETP.LT.AND P5, PT, R6, UR69, !P0 ;  /* 0x0000004506007c0c */ /* 0x002fe2000c7a1270 */
[----:B------:R-:W-:Y:S01]  /*4fd70*/  VIADD R6, R2, 0x89 ;  /* 0x0000008902067836 */ /* 0x000fe20000000000 */
[----:B------:R-:W1:Y:S01]  /*4fd80*/  LDCU UR69, c[0x0][0x39c] ;  /* 0x00007380ff4577ac */ /* 0x000e620008000800 */
[----:B---3--:R-:W-:-:S02]  /*4fd90*/  PRMT R15, R7, 0x7632, R15 ;  /* 0x00007632070f7816 */ /* 0x008fc4000000000f */
[----:B------:R-:W3:Y:S04]  /*4fda0*/  LDL.LU R7, [R1+0x184] ;  /* 0x0001840001077983 */ /* 0x000ee80000300800 */
[----:B------:R-:W3:Y:S01]  /*4fdb0*/  LDL.LU R14, [R1+0x834] ;  /* 0x00083400010e7983 */ /* 0x000ee20000300800 */
[----:B------:R-:W-:Y:S01]  /*4fdc0*/  ISETP.LT.AND P1, PT, R6, UR68, !P0 ;  /* 0x0000004406007c0c */ /* 0x000fe2000c721270 */
[----:B------:R-:W-:Y:S01]  /*4fdd0*/  VIADD R6, R2, 0x8a ;  /* 0x0000008a02067836 */ /* 0x000fe20000000000 */
[----:B------:R-:W2:Y:S04]  /*4fde0*/  LDCU UR68, c[0x0][0x3b8] ;  /* 0x00007700ff4477ac */ /* 0x000ea80008000800 */
[----:B------:R-:W-:Y:S01]  /*4fdf0*/  ISETP.LT.AND P2, PT, R6, UR67, !P0 ;  /* 0x0000004306007c0c */ /* 0x000fe2000c741270 */
[----:B------:R-:W-:Y:S01]  /*4fe00*/  VIADD R6, R2, 0x8b ;  /* 0x0000008b02067836 */ /* 0x000fe20000000000 */
[----:B------:R2:W-:Y:S01]  /*4fe10*/  @P3 STG.E.U16 desc[UR10][R28.64], R15 ;  /* 0x0000000f1c003986 */ /* 0x0005e2000c10150a */
[----:B------:R-:W3:Y:S03]  /*4fe20*/  LDCU UR67, c[0x0][0x3b8] ;  /* 0x00007700ff4377ac */ /* 0x000ee60008000800 */
[----:B0-----:R-:W-:Y:S01]  /*4fe30*/  ISETP.LT.AND P3, PT, R6, UR70, !P0 ;  /* 0x0000004606007c0c */ /* 0x001fe2000c761270 */
[----:B------:R-:W0:Y:S01]  /*4fe40*/  LDCU UR70, c[0x0][0x39c] ;  /* 0x00007380ff4677ac */ /* 0x000e220008000800 */
[----:B------:R-:W-:Y:S01]  /*4fe50*/  VIADD R6, R2, 0x8c ;  /* 0x0000008c02067836 */ /* 0x000fe20000000000 */
[----:B------:R4:W-:Y:S04]  /*4fe60*/  @P6 STG.E.U16 desc[UR10][R26.64], R13 ;  /* 0x0000000d1a006986 */ /* 0x0009e8000c10150a */
[----:B-1----:R-:W-:Y:S01]  /*4fe70*/  ISETP.LT.AND P6, PT, R6, UR69, !P0 ;  /* 0x0000004506007c0c */ /* 0x002fe2000c7c1270 */
[----:B--2---:R-:W2:Y:S01]  /*4fe80*/  LDL.LU R15, [R1+0x180] ;  /* 0x00018000010f7983 */ /* 0x004ea20000300800 */
[----:B------:R-:W-:Y:S01]  /*4fe90*/  VIADD R6, R2, 0x8d ;  /* 0x0000008d02067836 */ /* 0x000fe20000000000 */
[----:B------:R-:W-:Y:S01]  /*4fea0*/  PRMT R8, R11, 0x7632, R8 ;  /* 0x000076320b087816 */ /* 0x000fe20000000008 */
[----:B------:R-:W1:Y:S01]  /*4feb0*/  LDCU UR69, c[0x0][0x3b8] ;  /* 0x00007700ff4577ac */ /* 0x000e620008000800 */
[----:B------:R-:W-:Y:S02]  /*4fec0*/  @P4 STG.E.U16 desc[UR10][R24.64], R12 ;  /* 0x0000000c18004986 */ /* 0x000fe4000c10150a */
[----:B------:R-:W-:Y:S01]  /*4fed0*/  ISETP.LT.AND P4, PT, R6, UR65, !P0 ;  /* 0x0000004106007c0c */ /* 0x000fe2000c781270 */
[----:B----4-:R-:W-:Y:S01]  /*4fee0*/  VIADD R13, R5, UR66 ;  /* 0x00000042050d7c36 */ /* 0x010fe20008000000 */
[----:B------:R-:W-:Y:S01]  /*4fef0*/  STL [R1+0x1744], R10 ;  /* 0x0017440a01007387 */ /* 0x000fe20000100800 */
[----:B------:R-:W-:Y:S01]  /*4ff00*/  VIADD R6, R2, 0x8e ;  /* 0x0000008e02067836 */ /* 0x000fe20000000000 */
[----:B------:R-:W4:Y:S02]  /*4ff10*/  LDCU UR66, c[0x0][0x3b8] ;  /* 0x00007700ff4277ac */ /* 0x000f240008000800 */
[----:B------:R-:W4:Y:S01]  /*4ff20*/  LDL R5, [R1+0x838] ;  /* 0x0008380001057983 */ /* 0x000f220000100800 */
[----:B------:R-:W1:Y:S03]  /*4ff30*/  LDCU UR65, c[0x0][0x3b8] ;  /* 0x00007700ff4177ac */ /* 0x000e660008000800 */
[----:B------:R-:W-:Y:S01]  /*4ff40*/  @P5 STG.E.U16 desc[UR10][R22.64], R11 ;  /* 0x0000000b16005986 */ /* 0x000fe2000c10150a */
[----:B0-----:R-:W-:Y:S01]  /*4ff50*/  ISETP.LT.AND P5, PT, R6, UR70, !P0 ;  /* 0x0000004606007c0c */ /* 0x001fe2000c7a1270 */
[----:B------:R-:W-:Y:S01]  /*4ff60*/  VIADD R6, R13, UR62 ;  /* 0x0000003e0d067c36 */ /* 0x000fe20008000000 */
[----:B------:R-:W0:Y:S04]  /*4ff70*/  LDCU UR70, c[0x0][0x3b8] ;  /* 0x00007700ff4677ac */ /* 0x000e280008000800 */
[----:B------:R1:W-:Y:S01]  /*4ff80*/  STL [R1+0x7d4], R6 ;  /* 0x0007d40601007387 */ /* 0x0003e20000100800 */
[----:B------:R-:W0:Y:S03]  /*4ff90*/  LDCU UR62, c[0x0][0x3b8] ;  /* 0x00007700ff3e77ac */ /* 0x000e260008000800 */
[----:B------:R-:W4:Y:S01]  /*4ffa0*/  LDL.LU R27, [R1+0x17c] ;  /* 0x00017c00011b7983 */ /* 0x000f220000300800 */
[----:B-1----:R-:W-:-:S03]  /*4ffb0*/  VIADD R6, R6, UR57 ;  /* 0x0000003906067c36 */ /* 0x002fc60008000000 */
[----:B------:R1:W-:Y:S01]  /*4ffc0*/  @P1 STG.E.U16 desc[UR10][R18.64], R8 ;  /* 0x0000000812001986 */ /* 0x0003e2000c10150a */
[----:B------:R-:W0:Y:S03]  /*4ffd0*/  LDCU UR57, c[0x0][0x39c] ;  /* 0x00007380ff3977ac */ /* 0x000e260008000800 */
[----:B------:R-:W-:Y:S04]  /*4ffe0*/  STL [R1+0x804], R6 ;  /* 0x0008040601007387 */ /* 0x000fe80000100800 */
[----:B------:R-:W4:Y:S04]  /*4fff0*/  LDL.LU R22, [R1+0x178] ;  /* 0x0001780001167983 */ /* 0x000f280000300800 */
[----:B------:R-:W-:Y:S04]  /*50000*/  STL [R1+0x1740], R13 ;  /* 0x0017400d01007387 */ /* 0x000fe80000100800 */
[----:B-1----:R-:W4:Y:S04]  /*50010*/  LDL.LU R19, [R1+0x174] ;  /* 0x0001740001137983 */ /* 0x002f280000300800 */
[----:B---3--:R1:W-:Y:S04]  /*50020*/  @P2 STG.E.U16 desc[UR10][R16.64], R14 ;  /* 0x0000000e10002986 */ /* 0x0083e8000c10150a */
[----:B-1----:R-:W3:Y:S04]  /*50030*/  LDL.LU R17, [R1+0x170] ;  /* 0x0001700001117983 */ /* 0x002ee80000300800 */
[----:B------:R-:W3:Y:S04]  /*50040*/  LDL.LU R23, [R1+0x16c] ;  /* 0x00016c0001177983 */ /* 0x000ee80000300800 */
[----:B------:R-:W3:Y:S04]  /*50050*/  LDL.LU R26, [R1+0x168] ;  /* 0x00016800011a7983 */ /* 0x000ee80000300800 */
[----:B------:R-:W3:Y:S01]  /*50060*/  LDL.LU R24, [R1+0x164] ;  /* 0x0001640001187983 */ /* 0x000ee20000300800 */
[C---:B------:R-:W-:Y:S01]  /*50070*/  LEA R10, P1, R7.reuse, R20, 0x1 ;  /* 0x00000014070a7211 */ /* 0x040fe200078208ff */
[----:B------:R-:W-:Y:S01]  /*50080*/  VIADD R8, R6, UR63 ;  /* 0x0000003f06087c36 */ /* 0x000fe20008000000 */
[----:B------:R-:W-:Y:S01]  /*50090*/  PRMT R9, R14, 0x7632, R9 ;  /* 0x000076320e097816 */ /* 0x000fe20000000009 */
[----:B------:R-:W1:Y:S01]  /*500a0*/  LDCU UR63, c[0x0][0x39c] ;  /* 0x00007380ff3f77ac */ /* 0x000e620008000800 */
[----:B------:R-:W-:-:S02]  /*500b0*/  LEA.HI.X.SX32 R11, R7, R21, 0x1, P1 ;  /* 0x00000015070b7211 */ /* 0x000fc400008f0eff */
[----:B--2---:R-:W-:-:S04]  /*500c0*/  LEA R6, P1, R15, R20, 0x1 ;  /* 0x000000140f067211 */ /* 0x004fc800078208ff */
[-C--:B------:R-:W-:Y:S01]  /*500d0*/  LEA.HI.X.SX32 R7, R15, R21.reuse, 0x1, P1 ;  /* 0x000000150f077211 */ /* 0x080fe200008f0eff */
[----:B------:R2:W-:Y:S04]  /*500e0*/  @P3 STG.E.U16 desc[UR10][R10.64], R9 ;  /* 0x000000090a003986 */ /* 0x0005e8000c10150a */
[----:B----4-:R4:W-:Y:S01]  /*500f0*/  @P6 STG.E.U16 desc[UR10][R6.64], R5 ;  /* 0x0000000506006986 */ /* 0x0109e2000c10150a */
[----:B------:R-:W-:Y:S01]  /*50100*/  VIADD R16, R8, UR64 ;  /* 0x0000004008107c36 */ /* 0x000fe20008000000 */
[----:B------:R-:W0:Y:S02]  /*50110*/  LDCU UR64, c[0x0][0x39c] ;  /* 0x00007380ff4077ac */ /* 0x000e240008000800 */
[----:B--2---:R-:W2:Y:S04]  /*50120*/  LDL.LU R9, [R1+0x160] ;  /* 0x0001600001097983 */ /* 0x004ea80000300800 */
[----:B----4-:R-:W4:Y:S01]  /*50130*/  LDL.LU R6, [R1+0x15c] ;  /* 0x00015c0001067983 */ /* 0x010f220000300800 */
[----:B------:R-:W-:Y:S01]  /*50140*/  VIADD R14, R16, UR60 ;  /* 0x0000003c100e7c36 */ /* 0x000fe20008000000 */
[CC--:B------:R-:W-:Y:S01]  /*50150*/  LEA R10, P1, R27.reuse, R20.reuse, 0x1 ;  /* 0x000000141b0a7211 */ /* 0x0c0fe200078208ff */
[----:B------:R-:W-:Y:S01]  /*50160*/  IMAD.MOV.U32 R5, RZ, RZ, R0 ;  /* 0x000000ffff057224 */ /* 0x000fe200078e0000 */
[----:B------:R-:W4:Y:S01]  /*50170*/  LDL.LU R25, [R1+0x158] ;  /* 0x0001580001197983 */ /* 0x000f220000300800 */
[----:B------:R-:W-:Y:S01]  /*50180*/  VIADD R15, R14, UR59 ;  /* 0x0000003b0e0f7c36 */ /* 0x000fe20008000000 */
[----:B------:R-:W-:Y:S01]  /*50190*/  LEA.HI.X.SX32 R11, R27, R21, 0x1, P1 ;  /* 0x000000151b0b7211 */ /* 0x000fe200008f0eff */
[----:B------:R-:W-:Y:S01]  /*501a0*/  VIADD R0, R2, 0x8f ;  /* 0x0000008f02007836 */ /* 0x000fe20000000000 */
[----:B------:R-:W4:Y:S01]  /*501b0*/  LDL.LU R18, [R1+0x154] ;  /* 0x0001540001127983 */ /* 0x000f220000300800 */
[----:B------:R-:W0:Y:S01]  /*501c0*/  LDCU UR60, c[0x0][0x39c] ;  /* 0x00007380ff3c77ac */ /* 0x000e220008000800 */
[----:B------:R-:W-:-:S02]  /*501d0*/  LEA R12, P2, R22, R20, 0x1 ;  /* 0x00000014160c7211 */ /* 0x000fc400078408ff */
[----:B------:R-:W4:Y:S01]  /*501e0*/  LDL.LU R7, [R1+0x150] ;  /* 0x0001500001077983 */ /* 0x000f220000300800 */
[----:B------:R-:W0:Y:S03]  /*501f0*/  LDCU UR59, c[0x0][0x39c] ;  /* 0x00007380ff3b77ac */ /* 0x000e260008000800 */
[----:B------:R1:W-:Y:S01]  /*50200*/  STL.64 [R1+0x1728], R14 ;  /* 0x0017280e01007387 */ /* 0x0003e20000100a00 */
[----:B------:R-:W-:-:S03]  /*50210*/  LEA.HI.X.SX32 R13, R22, R21, 0x1, P2 ;  /* 0x00000015160d7211 */ /* 0x000fc600010f0eff */
[----:B------:R-:W-:Y:S04]  /*50220*/  STL [R1+0x1694], R0 ;  /* 0x0016940001007387 */ /* 0x000fe80000100800 */
[----:B------:R-:W-:Y:S04]  /*50230*/  STL [R1+0x1690], R2 ;  /* 0x0016900201007387 */ /* 0x000fe80000100800 */
[----:B------:R-:W4:Y:S01]  /*50240*/  LDL.LU R27, [R1+0x14c] ;  /* 0x00014c00011b7983 */ /* 0x000f220000300800 */
[----:B-1----:R-:W-:-:S03]  /*50250*/  LEA R14, P1, R19, R20, 0x1 ;  /* 0x00000014130e7211 */ /* 0x002fc600078208ff */
[----:B------:R3:W-:Y:S01]  /*50260*/  STL.64 [R1+0xe00], R10 ;  /* 0x000e000a01007387 */ /* 0x0007e20000100a00 */
[----:B------:R-:W-:-:S03]  /*50270*/  LEA.HI.X.SX32 R15, R19, R21, 0x1, P1 ;  /* 0x00000015130f7211 */ /* 0x000fc600008f0eff */
[----:B------:R1:W-:Y:S04]  /*50280*/  STL.64 [R1+0xdf8], R12 ;  /* 0x000df80c01007387 */ /* 0x0003e80000100a00 */
[----:B------:R-:W4:Y:S04]  /*50290*/  LDL.LU R22, [R1+0x148] ;  /* 0x0001480001167983 */ /* 0x000f280000300800 */
[----:B------:R-:W4:Y:S04]  /*502a0*/  LDL.LU R19, [R1+0x144] ;  /* 0x0001440001137983 */ /* 0x000f280000300800 */
[----:B------:R0:W-:Y:S01]  /*502b0*/  STL.64 [R1+0xdf0], R14 ;  /* 0x000df00e01007387 */ /* 0x0001e20000100a00 */
[----:B---3--:R-:W-:-:S04]  /*502c0*/  LEA R10, P3, R17, R20, 0x1 ;  /* 0x00000014110a7211 */ /* 0x008fc800078608ff */
[-C--:B------:R-:W-:Y:S02]  /*502d0*/  LEA.HI.X.SX32 R11, R17, R21.reuse, 0x1, P3 ;  /* 0x00000015110b7211 */ /* 0x080fe400018f0eff */
[CC--:B-1----:R-:W-:Y:S01]  /*502e0*/  LEA R12, P2, R23.reuse, R20.reuse, 0x1 ;  /* 0x00000014170c7211 */ /* 0x0c2fe200078408ff */
[----:B------:R-:W3:Y:S04]  /*502f0*/  LDL.LU R17, [R1+0x140] ;  /* 0x0001400001117983 */ /* 0x000ee80000300800 */
[----:B------:R1:W-:Y:S01]  /*50300*/  STL.64 [R1+0xde8], R10 ;  /* 0x000de80a01007387 */ /* 0x0003e20000100a00 */
[----:B------:R-:W-:Y:S02]  /*50310*/  LEA.HI.X.SX32 R13, R23, R21, 0x1, P2 ;  /* 0x00000015170d7211 */ /* 0x000fe400010f0eff */
[-C--:B0-----:R-:W-:Y:S01]  /*50320*/  LEA R14, P2, R24, R20.reuse, 0x1 ;  /* 0x00000014180e7211 */ /* 0x081fe200078408ff */
[----:B------:R-:W3:Y:S01]  /*50330*/  LDL.LU R23, [R1+0x13c] ;  /* 0x00013c0001177983 */ /* 0x000ee20000300800 */
[----:B-1----:R-:W-:-:S03]  /*50340*/  LEA R10, P1, R26, R20, 0x1 ;  /* 0x000000141a0a7211 */ /* 0x002fc600078208ff */
[----:B------:R2:W-:Y:S01]  /*50350*/  STL.64 [R1+0xde0], R12 ;  /* 0x000de00c01007387 */ /* 0x0005e20000100a00 */
[----:B------:R-:W-:-:S03]  /*50360*/  LEA.HI.X.SX32 R11, R26, R21, 0x1, P1 ;  /* 0x000000151a0b7211 */ /* 0x000fc600008f0eff */
[----:B------:R-:W3:Y:S01]  /*50370*/  LDL.LU R28, [R1+0x138] ;  /* 0x00013800011c7983 */ /* 0x000ee20000300800 */
[----:B------:R-:W-:-:S03]  /*50380*/  LEA.HI.X.SX32 R15, R24, R21, 0x1, P2 ;  /* 0x00000015180f7211 */ /* 0x000fc600010f0eff */
[----:B------:R4:W-:Y:S04]  /*50390*/  STL.64 [R1+0xdd8], R10 ;  /* 0x000dd80a01007387 */ /* 0x0009e80000100a00 */
[----:B------:R-:W3:Y:S01]  /*503a0*/  LDL.LU R24, [R1+0x134] ;  /* 0x0001340001187983 */ /* 0x000ee20000300800 */
[----:B--2---:R-:W-:-:S04]  /*503b0*/  LEA R12, P3, R9, R20, 0x1 ;  /* 0x00000014090c7211 */ /* 0x004fc800078608ff */
[-C--:B------:R-:W-:Y:S02]  /*503c0*/  LEA.HI.X.SX32 R13, R9, R21.reuse, 0x1, P3 ;  /* 0x00000015090d7211 */ /* 0x080fe400018f0eff */
[CC--:B----4-:R-:W-:Y:S01]  /*503d0*/  LEA R10, P1, R6.reuse, R20.reuse, 0x1 ;  /* 0x00000014060a7211 */ /* 0x0d0fe200078208ff */
[----:B------:R-:W-:Y:S03]  /*503e0*/  STL.64 [R1+0xdd0], R14 ;  /* 0x000dd00e01007387 */ /* 0x000fe60000100a00 */
[----:B------:R-:W-:Y:S01]  /*503f0*/  LEA.HI.X.SX32 R11, R6, R21, 0x1, P1 ;  /* 0x00000015060b7211 */ /* 0x000fe200008f0eff */
[----:B------:R-:W2:Y:S04]  /*50400*/  LDL.LU R9, [R1+0x130] ;  /* 0x0001300001097983 */ /* 0x000ea80000300800 */
[----:B------:R0:W-:Y:S04]  /*50410*/  STL.64 [R1+0xdc8], R12 ;  /* 0x000dc80c01007387 */ /* 0x0001e80000100a00 */
[----:B------:R-:W4:Y:S04]  /*50420*/  LDL.LU R6, [R1+0x12c] ;  /* 0x00012c0001067983 */ /* 0x000f280000300800 */
[----:B------:R1:W-:Y:S01]  /*50430*/  STL.64 [R1+0xdc0], R10 ;  /* 0x000dc00a01007387 */ /* 0x0003e20000100a00 */
[----:B0-----:R-:W-:-:S04]  /*50440*/  LEA R12, P2, R25, R20, 0x1 ;  /* 0x00000014190c7211 */ /* 0x001fc800078408ff */
[----:B------:R-:W-:Y:S02]  /*50450*/  LEA.HI.X.SX32 R13, R25, R21, 0x1, P2 ;  /* 0x00000015190d7211 */ /* 0x000fe400010f0eff */
[-C--:B------:R-:W-:Y:S01]  /*50460*/  LEA R14, P3, R7, R20.reuse, 0x1 ;  /* 0x00000014070e7211 */ /* 0x080fe200078608ff */
[----:B------:R-:W4:Y:S01]  /*50470*/  LDL.LU R25, [R1+0x128] ;  /* 0x0001280001197983 */ /* 0x000f220000300800 */
[----:B-1----:R-:W-:-:S04]  /*50480*/  LEA R10, P1, R18, R20, 0x1 ;  /* 0x00000014120a7211 */ /* 0x002fc800078208ff */
[-C--:B------:R-:W-:Y:S01]  /*50490*/  LEA.HI.X.SX32 R11, R18, R21.reuse, 0x1, P1 ;  /* 0x00000015120b7211 */ /* 0x080fe200008f0eff */
[----:B------:R0:W-:Y:S01]  /*504a0*/  STL.64 [R1+0xdb8], R12 ;  /* 0x000db80c01007387 */ /* 0x0001e20000100a00 */
[----:B------:R-:W-:-:S03]  /*504b0*/  LEA.HI.X.SX32 R15, R7, R21, 0x1, P3 ;  /* 0x00000015070f7211 */ /* 0x000fc600018f0eff */
[----:B------:R1:W-:Y:S01]  /*504c0*/  STL.64 [R1+0xdb0], R10 ;  /* 0x000db00a01007387 */ /* 0x0003e20000100a00 */
[----:B------:R-:W-:Y:S01]  /*504d0*/  IMAD.MOV.U32 R7, RZ, RZ, R4 ;  /* 0x000000ffff077224 */ /* 0x000fe200078e0004 */
[CC--:B0-----:R-:W-:Y:S02]  /*504e0*/  LEA R12, P2, R27.reuse, R20.reuse, 0x1 ;  /* 0x000000141b0c7211 */ /* 0x0c1fe400078408ff */
[----:B-1----:R-:W4:Y:S02]  /*504f0*/  LDL.LU R10, [R1+0x1744] ;  /* 0x00174400010a7983 */ /* 0x002f240000300800 */
[----:B------:R-:W-:Y:S02]  /*50500*/  LEA.HI.X.SX32 R13, R27, R21, 0x1, P2 ;  /* 0x000000151b0d7211 */ /* 0x000fe400010f0eff */
[----:B------:R-:W4:Y:S04]  /*50510*/  LDL.LU R18, [R1+0x124] ;  /* 0x0001240001127983 */ /* 0x000f280000300800 */
[----:B------:R-:W4:Y:S04]  /*50520*/  LDL.LU R11, [R1+0x120] ;  /* 0x00012000010b7983 */ /* 0x000f280000300800 */
[----:B------:R0:W-:Y:S01]  /*50530*/  STL.64 [R1+0xda8], R14 ;  /* 0x000da80e01007387 */ /* 0x0001e20000100a00 */
[----:B------:R-:W-:-:S03]  /*50540*/  LEA R26, P2, R19, R20, 0x1 ;  /* 0x00000014131a7211 */ /* 0x000fc600078408ff */
[----:B------:R-:W4:Y:S04]  /*50550*/  LDL.LU R4, [R1+0x11c] ;  /* 0x00011c0001047983 */ /* 0x000f280000300800 */
[----:B------:R3:W-:Y:S01]  /*50560*/  STL.64 [R1+0xda0], R12 ;  /* 0x000da00c01007387 */ /* 0x0007e20000100a00 */
[----:B0-----:R-:W-:-:S04]  /*50570*/  LEA R14, P1, R22, R20, 0x1 ;  /* 0x00000014160e7211 */ /* 0x001fc800078208ff */
[-C--:B------:R-:W-:Y:S02]  /*50580*/  LEA.HI.X.SX32 R15, R22, R21.reuse, 0x1, P1 ;  /* 0x00000015160f7211 */ /* 0x080fe400008f0eff */
[----:B------:R-:W4:Y:S01]  /*50590*/  LDL.LU R22, [R1+0x118] ;  /* 0x0001180001167983 */ /* 0x000f220000300800 */
[----:B------:R-:W-:-:S03]  /*505a0*/  LEA.HI.X.SX32 R27, R19, R21, 0x1, P2 ;  /* 0x00000015131b7211 */ /* 0x000fc600010f0eff */
[----:B------:R0:W-:Y:S04]  /*505b0*/  STL.64 [R1+0xd98], R14 ;  /* 0x000d980e01007387 */ /* 0x0001e80000100a00 */
[----:B------:R-:W4:Y:S01]  /*505c0*/  LDL.LU R19, [R1+0x114] ;  /* 0x0001140001137983 */ /* 0x000f220000300800 */
[----:B---3--:R-:W-:-:S04]  /*505d0*/  LEA R12, P3, R17, R20, 0x1 ;  /* 0x00000014110c7211 */ /* 0x008fc800078608ff */
[----:B------:R-:W-:Y:S02]  /*505e0*/  LEA.HI.X.SX32 R13, R17, R21, 0x1, P3 ;  /* 0x00000015110d7211 */ /* 0x000fe400018f0eff */
[----:B------:R-:W3:Y:S01]  /*505f0*/  LDL.LU R17, [R1+0x110] ;  /* 0x0001100001117983 */ /* 0x000ee20000300800 */
[----:B0-----:R-:W-:-:S03]  /*50600*/  LEA R14, P1, R23, R20, 0x1 ;  /* 0x00000014170e7211 */ /* 0x001fc600078208ff */
[----:B------:R-:W-:Y:S01]  /*50610*/  STL.64 [R1+0xd90], R26 ;  /* 0x000d901a01007387 */ /* 0x000fe20000100a00 */
[----:B------:R-:W-:-:S03]  /*50620*/  LEA.HI.X.SX32 R15, R23, R21, 0x1, P1 ;  /* 0x00000015170f7211 */ /* 0x000fc600008f0eff */
[----:B------:R0:W-:Y:S04]  /*50630*/  STL.64 [R1+0xd88], R12 ;  /* 0x000d880c01007387 */ /* 0x0001e80000100a00 */
[----:B------:R-:W3:Y:S01]  /*50640*/  LDL.LU R23, [R1+0x10c] ;  /* 0x00010c0001177983 */ /* 0x000ee20000300800 */
[-C--:B0-----:R-:W-:Y:S02]  /*50650*/  LEA R12, P2, R28, R20.reuse, 0x1 ;  /* 0x000000141c0c7211 */ /* 0x081fe400078408ff */
[-C--:B------:R-:W-:Y:S02]  /*50660*/  LEA R26, P1, R24, R20.reuse, 0x1 ;  /* 0x00000014181a7211 */ /* 0x080fe400078208ff */
[-C--:B------:R-:W-:Y:S02]  /*50670*/  LEA.HI.X.SX32 R13, R28, R21.reuse, 0x1, P2 ;  /* 0x000000151c0d7211 */ /* 0x080fe400010f0eff */
[----:B------:R-:W-:Y:S01]  /*50680*/  LEA.HI.X.SX32 R27, R24, R21, 0x1, P1 ;  /* 0x00000015181b7211 */ /* 0x000fe200008f0eff */
[----:B------:R-:W-:Y:S04]  /*50690*/  STL.64 [R1+0xd80], R14 ;  /* 0x000d800e01007387 */ /* 0x000fe80000100a00 */
[----:B------:R-:W-:Y:S04]  /*506a0*/  STL.64 [R1+0xd78], R12 ;  /* 0x000d780c01007387 */ /* 0x000fe80000100a00 */
[----:B------:R0:W-:Y:S04]  /*506b0*/  STL.64 [R1+0xd70], R26 ;  /* 0x000d701a01007387 */ /* 0x0001e80000100a00 */
[----:B0-----:R-:W3:Y:S04]  /*506c0*/  LDL.LU R26, [R1+0x108] ;  /* 0x00010800011a7983 */ /* 0x001ee80000300800 */
[----:B------:R-:W3:Y:S01]  /*506d0*/  LDL.LU R24, [R1+0x104] ;  /* 0x0001040001187983 */ /* 0x000ee20000300800 */
[----:B--2---:R-:W-:-:S02]  /*506e0*/  LEA R14, P3, R9, R20, 0x1 ;  /* 0x00000014090e7211 */ /* 0x004fc400078608ff */
[CC--:B----4-:R-:W-:Y:S02]  /*506f0*/  LEA R12, P2, R6.reuse, R20.reuse, 0x1 ;  /* 0x00000014060c7211 */ /* 0x0d0fe400078408ff */
[-C--:B------:R-:W-:Y:S02]  /*50700*/  LEA.HI.X.SX32 R15, R9, R21.reuse, 0x1, P3 ;  /* 0x00000015090f7211 */ /* 0x080fe400018f0eff */
[----:B------:R-:W-:Y:S01]  /*50710*/  LEA.HI.X.SX32 R13, R6, R21, 0x1, P2 ;  /* 0x00000015060d7211 */ /* 0x000fe200010f0eff */
[----:B------:R-:W2:Y:S04]  /*50720*/  LDL.LU R9, [R1+0x100] ;  /* 0x0001000001097983 */ /* 0x000ea80000300800 */
[----:B------:R0:W-:Y:S04]  /*50730*/  STL.64 [R1+0xd68], R14 ;  /* 0x000d680e01007387 */ /* 0x0001e80000100a00 */
[----:B------:R-:W4:Y:S04]  /*50740*/  LDL.LU R6, [R1+0xfc] ;  /* 0x0000fc0001067983 */ /* 0x000f280000300800 */
[----:B------:R1:W-:Y:S01]  /*50750*/  STL.64 [R1+0xd60], R12 ;  /* 0x000d600c01007387 */ /* 0x0003e20000100a00 */
[----:B0-----:R-:W-:-:S04]  /*50760*/  LEA R14, P1, R25, R20, 0x1 ;  /* 0x00000014190e7211 */ /* 0x001fc800078208ff */
[-C--:B------:R-:W-:Y:S02]  /*50770*/  LEA.HI.X.SX32 R15, R25, R21.reuse, 0x1, P1 ;  /* 0x00000015190f7211 */ /* 0x080fe400008f0eff */
[CC--:B------:R-:W-:Y:S02]  /*50780*/  LEA R28, P2, R18.reuse, R20.reuse, 0x1 ;  /* 0x00000014121c7211 */ /* 0x0c0fe400078408ff */
[CC--:B-1----:R-:W-:Y:S02]  /*50790*/  LEA R12, P3, R11.reuse, R20.reuse, 0x1 ;  /* 0x000000140b0c7211 */ /* 0x0c2fe400078608ff */
[-C--:B------:R-:W-:Y:S02]  /*507a0*/  LEA.HI.X.SX32 R29, R18, R21.reuse, 0x1, P2 ;  /* 0x00000015121d7211 */ /* 0x080fe400010f0eff */
[----:B------:R-:W-:Y:S01]  /*507b0*/  LEA.HI.X.SX32 R13, R11, R21, 0x1, P3 ;  /* 0x000000150b0d7211 */ /* 0x000fe200018f0eff */
[----:B------:R0:W-:Y:S04]  /*507c0*/  STL.64 [R1+0xd58], R14 ;  /* 0x000d580e01007387 */ /* 0x0001e80000100a00 */
[----:B------:R-:W4:Y:S04]  /*507d0*/  LDL.LU R18, [R1+0xf8] ;  /* 0x0000f80001127983 */ /* 0x000f280000300800 */
[----:B------:R-:W-:Y:S01]  /*507e0*/  STL.64 [R1+0xd50], R28 ;  /* 0x000d501c01007387 */ /* 0x000fe20000100a00 */
[----:B0-----:R-:W-:-:S03]  /*507f0*/  LEA R14, P1, R4, R20, 0x1 ;  /* 0x00000014040e7211 */ /* 0x001fc600078208ff */
[----:B------:R0:W-:Y:S01]  /*50800*/  STL.64 [R1+0xd48], R12 ;  /* 0x000d480c01007387 */ /* 0x0001e20000100a00 */
[----:B------:R-:W-:-:S03]  /*50810*/  LEA.HI.X.SX32 R15, R4, R21, 0x1, P1 ;  /* 0x00000015040f7211 */ /* 0x000fc600008f0eff */
[----:B------:R-:W4:Y:S04]  /*50820*/  LDL.LU R11, [R1+0xf4] ;  /* 0x0000f400010b7983 */ /* 0x000f280000300800 */
[----:B------:R-:W4:Y:S01]  /*50830*/  LDL.LU R4, [R1+0xf0] ;  /* 0x0000f00001047983 */ /* 0x000f220000300800 */
[----:B0-----:R-:W-:-:S03]  /*50840*/  LEA R12, P2, R22, R20, 0x1 ;  /* 0x00000014160c7211 */ /* 0x001fc600078408ff */
[----:B------:R-:W4:Y:S01]  /*50850*/  LDL.LU R25, [R1+0xec] ;  /* 0x0000ec0001197983 */ /* 0x000f220000300800 */
[C---:B------:R-:W-:Y:S02]  /*50860*/  LEA R28, P1, R19.reuse, R20, 0x1 ;  /* 0x00000014131c7211 */ /* 0x040fe400078208ff */
[-C--:B------:R-:W-:Y:S01]  /*50870*/  LEA.HI.X.SX32 R13, R22, R21.reuse, 0x1, P2 ;  /* 0x00000015160d7211 */ /* 0x080fe200010f0eff */
[----:B------:R3:W-:Y:S01]  /*50880*/  STL.64 [R1+0xd40], R14 ;  /* 0x000d400e01007387 */ /* 0x0007e20000100a00 */
[----:B------:R-:W-:-:S03]  /*50890*/  LEA.HI.X.SX32 R29, R19, R21, 0x1, P1 ;  /* 0x00000015131d7211 */ /* 0x000fc600008f0eff */
[----:B------:R0:W-:Y:S04]  /*508a0*/  STL.64 [R1+0xd28], R12 ;  /* 0x000d280c01007387 */ /* 0x0001e80000100a00 */
[----:B------:R-:W4:Y:S04]  /*508b0*/  LDL.LU R27, [R1+0xe8] ;  /* 0x0000e800011b7983 */ /* 0x000f280000300800 */
[----:B------:R-:W4:Y:S04]  /*508c0*/  LDL.LU R19, [R1+0xe4] ;  /* 0x0000e40001137983 */ /* 0x000f280000300800 */
[----:B------:R1:W-:Y:S01]  /*508d0*/  STL.64 [R1+0xd20], R28 ;  /* 0x000d201c01007387 */ /* 0x0003e20000100a00 */
[----:B---3--:R-:W-:-:S04]  /*508e0*/  LEA R14, P3, R17, R20, 0x1 ;  /* 0x00000014110e7211 */ /* 0x008fc800078608ff */
[----:B------:R-:W-:Y:S02]  /*508f0*/  LEA.HI.X.SX32 R15, R17, R21, 0x1, P3 ;  /* 0x00000015110f7211 */ /* 0x000fe400018f0eff */
[----:B------:R-:W3:Y:S01]  /*50900*/  LDL.LU R17, [R1+0xe0] ;  /* 0x0000e00001117983 */ /* 0x000ee20000300800 */
[----:B0-----:R-:W-:-:S03]  /*50910*/  LEA R12, P2, R23, R20, 0x1 ;  /* 0x00000014170c7211 */ /* 0x001fc600078408ff */
[----:B------:R0:W-:Y:S01]  /*50920*/  STL.64 [R1+0xd18], R14 ;  /* 0x000d180e01007387 */ /* 0x0001e20000100a00 */
[----:B------:R-:W-:-:S03]  /*50930*/  LEA.HI.X.SX32 R13, R23, R21, 0x1, P2 ;  /* 0x00000015170d7211 */ /* 0x000fc600010f0eff */
[----:B-1----:R-:W3:Y:S04]  /*50940*/  LDL.LU R28, [R1+0xdc] ;  /* 0x0000dc00011c7983 */ /* 0x002ee80000300800 */
[----:B------:R1:W-:Y:S01]  /*50950*/  STL.64 [R1+0xd10], R12 ;  /* 0x000d100c01007387 */ /* 0x0003e20000100a00 */
[-C--:B0-----:R-:W-:Y:S02]  /*50960*/  LEA R14, P1, R26, R20.reuse, 0x1 ;  /* 0x000000141a0e7211 */ /* 0x081fe400078208ff */
[----:B-1----:R-:W-:Y:S02]  /*50970*/  LEA R12, P2, R24, R20, 0x1 ;  /* 0x00000014180c7211 */ /* 0x002fe400078408ff */
[-C--:B------:R-:W-:Y:S02]  /*50980*/  LEA.HI.X.SX32 R15, R26, R21.reuse, 0x1, P1 ;  /* 0x000000151a0f7211 */ /* 0x080fe400008f0eff */
[----:B------:R-:W-:-:S03]  /*50990*/  LEA.HI.X.SX32 R13, R24, R21, 0x1, P2 ;  /* 0x00000015180d7211 */ /* 0x000fc600010f0eff */
        /* <DEDUP_REMOVED lines=8> */
[----:B---3--:R0:W-:Y:S04]  /*50a20*/  STL.64 [R1+0x1738], R12 ;  /* 0x0017380c01007387 */ /* 0x0081e80000100a00 */
[----:B------:R-:W2:Y:S04]  /*50a30*/  LDL.LU R24, [R1+0xd4] ;  /* 0x0000d40001187983 */ /* 0x000ea80000300800 */
[----:B------:R1:W-:Y:S01]  /*50a40*/  STL.64 [R1+0xcd8], R22 ;  /* 0x000cd81601007387 */ /* 0x0003e20000100a00 */
[----:B0-----:R-:W-:-:S03]  /*50a50*/  LEA R12, P2, R18, R20, 0x1 ;  /* 0x00000014120c7211 */ /* 0x001fc600078408ff */
[----:B------:R-:W3:Y:S01]  /*50a60*/  LDL.LU R9, [R1+0xd0] ;  /* 0x0000d00001097983 */ /* 0x000ee20000300800 */
[----:B------:R-:W-:-:S03]  /*50a70*/  LEA.HI.X.SX32 R13, R18, R21, 0x1, P2 ;  /* 0x00000015120d7211 */ /* 0x000fc600010f0eff */
[----:B------:R-:W4:Y:S01]  /*50a80*/  LDL.LU R6, [R1+0xcc] ;  /* 0x0000cc0001067983 */ /* 0x000f220000300800 */
[----:B-1----:R-:W-:-:S03]  /*50a90*/  LEA R22, P1, R11, R20, 0x1 ;  /* 0x000000140b167211 */ /* 0x002fc600078208ff */
[----:B------:R0:W-:Y:S04]  /*50aa0*/  STL.64 [R1+0xcd0], R14 ;  /* 0x000cd00e01007387 */ /* 0x0001e80000100a00 */
[----:B------:R-:W4:Y:S01]  /*50ab0*/  LDL.LU R18, [R1+0xc8] ;  /* 0x0000c80001127983 */ /* 0x000f220000300800 */
[----:B------:R-:W-:-:S03]  /*50ac0*/  LEA.HI.X.SX32 R23, R11, R21, 0x1, P1 ;  /* 0x000000150b177211 */ /* 0x000fc600008f0eff */
[----:B------:R1:W-:Y:S01]  /*50ad0*/  STL.64 [R1+0xcb8], R12 ;  /* 0x000cb80c01007387 */ /* 0x0003e20000100a00 */
[----:B0-----:R-:W-:-:S03]  /*50ae0*/  LEA R14, P3, R4, R20, 0x1 ;  /* 0x00000014040e7211 */ /* 0x001fc600078608ff */
[----:B------:R-:W4:Y:S01]  /*50af0*/  LDL.LU R11, [R1+0xc4] ;  /* 0x0000c400010b7983 */ /* 0x000f220000300800 */
[-C--:B------:R-:W-:Y:S02]  /*50b00*/  LEA.HI.X.SX32 R15, R4, R21.reuse, 0x1, P3 ;  /* 0x00000015040f7211 */ /* 0x080fe400018f0eff */
[CC--:B-1----:R-:W-:Y:S01]  /*50b10*/  LEA R12, P2, R25.reuse, R20.reuse, 0x1 ;  /* 0x00000014190c7211 */ /* 0x0c2fe200078408ff */
[----:B------:R0:W-:Y:S03]  /*50b20*/  STL.64 [R1+0xcb0], R22 ;  /* 0x000cb01601007387 */ /* 0x0001e60000100a00 */
[----:B------:R-:W-:Y:S01]  /*50b30*/  LEA.HI.X.SX32 R13, R25, R21, 0x1, P2 ;  /* 0x00000015190d7211 */ /* 0x000fe200010f0eff */
[----:B------:R-:W4:Y:S04]  /*50b40*/  LDL.LU R4, [R1+0xc0] ;  /* 0x0000c00001047983 */ /* 0x000f280000300800 */
[----:B------:R-:W-:Y:S01]  /*50b50*/  STL.64 [R1+0xc98], R14 ;  /* 0x000c980e01007387 */ /* 0x000fe20000100a00 */
[----:B0-----:R-:W-:-:S03]  /*50b60*/  LEA R22, P1, R27, R20, 0x1 ;  /* 0x000000141b167211 */ /* 0x001fc600078208ff */
[----:B------:R-:W4:Y:S04]  /*50b70*/  LDL.LU R25, [R1+0xbc] ;  /* 0x0000bc0001197983 */ /* 0x000f280000300800 */
[----:B------:R0:W-:Y:S01]  /*50b80*/  STL.64 [R1+0xc90], R12 ;  /* 0x000c900c01007387 */ /* 0x0001e20000100a00 */
[----:B------:R-:W-:Y:S02]  /*50b90*/  LEA.HI.X.SX32 R23, R27, R21, 0x1, P1 ;  /* 0x000000151b177211 */ /* 0x000fe400008f0eff */
[----:B0-----:R-:W-:-:S03]  /*50ba0*/  LEA R12, P2, R19, R20, 0x1 ;  /* 0x00000014130c7211 */ /* 0x001fc600078408ff */
[----:B------:R0:W-:Y:S01]  /*50bb0*/  STL.64 [R1+0xc88], R22 ;  /* 0x000c881601007387 */ /* 0x0001e20000100a00 */
[----:B------:R-:W-:-:S03]  /*50bc0*/  LEA.HI.X.SX32 R13, R19, R21, 0x1, P2 ;  /* 0x00000015130d7211 */ /* 0x000fc600010f0eff */
[----:B0-----:R-:W4:Y:S04]  /*50bd0*/  LDL.LU R22, [R1+0xb8] ;  /* 0x0000b80001167983 */ /* 0x001f280000300800 */
[----:B------:R0:W-:Y:S04]  /*50be0*/  STL.64 [R1+0xc58], R12 ;  /* 0x000c580c01007387 */ /* 0x0001e80000100a00 */
[----:B0-----:R-:W4:Y:S04]  /*50bf0*/  LDL.LU.64 R12, [R1+0x1738] ;  /* 0x00173800010c7983 */ /* 0x001f280000300a00 */
[----:B------:R-:W4:Y:S01]  /*50c00*/  LDL.LU R19, [R1+0xb4] ;  /* 0x0000b40001137983 */ /* 0x000f220000300800 */
[----:B------:R-:W-:-:S04]  /*50c10*/  LEA R14, P3, R17, R20, 0x1 ;  /* 0x00000014110e7211 */ /* 0x000fc800078608ff */
[----:B------:R-:W-:Y:S02]  /*50c20*/  LEA.HI.X.SX32 R15, R17, R21, 0x1, P3 ;  /* 0x00000015110f7211 */ /* 0x000fe400018f0eff */
[----:B------:R-:W4:Y:S01]  /*50c30*/  LDL.LU R17, [R1+0xb0] ;  /* 0x0000b00001117983 */ /* 0x000f220000300800 */
[----:B------:R-:W-:-:S03]  /*50c40*/  LEA R26, P1, R28, R20, 0x1 ;  /* 0x000000141c1a7211 */ /* 0x000fc600078208ff */
[----:B------:R-:W-:Y:S01]  /*50c50*/  STL.64 [R1+0xc50], R14 ;  /* 0x000c500e01007387 */ /* 0x000fe20000100a00 */
[----:B------:R-:W-:-:S03]  /*50c60*/  LEA.HI.X.SX32 R27, R28, R21, 0x1, P1 ;  /* 0x000000151c1b7211 */ /* 0x000fc600008f0eff */
[----:B------:R-:W4:Y:S04]  /*50c70*/  LDL.LU R23, [R1+0xac] ;  /* 0x0000ac0001177983 */ /* 0x000f280000300800 */
[----:B------:R3:W-:Y:S01]  /*50c80*/  STL.64 [R1+0xc28], R26 ;  /* 0x000c281a01007387 */ /* 0x0007e20000100a00 */
[----:B--2---:R-:W-:-:S04]  /*50c90*/  LEA R28, P1, R24, R20, 0x1 ;  /* 0x00000014181c7211 */ /* 0x004fc800078208ff */
[----:B------:R-:W-:Y:S02]  /*50ca0*/  LEA.HI.X.SX32 R29, R24, R21, 0x1, P1 ;  /* 0x00000015181d7211 */ /* 0x000fe400008f0eff */
[----:B---3--:R-:W-:-:S04]  /*50cb0*/  LEA R26, P3, R9, R20, 0x1 ;  /* 0x00000014091a7211 */ /* 0x008fc800078608ff */
[----:B------:R-:W-:Y:S02]  /*50cc0*/  LEA.HI.X.SX32 R27, R9, R21, 0x1, P3 ;  /* 0x00000015091b7211 */ /* 0x000fe400018f0eff */
[----:B----4-:R-:W-:-:S04]  /*50cd0*/  LEA R14, P2, R12, R20, 0x1 ;  /* 0x000000140c0e7211 */ /* 0x010fc800078408ff */
[----:B------:R-:W-:-:S05]  /*50ce0*/  LEA.HI.X.SX32 R15, R12, R21, 0x1, P2 ;  /* 0x000000150c0f7211 */ /* 0x000fca00010f0eff */
[----:B------:R0:W-:Y:S04]  /*50cf0*/  STL.64 [R1+0xb90], R14 ;  /* 0x000b900e01007387 */ /* 0x0001e80000100a00 */
[----:B------:R-:W2:Y:S04]  /*50d00*/  LDL.LU R12, [R1+0xa8] ;  /* 0x0000a800010c7983 */ /* 0x000ea80000300800 */
[----:B------:R-:W3:Y:S01]  /*50d10*/  LDL.LU R24, [R1+0xa4] ;  /* 0x0000a40001187983 */ /* 0x000ee20000300800 */
[----:B0-----:R-:W-:-:S03]  /*50d20*/  LEA R14, P2, R6, R20, 0x1 ;  /* 0x00000014060e7211 */ /* 0x001fc600078408ff */
[----:B------:R0:W-:Y:S04]  /*50d30*/  STL.64 [R1+0x820], R28 ;  /* 0x0008201c01007387 */ /* 0x0001e80000100a00 */
[----:B------:R-:W4:Y:S01]  /*50d40*/  LDL.LU R9, [R1+0xa0] ;  /* 0x0000a00001097983 */ /* 0x000f220000300800 */
[----:B------:R-:W-:-:S03]  /*50d50*/  LEA.HI.X.SX32 R15, R6, R21, 0x1, P2 ;  /* 0x00000015060f7211 */ /* 0x000fc600010f0eff */
[----:B------:R1:W-:Y:S04]  /*50d60*/  STL.64 [R1+0x818], R26 ;  /* 0x0008181a01007387 */ /* 0x0003e80000100a00 */
[----:B------:R-:W4:Y:S01]  /*50d70*/  LDL.LU R6, [R1+0x9c] ;  /* 0x00009c0001067983 */ /* 0x000f220000300800 */
[-C--:B0-----:R-:W-:Y:S02]  /*50d80*/  LEA R28, P2, R11, R20.reuse, 0x1 ;  /* 0x000000140b1c7211 */ /* 0x081fe400078408ff */
[C---:B-1----:R-:W-:Y:S01]  /*50d90*/  LEA R26, P1, R18.reuse, R20, 0x1 ;  /* 0x00000014121a7211 */ /* 0x042fe200078208ff */
[----:B------:R0:W-:Y:S03]  /*50da0*/  STL.64 [R1+0x808], R14 ;  /* 0x0008080e01007387 */ /* 0x0001e60000100a00 */
[----:B------:R-:W-:-:S02]  /*50db0*/  LEA.HI.X.SX32 R27, R18, R21, 0x1, P1 ;  /* 0x00000015121b7211 */ /* 0x000fc400008f0eff */
[----:B------:R-:W-:-:S03]  /*50dc0*/  LEA.HI.X.SX32 R29, R11, R21, 0x1, P2 ;  /* 0x000000150b1d7211 */ /* 0x000fc600010f0eff */
[----:B------:R1:W-:Y:S01]  /*50dd0*/  STL.64 [R1+0x7f8], R26 ;  /* 0x0007f81a01007387 */ /* 0x0003e20000100a00 */
[----:B0-----:R-:W-:-:S03]  /*50de0*/  LEA R14, P3, R4, R20, 0x1 ;  /* 0x00000014040e7211 */ /* 0x001fc600078608ff */
[----:B------:R-:W4:Y:S01]  /*50df0*/  LDL.LU R11, [R1+0x98] ;  /* 0x00009800010b7983 */ /* 0x000f220000300800 */
[----:B------:R-:W-:-:S03]  /*50e00*/  LEA.HI.X.SX32 R15, R4, R21, 0x1, P3 ;  /* 0x00000015040f7211 */ /* 0x000fc600018f0eff */
[----:B------:R-:W4:Y:S01]  /*50e10*/  LDL.LU R4, [R1+0x94] ;  /* 0x0000940001047983 */ /* 0x000f220000300800 */
[----:B-1----:R-:W-:-:S03]  /*50e20*/  LEA R26, P1, R25, R20, 0x1 ;  /* 0x00000014191a7211 */ /* 0x002fc600078208ff */
[----:B------:R0:W-:Y:S01]  /*50e30*/  STL.64 [R1+0x7f0], R28 ;  /* 0x0007f01c01007387 */ /* 0x0001e20000100a00 */
[----:B------:R-:W-:-:S03]  /*50e40*/  LEA.HI.X.SX32 R27, R25, R21, 0x1, P1 ;  /* 0x00000015191b7211 */ /* 0x000fc600008f0eff */
[----:B------:R-:W4:Y:S04]  /*50e50*/  LDL.LU R18, [R1+0x90] ;  /* 0x0000900001127983 */ /* 0x000f280000300800 */
[----:B------:R1:W-:Y:S01]  /*50e60*/  STL.64 [R1+0x7e8], R14 ;  /* 0x0007e80e01007387 */ /* 0x0003e20000100a00 */
[----:B0-----:R-:W-:-:S03]  /*50e70*/  LEA R28, P1, R19, R20, 0x1 ;  /* 0x00000014131c7211 */ /* 0x001fc600078208ff */
[----:B------:R-:W4:Y:S01]  /*50e80*/  LDL.LU R25, [R1+0x8c] ;  /* 0x00008c0001197983 */ /* 0x000f220000300800 */
[CC--:B-1----:R-:W-:Y:S02]  /*50e90*/  LEA R14, P2, R22.reuse, R20.reuse, 0x1 ;  /* 0x00000014160e7211 */ /* 0x0c2fe400078408ff */
[-C--:B------:R-:W-:Y:S02]  /*50ea0*/  LEA.HI.X.SX32 R29, R19, R21.reuse, 0x1, P1 ;  /* 0x00000015131d7211 */ /* 0x080fe400008f0eff */
[----:B------:R-:W-:Y:S01]  /*50eb0*/  LEA.HI.X.SX32 R15, R22, R21, 0x1, P2 ;  /* 0x00000015160f7211 */ /* 0x000fe200010f0eff */
[----:B------:R-:W-:Y:S04]  /*50ec0*/  STL.64 [R1+0x7e0], R26 ;  /* 0x0007e01a01007387 */ /* 0x000fe80000100a00 */
[----:B------:R-:W-:Y:S04]  /*50ed0*/  STL.64 [R1+0x7c0], R14 ;  /* 0x0007c00e01007387 */ /* 0x000fe80000100a00 */
[----:B------:R0:W-:Y:S04]  /*50ee0*/  STL.64 [R1+0x7b8], R28 ;  /* 0x0007b81c01007387 */ /* 0x0001e80000100a00 */
[----:B0-----:R-:W4:Y:S04]  /*50ef0*/  LDL.LU R29, [R1+0x88] ;  /* 0x00008800011d7983 */ /* 0x001f280000300800 */
[----:B------:R-:W-:Y:S04]  /*50f00*/  STL [R1+0x1730], R3 ;  /* 0x0017300301007387 */ /* 0x000fe80000100800 */
[----:B------:R-:W4:Y:S01]  /*50f10*/  LDL.LU R19, [R1+0x84] ;  /* 0x0000840001137983 */ /* 0x000f220000300800 */
[----:B------:R-:W-:-:S04]  /*50f20*/  LEA R26, P3, R17, R20, 0x1 ;  /* 0x00000014111a7211 */ /* 0x000fc800078608ff */
[----:B------:R-:W-:-:S05]  /*50f30*/  LEA.HI.X.SX32 R27, R17, R21, 0x1, P3 ;  /* 0x00000015111b7211 */ /* 0x000fca00018f0eff */
[----:B------:R2:W-:Y:S04]  /*50f40*/  STL.64 [R1+0x7b0], R26 ;  /* 0x0007b01a01007387 */ /* 0x0005e80000100a00 */
[----:B------:R-:W4:Y:S04]  /*50f50*/  LDL.LU R28, [R1+0x80] ;  /* 0x00008000011c7983 */ /* 0x000f280000300800 */
[----:B------:R-:W4:Y:S01]  /*50f60*/  LDL.LU R17, [R1+0x7c] ;  /* 0x00007c0001117983 */ /* 0x000f220000300800 */
[----:B------:R-:W-:-:S04]  /*50f70*/  LEA R14, P2, R23, R20, 0x1 ;  /* 0x00000014170e7211 */ /* 0x000fc800078408ff */
[----:B------:R-:W-:-:S05]  /*50f80*/  LEA.HI.X.SX32 R15, R23, R21, 0x1, P2 ;  /* 0x00000015170f7211 */ /* 0x000fca00010f0eff */
[----:B------:R4:W-:Y:S01]  /*50f90*/  STL.64 [R1+0x7a0], R14 ;  /* 0x0007a00e01007387 */ /* 0x0009e20000100a00 */
[-C--:B--2---:R-:W-:Y:S02]  /*50fa0*/  LEA R26, P1, R12, R20.reuse, 0x1 ;  /* 0x000000140c1a7211 */ /* 0x084fe400078208ff */
[----:B---3--:R-:W-:Y:S02]  /*50fb0*/  LEA R22, P2, R24, R20, 0x1 ;  /* 0x0000001418167211 */ /* 0x008fe400078408ff */
[-C--:B------:R-:W-:Y:S02]  /*50fc0*/  LEA.HI.X.SX32 R27, R12, R21.reuse, 0x1, P1 ;  /* 0x000000150c1b7211 */ /* 0x080fe400008f0eff */
[----:B------:R-:W-:-:S03]  /*50fd0*/  LEA.HI.X.SX32 R23, R24, R21, 0x1, P2 ;  /* 0x0000001518177211 */ /* 0x000fc600010f0eff */
[----:B------:R0:W-:Y:S01]  /*50fe0*/  STL.64 [R1+0x798], R26 ;  /* 0x0007981a01007387 */ /* 0x0001e20000100a00 */
[----:B----4-:R-:W-:-:S03]  /*50ff0*/  LEA R14, P3, R9, R20, 0x1 ;  /* 0x00000014090e7211 */ /* 0x010fc600078608ff */
[----:B------:R-:W2:Y:S01]  /*51000*/  LDL.LU R12, [R1+0x78] ;  /* 0x00007800010c7983 */ /* 0x000ea20000300800 */
[----:B------:R-:W-:-:S03]  /*51010*/  LEA.HI.X.SX32 R15, R9, R21, 0x1, P3 ;  /* 0x00000015090f7211 */ /* 0x000fc600018f0eff */
[----:B------:R-:W-:Y:S01]  /*51020*/  STL.64 [R1+0x780], R22 ;  /* 0x0007801601007387 */ /* 0x000fe20000100a00 */
[----:B------:R-:W-:-:S03]  /*51030*/  LEA R2, P1, R6, R20, 0x1 ;  /* 0x0000001406027211 */ /* 0x000fc600078208ff */
[----:B------:R-:W3:Y:S01]  /*51040*/  LDL.LU R9, [R1+0x74] ;  /* 0x0000740001097983 */ /* 0x000ee20000300800 */
[----:B------:R-:W-:-:S03]  /*51050*/  LEA.HI.X.SX32 R3, R6, R21, 0x1, P1 ;  /* 0x0000001506037211 */ /* 0x000fc600008f0eff */
[----:B0-----:R-:W4:Y:S04]  /*51060*/  LDL.LU R26, [R1+0x70] ;  /* 0x00007000011a7983 */ /* 0x001f280000300800 */
[----:B------:R0:W-:Y:S04]  /*51070*/  STL.64 [R1+0x778], R14 ;  /* 0x0007780e01007387 */ /* 0x0001e80000100a00 */
[----:B------:R-:W4:Y:S04]  /*51080*/  LDL.LU R27, [R1+0x6c] ;  /* 0x00006c00011b7983 */ /* 0x000f280000300800 */
[----:B------:R-:W4:Y:S01]  /*51090*/  LDL.LU R6, [R1+0x68] ;  /* 0x0000680001067983 */ /* 0x000f220000300800 */
[----:B0-----:R-:W-:-:S03]  /*510a0*/  LEA R14, P2, R11, R20, 0x1 ;  /* 0x000000140b0e7211 */ /* 0x001fc600078408ff */
[----:B------:R0:W-:Y:S01]  /*510b0*/  STL.64 [R1+0x768], R2 ;  /* 0x0007680201007387 */ /* 0x0001e20000100a00 */
[----:B------:R-:W-:Y:S02]  /*510c0*/  LEA.HI.X.SX32 R15, R11, R21, 0x1, P2 ;  /* 0x000000150b0f7211 */ /* 0x000fe400010f0eff */
[----:B0-----:R-:W-:-:S04]  /*510d0*/  LEA R2, P1, R4, R20, 0x1 ;  /* 0x0000001404027211 */ /* 0x001fc800078208ff */
[----:B------:R-:W-:Y:S01]  /*510e0*/  LEA.HI.X.SX32 R3, R4, R21, 0x1, P1 ;  /* 0x0000001504037211 */ /* 0x000fe200008f0eff */
[----:B------:R-:W-:Y:S01]  /*510f0*/  STL.64 [R1+0x758], R14 ;  /* 0x0007580e01007387 */ /* 0x000fe20000100a00 */
[----:B------:R-:W-:-:S03]  /*51100*/  IMAD.MOV.U32 R11, RZ, RZ, R7 ;  /* 0x000000ffff0b7224 */ /* 0x000fc600078e0007 */
[----:B------:R0:W-:Y:S04]  /*51110*/  STL.64 [R1+0x750], R2 ;  /* 0x0007500201007387 */ /* 0x0001e80000100a00 */
[----:B0-----:R-:W4:Y:S04]  /*51120*/  LDL.LU R3, [R1+0x1730] ;  /* 0x0017300001037983 */ /* 0x001f280000300800 */
[----:B------:R-:W4:Y:S01]  /*51130*/  LDL.LU R7, [R1+0x64] ;  /* 0x0000640001077983 */ /* 0x000f220000300800 */
[----:B------:R-:W-:-:S03]  /*51140*/  LEA R22, P3, R18, R20, 0x1 ;  /* 0x0000001412167211 */ /* 0x000fc600078608ff */
[----:B------:R-:W4:Y:S01]  /*51150*/  LDL.LU R4, [R1+0x60] ;  /* 0x0000600001047983 */ /* 0x000f220000300800 */
[-C--:B------:R-:W-:Y:S02]  /*51160*/  LEA.HI.X.SX32 R23, R18, R21.reuse, 0x1, P3 ;  /* 0x0000001512177211 */ /* 0x080fe400018f0eff */
[CC--:B------:R-:W-:Y:S01]  /*51170*/  LEA R14, P2, R25.reuse, R20.reuse, 0x1 ;  /* 0x00000014190e7211 */ /* 0x0c0fe200078408ff */
[----:B------:R-:W4:Y:S04]  /*51180*/  LDL.LU R18, [R1+0x5c] ;  /* 0x00005c0001127983 */ /* 0x000f280000300800 */
[----:B------:R0:W-:Y:S01]  /*51190*/  STL.64 [R1+0x748], R22 ;  /* 0x0007481601007387 */ /* 0x0001e20000100a00 */
[----:B------:R-:W-:Y:S02]  /*511a0*/  LEA.HI.X.SX32 R15, R25, R21, 0x1, P2 ;  /* 0x00000015190f7211 */ /* 0x000fe400010f0eff */
[----:B0-----:R-:W-:-:S02]  /*511b0*/  LEA R22, P1, R29, R20, 0x1 ;  /* 0x000000141d167211 */ /* 0x001fc400078208ff */
[----:B------:R-:W-:Y:S02]  /*511c0*/  LEA R24, P2, R19, R20, 0x1 ;  /* 0x0000001413187211 */ /* 0x000fe400078408ff */
[-C--:B------:R-:W-:Y:S01]  /*511d0*/  LEA.HI.X.SX32 R23, R29, R21.reuse, 0x1, P1 ;  /* 0x000000151d177211 */ /* 0x080fe200008f0eff */
[----:B------:R0:W-:Y:S01]  /*511e0*/  STL.64 [R1+0x740], R14 ;  /* 0x0007400e01007387 */ /* 0x0001e20000100a00 */
[----:B------:R-:W-:-:S03]  /*511f0*/  LEA.HI.X.SX32 R25, R19, R21, 0x1, P2 ;  /* 0x0000001513197211 */ /* 0x000fc600010f0eff */
[----:B------:R1:W-:Y:S04]  /*51200*/  STL.64 [R1+0x720], R22 ;  /* 0x0007201601007387 */ /* 0x0003e80000100a00 */
[----:B------:R-:W4:Y:S04]  /*51210*/  LDL.LU R19, [R1+0x58] ;  /* 0x0000580001137983 */ /* 0x000f280000300800 */
[----:B------:R1:W-:Y:S01]  /*51220*/  STL.64 [R1+0x718], R24 ;  /* 0x0007181801007387 */ /* 0x0003e20000100a00 */
[-C--:B0-----:R-:W-:Y:S02]  /*51230*/  LEA R14, P3, R28, R20.reuse, 0x1 ;  /* 0x000000141c0e7211 */ /* 0x081fe400078608ff */
[----:B-1----:R-:W-:-:S02]  /*51240*/  LEA R22, P1, R17, R20, 0x1 ;  /* 0x0000001411167211 */ /* 0x002fc400078208ff */
[-C--:B------:R-:W-:Y:S01]  /*51250*/  LEA.HI.X.SX32 R15, R28, R21.reuse, 0x1, P3 ;  /* 0x000000151c0f7211 */ /* 0x080fe200018f0eff */
[----:B------:R-:W4:Y:S04]  /*51260*/  LDL.LU R24, [R1+0x54] ;  /* 0x0000540001187983 */ /* 0x000f280000300800 */
[----:B------:R-:W4:Y:S01]  /*51270*/  LDL.LU R25, [R1+0x50] ;  /* 0x0000500001197983 */ /* 0x000f220000300800 */
[----:B------:R-:W-:-:S03]  /*51280*/  LEA.HI.X.SX32 R23, R17, R21, 0x1, P1 ;  /* 0x0000001511177211 */ /* 0x000fc600008f0eff */
[----:B------:R2:W-:Y:S04]  /*51290*/  STL.64 [R1+0x710], R14 ;  /* 0x0007100e01007387 */ /* 0x0005e80000100a00 */
[----:B------:R-:W4:Y:S04]  /*512a0*/  LDL.LU R17, [R1+0x4c] ;  /* 0x00004c0001117983 */ /* 0x000f280000300800 */
[----:B------:R4:W-:Y:S01]  /*512b0*/  STL.64 [R1+0x700], R22 ;  /* 0x0007001601007387 */ /* 0x0009e20000100a00 */
[----:B--2---:R-:W-:-:S04]  /*512c0*/  LEA R14, P2, R12, R20, 0x1 ;  /* 0x000000140c0e7211 */ /* 0x004fc800078408ff */
[-C--:B------:R-:W-:Y:S02]  /*512d0*/  LEA.HI.X.SX32 R15, R12, R21.reuse, 0x1, P2 ;  /* 0x000000150c0f7211 */ /* 0x080fe400010f0eff */
[CC--:B---3--:R-:W-:Y:S02]  /*512e0*/  LEA R28, P1, R9.reuse, R20.reuse, 0x1 ;  /* 0x00000014091c7211 */ /* 0x0c8fe400078208ff */
[CC--:B----4-:R-:W-:Y:S01]  /*512f0*/  LEA R22, P3, R26.reuse, R20.reuse, 0x1 ;  /* 0x000000141a167211 */ /* 0x0d0fe200078608ff */
[----:B------:R0:W-:Y:S01]  /*51300*/  STL.64 [R1+0x6d8], R14 ;  /* 0x0006d80e01007387 */ /* 0x0001e20000100a00 */
[-C--:B------:R-:W-:Y:S02]  /*51310*/  LEA.HI.X.SX32 R29, R9, R21.reuse, 0x1, P1 ;  /* 0x00000015091d7211 */ /* 0x080fe400008f0eff */
[----:B------:R-:W-:Y:S01]  /*51320*/  LEA.HI.X.SX32 R23, R26, R21, 0x1, P3 ;  /* 0x000000151a177211 */ /* 0x000fe200018f0eff */
[----:B------:R-:W2:Y:S04]  /*51330*/  LDL.LU R9, [R1+0x48] ;  /* 0x0000480001097983 */ /* 0x000ea80000300800 */
[----:B------:R1:W-:Y:S01]  /*51340*/  STL.64 [R1+0x6c8], R22 ;  /* 0x0006c81601007387 */ /* 0x0003e20000100a00 */
[----:B0-----:R-:W-:-:S03]  /*51350*/  LEA R14, P2, R27, R20, 0x1 ;  /* 0x000000141b0e7211 */ /* 0x001fc600078408ff */
[----:B------:R0:W-:Y:S01]  /*51360*/  STL.64 [R1+0x6d0], R28 ;  /* 0x0006d01c01007387 */ /* 0x0001e20000100a00 */
[----:B------:R-:W-:-:S03]  /*51370*/  LEA.HI.X.SX32 R15, R27, R21, 0x1, P2 ;  /* 0x000000151b0f7211 */ /* 0x000fc600010f0eff */
[----:B------:R-:W3:Y:S01]  /*51380*/  LDL.LU R12, [R1+0x40] ;  /* 0x00004000010c7983 */ /* 0x000ee20000300800 */
[----:B-1----:R-:W-:-:S03]  /*51390*/  LEA R22, P1, R6, R20, 0x1 ;  /* 0x0000001406167211 */ /* 0x002fc600078208ff */
[----:B------:R1:W-:Y:S01]  /*513a0*/  STL.64 [R1+0x6a0], R14 ;  /* 0x0006a00e01007387 */ /* 0x0003e20000100a00 */
[----:B------:R-:W-:-:S03]  /*513b0*/  LEA.HI.X.SX32 R23, R6, R21, 0x1, P1 ;  /* 0x0000001506177211 */ /* 0x000fc600008f0eff */
[----:B------:R-:W4:Y:S04]  /*513c0*/  LDL.LU R6, [R1+0x3c] ;  /* 0x00003c0001067983 */ /* 0x000f280000300800 */
[----:B------:R1:W-:Y:S04]  /*513d0*/  STL.64 [R1+0x678], R22 ;  /* 0x0006781601007387 */ /* 0x0003e80000100a00 */
[----:B0-----:R-:W4:Y:S01]  /*513e0*/  LDL.LU R29, [R1+0x38] ;  /* 0x00003800011d7983 */ /* 0x001f220000300800 */
[----:B------:R-:W-:-:S04]  /*513f0*/  LEA R26, P2, R7, R20, 0x1 ;  /* 0x00000014071a7211 */ /* 0x000fc800078408ff */
[----:B------:R-:W-:Y:S02]  /*51400*/  LEA.HI.X.SX32 R27, R7, R21, 0x1, P2 ;  /* 0x00000015071b7211 */ /* 0x000fe400010f0eff */
[----:B-1----:R-:W-:-:S03]  /*51410*/  LEA R14, P3, R4, R20, 0x1 ;  /* 0x00000014040e7211 */ /* 0x002fc600078608ff */
[----:B------:R-:W-:Y:S01]  /*51420*/  STL.64 [R1+0x670], R26 ;  /* 0x0006701a01007387 */ /* 0x000fe20000100a00 */
[----:B------:R-:W-:-:S03]  /*51430*/  IMAD.MOV.U32 R7, RZ, RZ, R3 ;  /* 0x000000ffff077224 */ /* 0x000fc600078e0003 */
[----:B------:R-:W4:Y:S01]  /*51440*/  LDL.LU R28, [R1+0x34] ;  /* 0x00003400011c7983 */ /* 0x000f220000300800 */
[----:B------:R-:W-:-:S03]  /*51450*/  LEA.HI.X.SX32 R15, R4, R21, 0x1, P3 ;  /* 0x00000015040f7211 */ /* 0x000fc600018f0eff */
[----:B------:R-:W4:Y:S04]  /*51460*/  LDL.LU R3, [R1+0x30] ;  /* 0x0000300001037983 */ /* 0x000f280000300800 */
[----:B------:R0:W-:Y:S01]  /*51470*/  STL.64 [R1+0x668], R14 ;  /* 0x0006680e01007387 */ /* 0x0001e20000100a00 */
[----:B------:R-:W-:-:S03]  /*51480*/  LEA R22, P1, R18, R20, 0x1 ;  /* 0x0000001412167211 */ /* 0x000fc600078208ff */
[----:B------:R-:W4:Y:S01]  /*51490*/  LDL.LU R4, [R1+0x2c] ;  /* 0x00002c0001047983 */ /* 0x000f220000300800 */
[----:B------:R-:W-:-:S05]  /*514a0*/  LEA.HI.X.SX32 R23, R18, R21, 0x1, P1 ;  /* 0x0000001512177211 */ /* 0x000fca00008f0eff */
[----:B------:R1:W-:Y:S04]  /*514b0*/  STL.64 [R1+0x640], R22 ;  /* 0x0006401601007387 */ /* 0x0003e80000100a00 */
[----:B------:R-:W4:Y:S01]  /*514c0*/  LDL.LU R18, [R1+0x20] ;  /* 0x0000200001127983 */ /* 0x000f220000300800 */
[----:B0-----:R-:W-:-:S04]  /*514d0*/  LEA R14, P2, R19, R20, 0x1 ;  /* 0x00000014130e7211 */ /* 0x001fc800078408ff */
[----:B------:R-:W-:Y:S02]  /*514e0*/  LEA.HI.X.SX32 R15, R19, R21, 0x1, P2 ;  /* 0x00000015130f7211 */ /* 0x000fe400010f0eff */
[----:B------:R-:W4:Y:S04]  /*514f0*/  LDL.LU R19, [R1+0x1c] ;  /* 0x00001c0001137983 */ /* 0x000f280000300800 */
[----:B------:R0:W-:Y:S04]  /*51500*/  STL.64 [R1+0x618], R14 ;  /* 0x0006180e01007387 */ /* 0x0001e80000100a00 */
[----:B------:R-:W4:Y:S01]  /*51510*/  LDL.LU R2, [R1+0x18] ;  /* 0x0000180001027983 */ /* 0x000f220000300800 */
[----:B------:R-:W-:-:S03]  /*51520*/  LEA R26, P1, R24, R20, 0x1 ;  /* 0x00000014181a7211 */ /* 0x000fc600078208ff */
[----:B------:R-:W4:Y:S01]  /*51530*/  LDL.LU R0, [R1+0x14] ;  /* 0x0000140001007983 */ /* 0x000f220000300800 */
[C---:B-1----:R-:W-:Y:S02]  /*51540*/  LEA R22, P3, R25.reuse, R20, 0x1 ;  /* 0x0000001419167211 */ /* 0x042fe400078608ff */
[-C--:B------:R-:W-:Y:S02]  /*51550*/  LEA.HI.X.SX32 R27, R24, R21.reuse, 0x1, P1 ;  /* 0x00000015181b7211 */ /* 0x080fe400008f0eff */
[----:B------:R-:W-:-:S03]  /*51560*/  LEA.HI.X.SX32 R23, R25, R21, 0x1, P3 ;  /* 0x0000001519177211 */ /* 0x000fc600018f0eff */
[----:B------:R-:W-:Y:S01]  /*51570*/  STL.64 [R1+0x610], R26 ;  /* 0x0006101a01007387 */ /* 0x000fe20000100a00 */
[----:B0-----:R-:W-:-:S03]  /*51580*/  LEA R14, P2, R17, R20, 0x1 ;  /* 0x00000014110e7211 */ /* 0x001fc600078408ff */
[----:B------:R0:W-:Y:S01]  /*51590*/  STL.64 [R1+0x608], R22 ;  /* 0x0006081601007387 */ /* 0x0001e20000100a00 */
[----:B------:R-:W-:-:S03]  /*515a0*/  LEA.HI.X.SX32 R15, R17, R21, 0x1, P2 ;  /* 0x00000015110f7211 */ /* 0x000fc600010f0eff */
[----:B0-----:R-:W4:Y:S04]  /*515b0*/  LDL.LU R22, [R1+0x10] ;  /* 0x0000100001167983 */ /* 0x001f280000300800 */
[----:B------:R-:W4:Y:S04]  /*515c0*/  LDL.LU R23, [R1+0xc] ;  /* 0x00000c0001177983 */ /* 0x000f280000300800 */
[----:B------:R-:W4:Y:S04]  /*515d0*/  LDL.LU R17, [R1+0x8] ;  /* 0x0000080001117983 */ /* 0x000f280000300800 */
[----:B------:R0:W-:Y:S02]  /*515e0*/  STL.64 [R1+0x5e0], R14 ;  /* 0x0005e00e01007387 */ /* 0x0001e40000100a00 */
[----:B0-----:R-:W-:Y:S01]  /*515f0*/  LEA R14, P2, R11, R20, 0x1 ;  /* 0x000000140b0e7211 */ /* 0x001fe200078408ff */
[----:B------:R-:W-:-:S02]  /*51600*/  IMAD.MOV.U32 R15, RZ, RZ, R11 ;  /* 0x000000ffff0f7224 */ /* 0x000fc400078e000b */
[----:B------:R-:W4:Y:S03]  /*51610*/  LDL.LU R11, [R1+0x4] ;  /* 0x00000400010b7983 */ /* 0x000f260000300800 */
[----:B------:R-:W-:Y:S02]  /*51620*/  LEA.HI.X.SX32 R15, R15, R21, 0x1, P2 ;  /* 0x000000150f0f7211 */ /* 0x000fe400010f0eff */
[----:B--2---:R-:W-:-:S04]  /*51630*/  LEA R26, P1, R9, R20, 0x1 ;  /* 0x00000014091a7211 */ /* 0x004fc800078208ff */
[----:B------:R-:W-:Y:S02]  /*51640*/  LEA.HI.X.SX32 R27, R9, R21, 0x1, P1 ;  /* 0x00000015091b7211 */ /* 0x000fe400008f0eff */
[----:B------:R-:W2:Y:S01]  /*51650*/  LDL.LU R9, [R1] ;  /* 0x0000000001097983 */ /* 0x000ea20000300800 */
[----:B---3--:R-:W-:-:S03]  /*51660*/  LEA R24, P3, R12, R20, 0x1 ;  /* 0x000000140c187211 */ /* 0x008fc600078608ff */
[----:B------:R4:W-:Y:S01]  /*51670*/  STL.64 [R1+0x5b8], R26 ;  /* 0x0005b81a01007387 */ /* 0x0009e20000100a00 */
[----:B------:R-:W-:-:S03]  /*51680*/  LEA.HI.X.SX32 R25, R12, R21, 0x1, P3 ;  /* 0x000000150c197211 */ /* 0x000fc600018f0eff */
[----:B------:R0:W-:Y:S01]  /*51690*/  STL.64 [R1+0x5b0], R14 ;  /* 0x0005b00e01007387 */ /* 0x0001e20000100a00 */
[----:B----4-:R-:W-:-:S03]  /*516a0*/  LEA R26, P1, R6, R20, 0x1 ;  /* 0x00000014061a7211 */ /* 0x010fc600078208ff */
[----:B0-----:R-:W3:Y:S01]  /*516b0*/  LDL.LU.64 R14, [R1+0x1728] ;  /* 0x00172800010e7983 */ /* 0x001ee20000300a00 */
[----:B------:R-:W-:-:S03]  /*516c0*/  LEA.HI.X.SX32 R27, R6, R21, 0x1, P1 ;  /* 0x00000015061b7211 */ /* 0x000fc600008f0eff */
[----:B------:R-:W4:Y:S04]  /*516d0*/  LDL.LU R12, [R1+0x1720] ;  /* 0x00172000010c7983 */ /* 0x000f280000300800 */
[----:B------:R0:W-:Y:S04]  /*516e0*/  STL.64 [R1+0x5a8], R24 ;  /* 0x0005a81801007387 */ /* 0x0001e80000100a00 */
[----:B------:R1:W-:Y:S01]  /*516f0*/  STL.64 [R1+0x580], R26 ;  /* 0x0005801a01007387 */ /* 0x0003e20000100a00 */
[----:B0-----:R-:W-:-:S04]  /*51700*/  LEA R24, P2, R29, R20, 0x1 ;  /* 0x000000141d187211 */ /* 0x001fc800078408ff */
[-C--:B------:R-:W-:Y:S01]  /*51710*/  LEA.HI.X.SX32 R25, R29, R21.reuse, 0x1, P2 ;  /* 0x000000151d197211 */ /* 0x080fe200010f0eff */
[----:B-1----:R-:W-:Y:S01]  /*51720*/  IMAD.MOV.U32 R27, RZ, RZ, R7 ;  /* 0x000000ffff1b7224 */ /* 0x002fe200078e0007 */
[----:B------:R-:W3:Y:S04]  /*51730*/  LDL.LU R29, [R1+0x171c] ;  /* 0x00171c00011d7983 */ /* 0x000ee80000300800 */
[----:B------:R0:W-:Y:S01]  /*51740*/  STL.64 [R1+0x578], R24 ;  /* 0x0005781801007387 */ /* 0x0001e20000100a00 */
[CC--:B------:R-:W-:Y:S02]  /*51750*/  LEA R26, P1, R28.reuse, R20.reuse, 0x1 ;  /* 0x000000141c1a7211 */ /* 0x0c0fe400078208ff */
[----:B------:R-:W-:Y:S01]  /*51760*/  LEA R6, P3, R3, R20, 0x1 ;  /* 0x0000001403067211 */ /* 0x000fe200078608ff */
[----:B0-----:R-:W-:Y:S01]  /*51770*/  IMAD.MOV.U32 R25, RZ, RZ, R27 ;  /* 0x000000ffff197224 */ /* 0x001fe200078e001b */
[----:B------:R-:W-:-:S02]  /*51780*/  LEA.HI.X.SX32 R27, R28, R21, 0x1, P1 ;  /* 0x000000151c1b7211 */ /* 0x000fc400008f0eff */
[----:B------:R-:W-:Y:S01]  /*51790*/  LEA.HI.X.SX32 R7, R3, R21, 0x1, P3 ;  /* 0x0000001503077211 */ /* 0x000fe200018f0eff */
[----:B------:R-:W3:Y:S01]  /*517a0*/  LDL.LU R28, [R1+0x1718] ;  /* 0x00171800011c7983 */ /* 0x000ee20000300800 */
[----:B------:R-:W-:-:S03]  /*517b0*/  LEA R24, P2, R4, R20, 0x1 ;  /* 0x0000001404187211 */ /* 0x000fc600078408ff */
[----:B------:R0:W-:Y:S04]  /*517c0*/  STL.64 [R1+0x550], R26 ;  /* 0x0005501a01007387 */ /* 0x0001e80000100a00 */
[----:B0-----:R-:W3:Y:S04]  /*517d0*/  LDL.LU.64 R26, [R1+0x1710] ;  /* 0x00171000011a7983 */ /* 0x001ee80000300a00 */
[----:B------:R-:W3:Y:S04]  /*517e0*/  LDL.LU R3, [R1+0x1708] ;  /* 0x0017080001037983 */ /* 0x000ee80000300800 */
[----:B------:R0:W-:Y:S02]  /*517f0*/  STL.64 [R1+0x548], R6 ;  /* 0x0005480601007387 */ /* 0x0001e40000100a00 */
[----:B0-----:R-:W-:Y:S01]  /*51800*/  LEA R6, P1, R25, R20, 0x1 ;  /* 0x0000001419067211 */ /* 0x001fe200078208ff */
[----:B------:R-:W-:Y:S01]  /*51810*/  IMAD.MOV.U32 R7, RZ, RZ, R25 ;  /* 0x000000ffff077224 */ /* 0x000fe200078e0019 */
[----:B------:R-:W-:-:S05]  /*51820*/  LEA.HI.X.SX32 R25, R4, R21, 0x1, P2 ;  /* 0x0000001504197211 */ /* 0x000fca00010f0eff */
[----:B------:R0:W-:Y:S01]  /*51830*/  STL.64 [R1+0x540], R24 ;  /* 0x0005401801007387 */ /* 0x0001e20000100a00 */
[CC--:B------:R-:W-:Y:S02]  /*51840*/  LEA R4, P3, R18.reuse, R20.reuse, 0x1 ;  /* 0x0000001412047211 */ /* 0x0c0fe400078608ff */
[-C--:B------:R-:W-:Y:S01]  /*51850*/  LEA.HI.X.SX32 R7, R7, R21.reuse, 0x1, P1 ;  /* 0x0000001507077211 */ /* 0x080fe200008f0eff */
[----:B0-----:R-:W-:Y:S01]  /*51860*/  IMAD.MOV.U32 R25, RZ, RZ, R5 ;  /* 0x000000ffff197224 */ /* 0x001fe200078e0005 */
[-C--:B------:R-:W-:Y:S02]  /*51870*/  LEA R24, P2, R5, R20.reuse, 0x1 ;  /* 0x0000001405187211 */ /* 0x080fe400078408ff */
[-C--:B------:R-:W-:Y:S02]  /*51880*/  LEA.HI.X.SX32 R5, R18, R21.reuse, 0x1, P3 ;  /* 0x0000001512057211 */ /* 0x080fe400018f0eff */
[----:B------:R-:W-:Y:S01]  /*51890*/  LEA.HI.X.SX32 R25, R25, R21, 0x1, P2 ;  /* 0x0000001519197211 */ /* 0x000fe200010f0eff */
[----:B------:R0:W-:Y:S04]  /*518a0*/  STL.64 [R1+0x520], R6 ;  /* 0x0005200601007387 */ /* 0x0001e80000100a00 */
[----:B------:R1:W-:Y:S01]  /*518b0*/  STL.64 [R1+0x518], R24 ;  /* 0x0005181801007387 */ /* 0x0003e20000100a00 */
[----:B0-----:R-:W-:-:S03]  /*518c0*/  LEA R6, P1, R19, R20, 0x1 ;  /* 0x0000001413067211 */ /* 0x001fc600078208ff */
[----:B-1----:R-:W4:Y:S01]  /*518d0*/  LDL.LU.64 R24, [R1+0x1700] ;  /* 0x0017000001187983 */ /* 0x002f220000300a00 */
[----:B------:R-:W-:-:S03]  /*518e0*/  LEA.HI.X.SX32 R7, R19, R21, 0x1, P1 ;  /* 0x0000001513077211 */ /* 0x000fc600008f0eff */
[----:B------:R0:W-:Y:S01]  /*518f0*/  STL.64 [R1+0x510], R4 ;  /* 0x0005100401007387 */ /* 0x0001e20000100a00 */
[----:B------:R-:W-:-:S03]  /*51900*/  LEA R18, P3, R22, R20, 0x1 ;  /* 0x0000001416127211 */ /* 0x000fc600078608ff */
[----:B------:R1:W-:Y:S01]  /*51910*/  STL.64 [R1+0x500], R6 ;  /* 0x0005000601007387 */ /* 0x0003e20000100a00 */
[----:B0-----:R-:W-:-:S04]  /*51920*/  LEA R4, P2, R2, R20, 0x1 ;  /* 0x0000001402047211 */ /* 0x001fc800078408ff */
[----:B------:R-:W-:Y:S02]  /*51930*/  LEA.HI.X.SX32 R5, R2, R21, 0x1, P2 ;  /* 0x0000001502057211 */ /* 0x000fe400010f0eff */
[----:B-1----:R-:W-:-:S03]  /*51940*/  LEA R6, P1, R0, R20, 0x1 ;  /* 0x0000001400067211 */ /* 0x002fc600078208ff */
[----:B------:R0:W-:Y:S01]  /*51950*/  STL.64 [R1+0x4d8], R4 ;  /* 0x0004d80401007387 */ /* 0x0001e20000100a00 */
[-C--:B------:R-:W-:Y:S02]  /*51960*/  LEA.HI.X.SX32 R7, R0, R21.reuse, 0x1, P1 ;  /* 0x0000001500077211 */ /* 0x080fe400008f0eff */
[----:B------:R-:W-:-:S03]  /*51970*/  LEA.HI.X.SX32 R19, R22, R21, 0x1, P3 ;  /* 0x0000001516137211 */ /* 0x000fc600018f0eff */
[----:B------:R1:W-:Y:S01]  /*51980*/  STL.64 [R1+0x4d0], R6 ;  /* 0x0004d00601007387 */ /* 0x0003e20000100a00 */
[----:B0-----:R-:W-:-:S04]  /*51990*/  LEA R4, P2, R23, R20, 0x1 ;  /* 0x0000001417047211 */ /* 0x001fc800078408ff */
[----:B------:R-:W-:Y:S01]  /*519a0*/  LEA.HI.X.SX32 R5, R23, R21, 0x1, P2 ;  /* 0x0000001517057211 */ /* 0x000fe200010f0eff */
[----:B-1----:R-:W4:Y:S04]  /*519b0*/  LDL.LU.64 R6, [R1+0x16f8] ;  /* 0x0016f80001067983 */ /* 0x002f280000300a00 */
[----:B------:R0:W-:Y:S04]  /*519c0*/  STL.64 [R1+0x4c8], R18 ;  /* 0x0004c81201007387 */ /* 0x0001e80000100a00 */
[----:B------:R1:W-:Y:S01]  /*519d0*/  STL.64 [R1+0x4b0], R4 ;  /* 0x0004b00401007387 */ /* 0x0003e20000100a00 */
[----:B0-----:R-:W-:-:S02]  /*519e0*/  LEA R18, P1, R17, R20, 0x1 ;  /* 0x0000001411127211 */ /* 0x001fc400078208ff */
[----:B-1----:R-:W-:Y:S02]  /*519f0*/  LEA R4, P2, R11, R20, 0x1 ;  /* 0x000000140b047211 */ /* 0x002fe400078408ff */
[-C--:B------:R-:W-:Y:S02]  /*51a00*/  LEA.HI.X.SX32 R19, R17, R21.reuse, 0x1, P1 ;  /* 0x0000001511137211 */ /* 0x080fe400008f0eff */
[----:B------:R-:W-:-:S03]  /*51a10*/  LEA.HI.X.SX32 R5, R11, R21, 0x1, P2 ;  /* 0x000000150b057211 */ /* 0x000fc600010f0eff */
[----:B------:R-:W-:Y:S04]  /*51a20*/  STL.64 [R1+0x498], R18 ;  /* 0x0004981201007387 */ /* 0x000fe80000100a00 */
[----:B------:R0:W-:Y:S04]  /*51a30*/  STL.64 [R1+0x480], R4 ;  /* 0x0004800401007387 */ /* 0x0001e80000100a00 */
[----:B0-----:R-:W4:Y:S01]  /*51a40*/  LDL.LU.64 R4, [R1+0x16f0] ;  /* 0x0016f00001047983 */ /* 0x001f220000300a00 */
[----:B--2---:R-:W-:-:S04]  /*51a50*/  LEA R22, P3, R9, R20, 0x1 ;  /* 0x0000001409167211 */ /* 0x004fc800078608ff */
[----:B------:R-:W-:-:S05]  /*51a60*/  LEA.HI.X.SX32 R23, R9, R21, 0x1, P3 ;  /* 0x0000001509177211 */ /* 0x000fca00018f0eff */
[----:B------:R-:W-:Y:S01]  /*51a70*/  STL.64 [R1+0x478], R22 ;  /* 0x0004781601007387 */ /* 0x000fe20000100a00 */
[----:B---3--:R-:W-:-:S04]  /*51a80*/  LEA R18, P1, R3, R20, 0x1 ;  /* 0x0000001403127211 */ /* 0x008fc800078208ff */
[----:B------:R-:W-:Y:S01]  /*51a90*/  LEA.HI.X.SX32 R19, R3, R21, 0x1, P1 ;  /* 0x0000001503137211 */ /* 0x000fe200008f0eff */
[----:B------:R-:W-:-:S04]  /*51aa0*/  IMAD.MOV.U32 R3, RZ, RZ, R8 ;  /* 0x000000ffff037224 */ /* 0x000fc800078e0008 */
[----:B------:R4:W-:Y:S02]  /*51ab0*/  STL.64 [R1+0x468], R18 ;  /* 0x0004681201007387 */ /* 0x0009e40000100a00 */
[----:B----4-:R-:W-:-:S04]  /*51ac0*/  LEA R18, P3, R6, R20, 0x1 ;  /* 0x0000001406127211 */ /* 0x010fc800078608ff */
[-C--:B------:R-:W-:Y:S02]  /*51ad0*/  LEA.HI.X.SX32 R19, R6, R21.reuse, 0x1, P3 ;  /* 0x0000001506137211 */ /* 0x080fe400018f0eff */
[CC--:B------:R-:W-:Y:S02]  /*51ae0*/  LEA R22, P2, R4.reuse, R20.reuse, 0x1 ;  /* 0x0000001404167211 */ /* 0x0c0fe400078408ff */
[-C--:B------:R-:W-:Y:S02]  /*51af0*/  LEA R8, P1, R5, R20.reuse, 0x1 ;  /* 0x0000001405087211 */ /* 0x080fe400078208ff */
[-C--:B------:R-:W-:Y:S01]  /*51b00*/  LEA.HI.X.SX32 R23, R4, R21.reuse, 0x1, P2 ;  /* 0x0000001504177211 */ /* 0x080fe200010f0eff */
[----:B------:R-:W-:Y:S01]  /*51b10*/  IMAD.MOV.U32 R4, RZ, RZ, R10 ;  /* 0x000000ffff047224 */ /* 0x000fe200078e000a */
[----:B------:R-:W-:Y:S02]  /*51b20*/  LEA R10, P2, R7, R20, 0x1 ;  /* 0x00000014070a7211 */ /* 0x000fe400078408ff */
[-C--:B------:R-:W-:Y:S01]  /*51b30*/  LEA.HI.X.SX32 R9, R5, R21.reuse, 0x1, P1 ;  /* 0x0000001505097211 */ /* 0x080fe200008f0eff */
[----:B------:R0:W-:Y:S01]  /*51b40*/  STL.64 [R1+0x458], R22 ;  /* 0x0004581601007387 */ /* 0x0001e20000100a00 */
[----:B------:R-:W-:-:S03]  /*51b50*/  LEA.HI.X.SX32 R11, R7, R21, 0x1, P2 ;  /* 0x00000015070b7211 */ /* 0x000fc600010f0eff */
[----:B0-----:R-:W2:Y:S04]  /*51b60*/  LDL.LU.64 R22, [R1+0x16e8] ;  /* 0x0016e80001167983 */ /* 0x001ea80000300a00 */
[----:B------:R0:W-:Y:S04]  /*51b70*/  STL.64 [R1+0x450], R8 ;  /* 0x0004500801007387 */ /* 0x0001e80000100a00 */
[----:B0-----:R-:W3:Y:S04]  /*51b80*/  LDL.LU.64 R8, [R1+0x16e0] ;  /* 0x0016e00001087983 */ /* 0x001ee80000300a00 */
[----:B------:R-:W-:Y:S04]  /*51b90*/  STL.64 [R1+0x448], R18 ;  /* 0x0004481201007387 */ /* 0x000fe80000100a00 */
[----:B------:R0:W-:Y:S04]  /*51ba0*/  STL.64 [R1+0x440], R10 ;  /* 0x0004400a01007387 */ /* 0x0001e80000100a00 */
[----:B0-----:R-:W4:Y:S01]  /*51bb0*/  LDL.LU.64 R10, [R1+0x16d8] ;  /* 0x0016d800010a7983 */ /* 0x001f220000300a00 */
[----:B------:R-:W-:-:S02]  /*51bc0*/  IMAD.MOV.U32 R7, RZ, RZ, R14 ;  /* 0x000000ffff077224 */ /* 0x000fc400078e000e */
[----:B------:R-:W-:Y:S02]  /*51bd0*/  IMAD.MOV.U32 R6, RZ, RZ, R12 ;  /* 0x000000ffff067224 */ /* 0x000fe400078e000c */
[----:B------:R-:W-:Y:S02]  /*51be0*/  IMAD.MOV.U32 R5, RZ, RZ, R15 ;  /* 0x000000ffff057224 */ /* 0x000fe400078e000f */
[----:B------:R-:W-:Y:S01]  /*51bf0*/  IMAD.MOV.U32 R0, RZ, RZ, R13 ;  /* 0x000000ffff007224 */ /* 0x000fe200078e000d */
[CC--:B---3--:R-:W-:Y:S02]  /*51c00*/  LEA R18, P1, R8.reuse, R20.reuse, 0x1 ;  /* 0x0000001408127211 */ /* 0x0c8fe400078208ff */
[C---:B------:R-:W-:Y:S02]  /*51c10*/  LEA R14, P2, R9.reuse, R20, 0x1 ;  /* 0x00000014090e7211 */ /* 0x040fe400078408ff */
[-C--:B------:R-:W-:Y:S02]  /*51c20*/  LEA.HI.X.SX32 R19, R8, R21.reuse, 0x1, P1 ;  /* 0x0000001508137211 */ /* 0x080fe400008f0eff */
[----:B------:R-:W-:-:S03]  /*51c30*/  LEA.HI.X.SX32 R15, R9, R21, 0x1, P2 ;  /* 0x00000015090f7211 */ /* 0x000fc600010f0eff */
[----:B------:R0:W-:Y:S01]  /*51c40*/  STL.64 [R1+0x420], R18 ;  /* 0x0004201201007387 */ /* 0x0001e20000100a00 */
[----:B----4-:R-:W-:-:S03]  /*51c50*/  LEA R12, P3, R10, R20, 0x1 ;  /* 0x000000140a0c7211 */ /* 0x010fc600078608ff */
[----:B0-----:R-:W3:Y:S01]  /*51c60*/  LDL.LU.64 R18, [R1+0x16d0] ;  /* 0x0016d00001127983 */ /* 0x001ee20000300a00 */
[----:B------:R-:W-:-:S03]  /*51c70*/  LEA.HI.X.SX32 R13, R10, R21, 0x1, P3 ;  /* 0x000000150a0d7211 */ /* 0x000fc600018f0eff */
[----:B------:R0:W-:Y:S04]  /*51c80*/  STL.64 [R1+0x418], R14 ;  /* 0x0004180e01007387 */ /* 0x0001e80000100a00 */
[----:B0-----:R-:W4:Y:S04]  /*51c90*/  LDL.LU.64 R14, [R1+0x16c8] ;  /* 0x0016c800010e7983 */ /* 0x001f280000300a00 */
[----:B------:R0:W-:Y:S04]  /*51ca0*/  STL.64 [R1+0x410], R12 ;  /* 0x0004100c01007387 */ /* 0x0001e80000100a00 */
[----:B0-----:R-:W2:Y:S01]  /*51cb0*/  LDL.LU.64 R12, [R1+0x16c0] ;  /* 0x0016c000010c7983 */ /* 0x001ea20000300a00 */
[----:B------:R-:W-:Y:S01]  /*51cc0*/  IMAD.MOV.U32 R2, RZ, RZ, R16 ;  /* 0x000000ffff027224 */ /* 0x000fe200078e0010 */
[----:B------:R-:W-:-:S04]  /*51cd0*/  LEA R16, P1, R11, R20, 0x1 ;  /* 0x000000140b107211 */ /* 0x000fc800078208ff */
[----:B------:R-:W-:Y:S01]  /*51ce0*/  LEA.HI.X.SX32 R17, R11, R21, 0x1, P1 ;  /* 0x000000150b117211 */ /* 0x000fe200008f0eff */
[----:B------:R-:W-:Y:S01]  /*51cf0*/  IMAD.MOV.U32 R11, RZ, RZ, R9 ;  /* 0x000000ffff0b7224 */ /* 0x000fe200078e0009 */
[----:B--2---:R-:W-:-:S05]  /*51d00*/  LEA R8, P2, R12, R20, 0x1 ;  /* 0x000000140c087211 */ /* 0x004fca00078408ff */
[----:B------:R-:W-:Y:S04]  /*51d10*/  STL [R1+0x3f8], R8 ;  /* 0x0003f80801007387 */ /* 0x000fe80000100800 */
[----:B------:R0:W-:Y:S01]  /*51d20*/  STL.64 [R1+0x400], R16 ;  /* 0x0004001001007387 */ /* 0x0001e20000100a00 */
[----:B------:R-:W-:Y:S02]  /*51d30*/  LEA.HI.X.SX32 R11, R12, R21, 0x1, P2 ;  /* 0x000000150c0b7211 */ /* 0x000fe400010f0eff */
[----:B0-----:R-:W-:-:S04]  /*51d40*/  LEA R16, P1, R13, R20, 0x1 ;  /* 0x000000140d107211 */ /* 0x001fc800078208ff */
[----:B------:R-:W-:Y:S01]  /*51d50*/  LEA.HI.X.SX32 R17, R13, R21, 0x1, P1 ;  /* 0x000000150d117211 */ /* 0x000fe200008f0eff */
[----:B------:R-:W-:Y:S04]  /*51d60*/  STL [R1+0x3fc], R11 ;  /* 0x0003fc0b01007387 */ /* 0x000fe80000100800 */
[----:B------:R0:W-:Y:S04]  /*51d70*/  STL.64 [R1+0x3d0], R16 ;  /* 0x0003d01001007387 */ /* 0x0001e80000100a00 */
[----:B0-----:R-:W2:Y:S01]  /*51d80*/  LDL.LU.64 R16, [R1+0x16b8] ;  /* 0x0016b80001107983 */ /* 0x001ea20000300a00 */
[----:B------:R-:W-:Y:S01]  /*51d90*/  IMAD.MOV.U32 R10, RZ, RZ, R8 ;  /* 0x000000ffff0a7224 */ /* 0x000fe200078e0008 */
[----:B----4-:R-:W-:-:S04]  /*51da0*/  LEA R8, P3, R14, R20, 0x1 ;  /* 0x000000140e087211 */ /* 0x010fc800078608ff */
[----:B------:R-:W-:Y:S02]  /*51db0*/  LEA.HI.X.SX32 R9, R14, R21, 0x1, P3 ;  /* 0x000000150e097211 */ /* 0x000fe400018f0eff */
[----:B------:R-:W-:-:S03]  /*51dc0*/  LEA R10, P2, R15, R20, 0x1 ;  /* 0x000000140f0a7211 */ /* 0x000fc600078408ff */
[----:B------:R-:W-:Y:S01]  /*51dd0*/  STL.64 [R1+0x3c8], R8 ;  /* 0x0003c80801007387 */ /* 0x000fe20000100a00 */
[----:B------:R-:W-:-:S05]  /*51de0*/  LEA.HI.X.SX32 R11, R15, R21, 0x1, P2 ;  /* 0x000000150f0b7211 */ /* 0x000fca00010f0eff */
[----:B------:R3:W-:Y:S02]  /*51df0*/  STL.64 [R1+0x3c0], R10 ;  /* 0x0003c00a01007387 */ /* 0x0007e40000100a00 */
[----:B---3--:R-:W-:-:S04]  /*51e00*/  LEA R10, P3, R18, R20, 0x1 ;  /* 0x00000014120a7211 */ /* 0x008fc800078608ff */
[----:B------:R-:W-:Y:S02]  /*51e10*/  LEA.HI.X.SX32 R11, R18, R21, 0x1, P3 ;  /* 0x00000015120b7211 */ /* 0x000fe400018f0eff */
[----:B--2---:R-:W-:-:S04]  /*51e20*/  LEA R8, P1, R16, R20, 0x1 ;  /* 0x0000001410087211 */ /* 0x004fc800078208ff */
[----:B------:R-:W-:Y:S02]  /*51e30*/  LEA.HI.X.SX32 R9, R16, R21, 0x1, P1 ;  /* 0x0000001510097211 */ /* 0x000fe400008f0eff */
[----:B------:R-:W-:-:S03]  /*51e40*/  LEA R12, P2, R17, R20, 0x1 ;  /* 0x00000014110c7211 */ /* 0x000fc600078408ff */
[----:B------:R0:W-:Y:S01]  /*51e50*/  STL.64 [R1+0x3a0], R8 ;  /* 0x0003a00801007387 */ /* 0x0001e20000100a00 */
[----:B------:R-:W-:-:S03]  /*51e60*/  LEA.HI.X.SX32 R13, R17, R21, 0x1, P2 ;  /* 0x00000015110d7211 */ /* 0x000fc600010f0eff */
[----:B------:R-:W-:Y:S01]  /*51e70*/  STL.64 [R1+0x350], R10 ;  /* 0x0003500a01007387 */ /* 0x000fe20000100a00 */
[----:B0-----:R-:W-:-:S04]  /*51e80*/  LEA R8, P1, R19, R20, 0x1 ;  /* 0x0000001413087211 */ /* 0x001fc800078208ff */
[----:B------:R-:W-:Y:S01]  /*51e90*/  LEA.HI.X.SX32 R9, R19, R21, 0x1, P1 ;  /* 0x0000001513097211 */ /* 0x000fe200008f0eff */
[----:B------:R-:W-:Y:S04]  /*51ea0*/  STL.64 [R1+0x358], R12 ;  /* 0x0003580c01007387 */ /* 0x000fe80000100a00 */
[----:B------:R0:W-:Y:S04]  /*51eb0*/  STL.64 [R1+0x320], R8 ;  /* 0x0003200801007387 */ /* 0x0001e80000100a00 */
[----:B0-----:R-:W2:Y:S01]  /*51ec0*/  LDL.LU R8, [R1+0x230] ;  /* 0x0002300001087983 */ /* 0x001ea20000300800 */
[----:B------:R-:W-:-:S04]  /*51ed0*/  LEA R10, P2, R22, R20, 0x1 ;  /* 0x00000014160a7211 */ /* 0x000fc800078408ff */
[----:B------:R-:W-:Y:S02]  /*51ee0*/  LEA.HI.X.SX32 R11, R22, R21, 0x1, P2 ;  /* 0x00000015160b7211 */ /* 0x000fe400010f0eff */
[----:B------:R-:W3:Y:S04]  /*51ef0*/  LDL.LU R22, [R1+0x224] ;  /* 0x0002240001167983 */ /* 0x000ee80000300800 */
[----:B------:R0:W-:Y:S04]  /*51f00*/  STL.64 [R1+0x2a0], R10 ;  /* 0x0002a00a01007387 */ /* 0x0001e80000100a00 */
[----:B0-----:R-:W4:Y:S01]  /*51f10*/  LDL.LU R10, [R1+0x234] ;  /* 0x00023400010a7983 */ /* 0x001f220000300800 */
[----:B------:R-:W-:-:S02]  /*51f20*/  LEA R12, P1, R23, R20, 0x1 ;  /* 0x00000014170c7211 */ /* 0x000fc400078208ff */
[CC--:B------:R-:W-:Y:S02]  /*51f30*/  LEA R16, P3, R24.reuse, R20.reuse, 0x1 ;  /* 0x0000001418107211 */ /* 0x0c0fe400078608ff */
[-C--:B------:R-:W-:Y:S02]  /*51f40*/  LEA.HI.X.SX32 R13, R23, R21.reuse, 0x1, P1 ;  /* 0x00000015170d7211 */ /* 0x080fe400008f0eff */
[-C--:B------:R-:W-:Y:S02]  /*51f50*/  LEA.HI.X.SX32 R17, R24, R21.reuse, 0x1, P3 ;  /* 0x0000001518117211 */ /* 0x080fe400018f0eff */
[CC--:B------:R-:W-:Y:S01]  /*51f60*/  LEA R14, P2, R25.reuse, R20.reuse, 0x1 ;  /* 0x00000014190e7211 */ /* 0x0c0fe200078408ff */
[----:B------:R0:W-:Y:S03]  /*51f70*/  STL.64 [R1+0x258], R12 ;  /* 0x0002580c01007387 */ /* 0x0001e60000100a00 */
[----:B------:R-:W-:Y:S01]  /*51f80*/  LEA.HI.X.SX32 R15, R25, R21, 0x1, P2 ;  /* 0x00000015190f7211 */ /* 0x000fe200010f0eff */
[----:B0-----:R-:W4:Y:S04]  /*51f90*/  LDL.LU R12, [R1+0x238] ;  /* 0x00023800010c7983 */ /* 0x001f280000300800 */
[----:B------:R0:W-:Y:S04]  /*51fa0*/  STL.64 [R1+0x250], R16 ;  /* 0x0002501001007387 */ /* 0x0001e80000100a00 */
[----:B------:R-:W4:Y:S01]  /*51fb0*/  LDL.LU R9, [R1+0x248] ;  /* 0x0002480001097983 */ /* 0x000f220000300800 */
[----:B0-----:R-:W-:-:S03]  /*51fc0*/  LEA R16, P1, R26, R20, 0x1 ;  /* 0x000000141a107211 */ /* 0x001fc600078208ff */
[----:B------:R0:W-:Y:S01]  /*51fd0*/  STL.64 [R1+0x240], R14 ;  /* 0x0002400e01007387 */ /* 0x0001e20000100a00 */
[----:B------:R-:W-:-:S03]  /*51fe0*/  LEA.HI.X.SX32 R17, R26, R21, 0x1, P1 ;  /* 0x000000151a117211 */ /* 0x000fc600008f0eff */
[----:B------:R-:W4:Y:S04]  /*51ff0*/  LDL.LU R23, [R1+0x23c] ;  /* 0x00023c0001177983 */ /* 0x000f280000300800 */
[----:B------:R1:W-:Y:S01]  /*52000*/  STL.64 [R1+0x228], R16 ;  /* 0x0002281001007387 */ /* 0x0003e20000100a00 */
[CC--:B------:R-:W-:Y:S02]  /*52010*/  LEA R24, P2, R27.reuse, R20.reuse, 0x1 ;  /* 0x000000141b187211 */ /* 0x0c0fe400078408ff */
[C---:B0-----:R-:W-:Y:S01]  /*52020*/  LEA R14, P3, R28.reuse, R20, 0x1 ;  /* 0x000000141c0e7211 */ /* 0x041fe200078608ff */
[----:B-1----:R-:W4:Y:S03]  /*52030*/  LDL.LU R17, [R1+0x24c] ;  /* 0x00024c0001117983 */ /* 0x002f260000300800 */
[-C--:B------:R-:W-:Y:S01]  /*52040*/  LEA.HI.X.SX32 R15, R28, R21.reuse, 0x1, P3 ;  /* 0x000000151c0f7211 */ /* 0x080fe200018f0eff */
[----:B------:R-:W4:Y:S01]  /*52050*/  LDL.LU R11, [R1+0x260] ;  /* 0x00026000010b7983 */ /* 0x000f220000300800 */
[----:B------:R-:W-:-:S02]  /*52060*/  LEA.HI.X.SX32 R25, R27, R21, 0x1, P2 ;  /* 0x000000151b197211 */ /* 0x000fc400010f0eff */
[CC--:B------:R-:W-:Y:S01]  /*52070*/  LEA R18, P1, R29.reuse, R20.reuse, 0x1 ;  /* 0x000000141d127211 */ /* 0x0c0fe200078208ff */
[----:B------:R0:W-:Y:S01]  /*52080*/  STL.64 [R1+0x210], R14 ;  /* 0x0002100e01007387 */ /* 0x0001e20000100a00 */
[C---:B------:R-:W-:Y:S02]  /*52090*/  VIADD R13, R29.reuse, UR70 ;  /* 0x000000461d0d7c36 */ /* 0x040fe40008000000 */
[----:B------:R-:W-:Y:S01]  /*520a0*/  LEA.HI.X.SX32 R19, R29, R21, 0x1, P1 ;  /* 0x000000151d137211 */ /* 0x000fe200008f0eff */
[----:B------:R1:W-:Y:S04]  /*520b0*/  STL.64 [R1+0x218], R24 ;  /* 0x0002181801007387 */ /* 0x0003e80000100a00 */
[----:B------:R-:W4:Y:S04]  /*520c0*/  LDL.LU R16, [R1+0x268] ;  /* 0x0002680001107983 */ /* 0x000f280000300800 */
[----:B------:R3:W-:Y:S01]  /*520d0*/  STL.64 [R1+0x200], R18 ;  /* 0x0002001201007387 */ /* 0x0007e20000100a00 */
[----:B0-----:R-:W-:-:S03]  /*520e0*/  LEA R14, P2, R13, R20, 0x1 ;  /* 0x000000140d0e7211 */ /* 0x001fc600078408ff */
[----:B-1----:R-:W4:Y:S01]  /*520f0*/  LDL.LU R24, [R1+0x264] ;  /* 0x0002640001187983 */ /* 0x002f220000300800 */
[----:B------:R-:W-:-:S03]  /*52100*/  LEA.HI.X.SX32 R15, R13, R21, 0x1, P2 ;  /* 0x000000150d0f7211 */ /* 0x000fc600010f0eff */
[----:B------:R-:W4:Y:S04]  /*52110*/  LDL.LU R13, [R1+0x26c] ;  /* 0x00026c00010d7983 */ /* 0x000f280000300800 */
[----:B------:R4:W-:Y:S01]  /*52120*/  STL.64 [R1+0x1e8], R14 ;  /* 0x0001e80e01007387 */ /* 0x0009e20000100a00 */
[----:B--2---:R-:W-:-:S04]  /*52130*/  LEA R26, P1, R8, R20, 0x1 ;  /* 0x00000014081a7211 */ /* 0x004fc800078208ff */
[----:B------:R-:W-:Y:S02]  /*52140*/  LEA.HI.X.SX32 R27, R8, R21, 0x1, P1 ;  /* 0x00000015081b7211 */ /* 0x000fe400008f0eff */
[----:B------:R-:W2:Y:S01]  /*52150*/  LDL.LU R8, [R1+0x270] ;  /* 0x0002700001087983 */ /* 0x000ea20000300800 */
[----:B---3--:R-:W-:-:S04]  /*52160*/  LEA R18, P3, R22, R20, 0x1 ;  /* 0x0000001416127211 */ /* 0x008fc800078608ff */
[----:B------:R-:W-:-:S05]  /*52170*/  LEA.HI.X.SX32 R19, R22, R21, 0x1, P3 ;  /* 0x0000001516137211 */ /* 0x000fca00018f0eff */
[----:B------:R0:W-:Y:S01]  /*52180*/  STL.64 [R1+0x1d0], R18 ;  /* 0x0001d01201007387 */ /* 0x0001e20000100a00 */
[----:B----4-:R-:W-:-:S03]  /*52190*/  LEA R14, P2, R10, R20, 0x1 ;  /* 0x000000140a0e7211 */ /* 0x010fc600078408ff */
[----:B------:R1:W-:Y:S01]  /*521a0*/  STL.64 [R1+0x1d8], R26 ;  /* 0x0001d81a01007387 */ /* 0x0003e20000100a00 */
[----:B------:R-:W-:-:S03]  /*521b0*/  LEA.HI.X.SX32 R15, R10, R21, 0x1, P2 ;  /* 0x000000150a0f7211 */ /* 0x000fc600010f0eff */
[----:B------:R-:W3:Y:S04]  /*521c0*/  LDL.LU R10, [R1+0x278] ;  /* 0x00027800010a7983 */ /* 0x000ee80000300800 */
[----:B------:R4:W-:Y:S04]  /*521d0*/  STL.64 [R1+0x1c8], R14 ;  /* 0x0001c80e01007387 */ /* 0x0009e80000100a00 */
[----:B------:R-:W3:Y:S01]  /*521e0*/  LDL.LU R22, [R1+0x274] ;  /* 0x0002740001167983 */ /* 0x000ee20000300800 */
[----:B0-----:R-:W-:-:S04]  /*521f0*/  LEA R18, P1, R12, R20, 0x1 ;  /* 0x000000140c127211 */ /* 0x001fc800078208ff */
[----:B------:R-:W-:Y:S02]  /*52200*/  LEA.HI.X.SX32 R19, R12, R21, 0x1, P1 ;  /* 0x000000150c137211 */ /* 0x000fe400008f0eff */
[----:B------:R-:W3:Y:S01]  /*52210*/  LDL.LU R12, [R1+0x27c] ;  /* 0x00027c00010c7983 */ /* 0x000ee20000300800 */
[----:B-1----:R-:W-:-:S03]  /*52220*/  LEA R26, P2, R9, R20, 0x1 ;  /* 0x00000014091a7211 */ /* 0x002fc600078408ff */
[----:B------:R0:W-:Y:S01]  /*52230*/  STL.64 [R1+0x1c0], R18 ;  /* 0x0001c01201007387 */ /* 0x0001e20000100a00 */
[----:B------:R-:W-:-:S03]  /*52240*/  LEA.HI.X.SX32 R27, R9, R21, 0x1, P2 ;  /* 0x00000015091b7211 */ /* 0x000fc600010f0eff */
[----:B------:R-:W3:Y:S01]  /*52250*/  LDL.LU R9, [R1+0x280] ;  /* 0x0002800001097983 */ /* 0x000ee20000300800 */
[----:B----4-:R-:W-:-:S04]  /*52260*/  LEA R14, P3, R23, R20, 0x1 ;  /* 0x00000014170e7211 */ /* 0x010fc800078608ff */
[----:B------:R-:W-:-:S05]  /*52270*/  LEA.HI.X.SX32 R15, R23, R21, 0x1, P3 ;  /* 0x00000015170f7211 */ /* 0x000fca00018f0eff */
[----:B------:R1:W-:Y:S01]  /*52280*/  STL.64 [R1+0x1b0], R14 ;  /* 0x0001b00e01007387 */ /* 0x0003e20000100a00 */
[----:B0-----:R-:W-:-:S03]  /*52290*/  LEA R18, P1, R17, R20, 0x1 ;  /* 0x0000001411127211 */ /* 0x001fc600078208ff */
[----:B------:R0:W-:Y:S01]  /*522a0*/  STL.64 [R1+0x1b8], R26 ;  /* 0x0001b81a01007387 */ /* 0x0001e20000100a00 */
[-C--:B------:R-:W-:Y:S02]  /*522b0*/  LEA.HI.X.SX32 R19, R17, R21.reuse, 0x1, P1 ;  /* 0x0000001511137211 */ /* 0x080fe400008f0eff */
[C---:B-1----:R-:W-:Y:S01]  /*522c0*/  LEA R14, P2, R11.reuse, R20, 0x1 ;  /* 0x000000140b0e7211 */ /* 0x042fe200078408ff */
[----:B------:R-:W4:Y:S04]  /*522d0*/  LDL.LU R17, [R1+0x288] ;  /* 0x0002880001117983 */ /* 0x000f280000300800 */
[----:B------:R1:W-:Y:S01]  /*522e0*/  STL.64 [R1+0x1a8], R18 ;  /* 0x0001a81201007387 */ /* 0x0003e20000100a00 */
[----:B------:R-:W-:-:S03]  /*522f0*/  LEA.HI.X.SX32 R15, R11, R21, 0x1, P2 ;  /* 0x000000150b0f7211 */ /* 0x000fc600010f0eff */
[----:B------:R-:W4:Y:S01]  /*52300*/  LDL.LU R23, [R1+0x284] ;  /* 0x0002840001177983 */ /* 0x000f220000300800 */
[----:B0-----:R-:W-:-:S03]  /*52310*/  LEA R26, P1, R16, R20, 0x1 ;  /* 0x00000014101a7211 */ /* 0x001fc600078208ff */
[----:B------:R-:W4:Y:S01]  /*52320*/  LDL.LU R11, [R1+0x28c] ;  /* 0x00028c00010b7983 */ /* 0x000f220000300800 */
[----:B------:R-:W-:-:S03]  /*52330*/  LEA.HI.X.SX32 R27, R16, R21, 0x1, P1 ;  /* 0x00000015101b7211 */ /* 0x000fc600008f0eff */
[----:B------:R0:W-:Y:S01]  /*52340*/  STL.64 [R1+0x1a0], R14 ;  /* 0x0001a00e01007387 */ /* 0x0001e20000100a00 */
[----:B-1----:R-:W-:-:S03]  /*52350*/  LEA R18, P3, R24, R20, 0x1 ;  /* 0x0000001418127211 */ /* 0x002fc600078608ff */
[----:B------:R-:W4:Y:S01]  /*52360*/  LDL.LU R16, [R1+0x290] ;  /* 0x0002900001107983 */ /* 0x000f220000300800 */
[----:B------:R-:W-:Y:S02]  /*52370*/  LEA.HI.X.SX32 R19, R24, R21, 0x1, P3 ;  /* 0x0000001518137211 */ /* 0x000fe400018f0eff */
[----:B0-----:R-:W-:-:S03]  /*52380*/  LEA R14, P2, R13, R20, 0x1 ;  /* 0x000000140d0e7211 */ /* 0x001fc600078408ff */
[----:B------:R2:W-:Y:S01]  /*52390*/  STL.64 [R1+0x190], R18 ;  /* 0x0001901201007387 */ /* 0x0005e20000100a00 */
[----:B------:R-:W-:-:S03]  /*523a0*/  LEA.HI.X.SX32 R15, R13, R21, 0x1, P2 ;  /* 0x000000150d0f7211 */ /* 0x000fc600010f0eff */
[----:B------:R3:W-:Y:S04]  /*523b0*/  STL.64 [R1+0x198], R26 ;  /* 0x0001981a01007387 */ /* 0x0007e80000100a00 */
[----:B------:R-:W4:Y:S04]  /*523c0*/  LDL.LU R13, [R1+0x298] ;  /* 0x00029800010d7983 */ /* 0x000f280000300800 */
[----:B------:R0:W-:Y:S04]  /*523d0*/  STL.64 [R1+0x188], R14 ;  /* 0x0001880e01007387 */ /* 0x0001e80000100a00 */
[----:B------:R-:W4:Y:S01]  /*523e0*/  LDL.LU R24, [R1+0x294] ;  /* 0x0002940001187983 */ /* 0x000f220000300800 */
[----:B--2---:R-:W-:-:S04]  /*523f0*/  LEA R18, P1, R8, R20, 0x1 ;  /* 0x0000001408127211 */ /* 0x004fc800078208ff */
[----:B------:R-:W-:Y:S02]  /*52400*/  LEA.HI.X.SX32 R19, R8, R21, 0x1, P1 ;  /* 0x0000001508137211 */ /* 0x000fe400008f0eff */
[----:B------:R-:W2:Y:S04]  /*52410*/  LDL.LU R8, [R1+0x29c] ;  /* 0x00029c0001087983 */ /* 0x000ea80000300800 */
[----:B------:R1:W-:Y:S01]  /*52420*/  STL.64 [R1+0x180], R18 ;  /* 0x0001801201007387 */ /* 0x0003e20000100a00 */
[----:B---3--:R-:W-:-:S04]  /*52430*/  LEA R26, P2, R10, R20, 0x1 ;  /* 0x000000140a1a7211 */ /* 0x008fc800078408ff */
[----:B------:R-:W-:Y:S02]  /*52440*/  LEA.HI.X.SX32 R27, R10, R21, 0x1, P2 ;  /* 0x000000150a1b7211 */ /* 0x000fe400010f0eff */
[----:B------:R-:W3:Y:S01]  /*52450*/  LDL.LU R10, [R1+0x2a8] ;  /* 0x0002a800010a7983 */ /* 0x000ee20000300800 */
[----:B0-----:R-:W-:-:S04]  /*52460*/  LEA R14, P3, R22, R20, 0x1 ;  /* 0x00000014160e7211 */ /* 0x001fc800078608ff */
[----:B------:R-:W-:Y:S02]  /*52470*/  LEA.HI.X.SX32 R15, R22, R21, 0x1, P3 ;  /* 0x00000015160f7211 */ /* 0x000fe400018f0eff */
[----:B-1----:R-:W-:-:S03]  /*52480*/  LEA R18, P1, R12, R20, 0x1 ;  /* 0x000000140c127211 */ /* 0x002fc600078208ff */
[----:B------:R0:W-:Y:S01]  /*52490*/  STL.64 [R1+0x170], R14 ;  /* 0x0001700e01007387 */ /* 0x0001e20000100a00 */
[----:B------:R-:W-:-:S03]  /*524a0*/  LEA.HI.X.SX32 R19, R12, R21, 0x1, P1 ;  /* 0x000000150c137211 */ /* 0x000fc600008f0eff */
[----:B------:R4:W-:Y:S04]  /*524b0*/  STL.64 [R1+0x178], R26 ;  /* 0x0001781a01007387 */ /* 0x0009e80000100a00 */
[----:B------:R-:W3:Y:S01]  /*524c0*/  LDL.LU R12, [R1+0x2b0] ;  /* 0x0002b000010c7983 */ /* 0x000ee20000300800 */
[----:B0-----:R-:W-:-:S03]  /*524d0*/  LEA R14, P2, R9, R20, 0x1 ;  /* 0x00000014090e7211 */ /* 0x001fc600078408ff */
[----:B------:R0:W-:Y:S04]  /*524e0*/  STL.64 [R1+0x168], R18 ;  /* 0x0001681201007387 */ /* 0x0001e80000100a00 */
[----:B------:R-:W3:Y:S01]  /*524f0*/  LDL.LU R22, [R1+0x2ac] ;  /* 0x0002ac0001167983 */ /* 0x000ee20000300800 */
[----:B------:R-:W-:-:S03]  /*52500*/  LEA.HI.X.SX32 R15, R9, R21, 0x1, P2 ;  /* 0x00000015090f7211 */ /* 0x000fc600010f0eff */
[----:B------:R-:W3:Y:S04]  /*52510*/  LDL.LU R9, [R1+0x2b4] ;  /* 0x0002b40001097983 */ /* 0x000ee80000300800 */
[----:B------:R1:W-:Y:S01]  /*52520*/  STL.64 [R1+0x160], R14 ;  /* 0x0001600e01007387 */ /* 0x0003e20000100a00 */
[----:B----4-:R-:W-:-:S04]  /*52530*/  LEA R26, P1, R17, R20, 0x1 ;  /* 0x00000014111a7211 */ /* 0x010fc800078208ff */
[-C--:B------:R-:W-:Y:S02]  /*52540*/  LEA.HI.X.SX32 R27, R17, R21.reuse, 0x1, P1 ;  /* 0x00000015111b7211 */ /* 0x080fe400008f0eff */
[----:B------:R-:W4:Y:S01]  /*52550*/  LDL.LU R17, [R1+0x2b8] ;  /* 0x0002b80001117983 */ /* 0x000f220000300800 */
[-C--:B0-----:R-:W-:Y:S02]  /*52560*/  LEA R18, P3, R23, R20.reuse, 0x1 ;  /* 0x0000001417127211 */ /* 0x081fe400078608ff */
[----:B-1----:R-:W-:Y:S02]  /*52570*/  LEA R14, P2, R11, R20, 0x1 ;  /* 0x000000140b0e7211 */ /* 0x002fe400078408ff */
[-C--:B------:R-:W-:Y:S02]  /*52580*/  LEA.HI.X.SX32 R19, R23, R21.reuse, 0x1, P3 ;  /* 0x0000001517137211 */ /* 0x080fe400018f0eff */
[----:B------:R-:W-:-:S03]  /*52590*/  LEA.HI.X.SX32 R15, R11, R21, 0x1, P2 ;  /* 0x000000150b0f7211 */ /* 0x000fc600010f0eff */
[----:B------:R0:W-:Y:S04]  /*525a0*/  STL.64 [R1+0x150], R18 ;  /* 0x0001501201007387 */ /* 0x0001e80000100a00 */
[----:B------:R1:W-:Y:S04]  /*525b0*/  STL.64 [R1+0x158], R26 ;  /* 0x0001581a01007387 */ /* 0x0003e80000100a00 */
[----:B------:R-:W4:Y:S01]  /*525c0*/  LDL.LU R11, [R1+0x2c0] ;  /* 0x0002c000010b7983 */ /* 0x000f220000300800 */
[----:B0-----:R-:W-:-:S03]  /*525d0*/  LEA R18, P1, R16, R20, 0x1 ;  /* 0x0000001410127211 */ /* 0x001fc600078208ff */
[----:B------:R0:W-:Y:S04]  /*525e0*/  STL.64 [R1+0x148], R14 ;  /* 0x0001480e01007387 */ /* 0x0001e80000100a00 */
[----:B------:R-:W4:Y:S01]  /*525f0*/  LDL.LU R23, [R1+0x2bc] ;  /* 0x0002bc0001177983 */ /* 0x000f220000300800 */
[----:B------:R-:W-:-:S03]  /*52600*/  LEA.HI.X.SX32 R19, R16, R21, 0x1, P1 ;  /* 0x0000001510137211 */ /* 0x000fc600008f0eff */
[----:B------:R-:W4:Y:S01]  /*52610*/  LDL.LU R16, [R1+0x2c4] ;  /* 0x0002c40001107983 */ /* 0x000f220000300800 */
[----:B-1----:R-:W-:-:S03]  /*52620*/  LEA R26, P2, R13, R20, 0x1 ;  /* 0x000000140d1a7211 */ /* 0x002fc600078408ff */
[----:B------:R2:W-:Y:S01]  /*52630*/  STL.64 [R1+0x140], R18 ;  /* 0x0001401201007387 */ /* 0x0005e20000100a00 */
[-C--:B------:R-:W-:Y:S02]  /*52640*/  LEA.HI.X.SX32 R27, R13, R21.reuse, 0x1, P2 ;  /* 0x000000150d1b7211 */ /* 0x080fe400010f0eff */
[C---:B0-----:R-:W-:Y:S01]  /*52650*/  LEA R14, P3, R24.reuse, R20, 0x1 ;  /* 0x00000014180e7211 */ /* 0x041fe200078608ff */
[----:B------:R-:W4:Y:S03]  /*52660*/  LDL.LU R13, [R1+0x2c8] ;  /* 0x0002c800010d7983 */ /* 0x000f260000300800 */
[----:B------:R-:W-:-:S05]  /*52670*/  LEA.HI.X.SX32 R15, R24, R21, 0x1, P3 ;  /* 0x00000015180f7211 */ /* 0x000fca00018f0eff */
[----:B------:R3:W-:Y:S04]  /*52680*/  STL.64 [R1+0x130], R14 ;  /* 0x0001300e01007387 */ /* 0x0007e80000100a00 */
[----:B------:R0:W-:Y:S01]  /*52690*/  STL.64 [R1+0x138], R26 ;  /* 0x0001381a01007387 */ /* 0x0001e20000100a00 */
[----:B--2---:R-:W-:-:S04]  /*526a0*/  LEA R18, P1, R8, R20, 0x1 ;  /* 0x0000001408127211 */ /* 0x004fc800078208ff */
[----:B------:R-:W-:Y:S02]  /*526b0*/  LEA.HI.X.SX32 R19, R8, R21, 0x1, P1 ;  /* 0x0000001508137211 */ /* 0x000fe400008f0eff */
[----:B------:R-:W2:Y:S04]  /*526c0*/  LDL.LU R8, [R1+0x2d0] ;  /* 0x0002d00001087983 */ /* 0x000ea80000300800 */
[----:B------:R1:W-:Y:S04]  /*526d0*/  STL.64 [R1+0x128], R18 ;  /* 0x0001281201007387 */ /* 0x0003e80000100a00 */
[----:B------:R-:W2:Y:S01]  /*526e0*/  LDL.LU R24, [R1+0x2cc] ;  /* 0x0002cc0001187983 */ /* 0x000ea20000300800 */
[----:B---3--:R-:W-:-:S04]  /*526f0*/  LEA R14, P2, R10, R20, 0x1 ;  /* 0x000000140a0e7211 */ /* 0x008fc800078408ff */
[----:B------:R-:W-:Y:S02]  /*52700*/  LEA.HI.X.SX32 R15, R10, R21, 0x1, P2 ;  /* 0x000000150a0f7211 */ /* 0x000fe400010f0eff */
[----:B------:R-:W3:Y:S04]  /*52710*/  LDL.LU R10, [R1+0x2d4] ;  /* 0x0002d400010a7983 */ /* 0x000ee80000300800 */
[----:B------:R0:W-:Y:S02]  /*52720*/  STL.64 [R1+0x120], R14 ;  /* 0x0001200e01007387 */ /* 0x0001e40000100a00 */
[----:B0-----:R-:W-:-:S04]  /*52730*/  LEA R26, P1, R12, R20, 0x1 ;  /* 0x000000140c1a7211 */ /* 0x001fc800078208ff */
[-C--:B------:R-:W-:Y:S02]  /*52740*/  LEA.HI.X.SX32 R27, R12, R21.reuse, 0x1, P1 ;  /* 0x000000150c1b7211 */ /* 0x080fe400008f0eff */
[----:B------:R-:W3:Y:S01]  /*52750*/  LDL.LU R12, [R1+0x2d8] ;  /* 0x0002d800010c7983 */ /* 0x000ee20000300800 */
[CC--:B-1----:R-:W-:Y:S02]  /*52760*/  LEA R18, P3, R22.reuse, R20.reuse, 0x1 ;  /* 0x0000001416127211 */ /* 0x0c2fe400078608ff */
[C---:B------:R-:W-:Y:S02]  /*52770*/  LEA R14, P2, R9.reuse, R20, 0x1 ;  /* 0x00000014090e7211 */ /* 0x040fe400078408ff */
[-C--:B------:R-:W-:Y:S02]  /*52780*/  LEA.HI.X.SX32 R19, R22, R21.reuse, 0x1, P3 ;  /* 0x0000001516137211 */ /* 0x080fe400018f0eff */
[----:B------:R-:W-:-:S03]  /*52790*/  LEA.HI.X.SX32 R15, R9, R21, 0x1, P2 ;  /* 0x00000015090f7211 */ /* 0x000fc600010f0eff */
[----:B------:R4:W-:Y:S04]  /*527a0*/  STL.64 [R1+0x110], R18 ;  /* 0x0001101201007387 */ /* 0x0009e80000100a00 */
[----:B------:R0:W-:Y:S04]  /*527b0*/  STL.64 [R1+0x118], R26 ;  /* 0x0001181a01007387 */ /* 0x0001e80000100a00 */
[----:B------:R-:W3:Y:S04]  /*527c0*/  LDL.LU R9, [R1+0x2e0] ;  /* 0x0002e00001097983 */ /* 0x000ee80000300800 */
[----:B------:R1:W-:Y:S01]  /*527d0*/  STL.64 [R1+0x108], R14 ;  /* 0x0001080e01007387 */ /* 0x0003e20000100a00 */
[----:B----4-:R-:W-:-:S03]  /*527e0*/  LEA R18, P1, R17, R20, 0x1 ;  /* 0x0000001411127211 */ /* 0x010fc600078208ff */
[----:B------:R-:W4:Y:S01]  /*527f0*/  LDL.LU R22, [R1+0x2dc] ;  /* 0x0002dc0001167983 */ /* 0x000f220000300800 */
[----:B------:R-:W-:-:S03]  /*52800*/  LEA.HI.X.SX32 R19, R17, R21, 0x1, P1 ;  /* 0x0000001511137211 */ /* 0x000fc600008f0eff */
[----:B------:R-:W4:Y:S04]  /*52810*/  LDL.LU R17, [R1+0x2e4] ;  /* 0x0002e40001117983 */ /* 0x000f280000300800 */
[----:B------:R1:W-:Y:S01]  /*52820*/  STL.64 [R1+0x100], R18 ;  /* 0x0001001201007387 */ /* 0x0003e20000100a00 */
[----:B0-----:R-:W-:-:S04]  /*52830*/  LEA R26, P2, R11, R20, 0x1 ;  /* 0x000000140b1a7211 */ /* 0x001fc800078408ff */
[-C--:B------:R-:W-:Y:S02]  /*52840*/  LEA.HI.X.SX32 R27, R11, R21.reuse, 0x1, P2 ;  /* 0x000000150b1b7211 */ /* 0x080fe400010f0eff */
[----:B------:R-:W4:Y:S01]  /*52850*/  LDL.LU R11, [R1+0x2e8] ;  /* 0x0002e800010b7983 */ /* 0x000f220000300800 */
[CC--:B-1----:R-:W-:Y:S02]  /*52860*/  LEA R14, P3, R23.reuse, R20.reuse, 0x1 ;  /* 0x00000014170e7211 */ /* 0x0c2fe400078608ff */
[C---:B------:R-:W-:Y:S02]  /*52870*/  LEA R18, P1, R16.reuse, R20, 0x1 ;  /* 0x0000001410127211 */ /* 0x040fe400078208ff */
[-C--:B------:R-:W-:Y:S02]  /*52880*/  LEA.HI.X.SX32 R15, R23, R21.reuse, 0x1, P3 ;  /* 0x00000015170f7211 */ /* 0x080fe400018f0eff */
[----:B------:R-:W-:-:S03]  /*52890*/  LEA.HI.X.SX32 R19, R16, R21, 0x1, P1 ;  /* 0x0000001510137211 */ /* 0x000fc600008f0eff */
[----:B------:R0:W-:Y:S04]  /*528a0*/  STL.64 [R1+0xf0], R14 ;  /* 0x0000f00e01007387 */ /* 0x0001e80000100a00 */
[----:B------:R2:W-:Y:S04]  /*528b0*/  STL.64 [R1+0xf8], R26 ;  /* 0x0000f81a01007387 */ /* 0x0005e80000100a00 */
[----:B------:R-:W4:Y:S04]  /*528c0*/  LDL.LU R16, [R1+0x2f0] ;  /* 0x0002f00001107983 */ /* 0x000f280000300800 */
[----:B------:R1:W-:Y:S01]  /*528d0*/  STL.64 [R1+0xe8], R18 ;  /* 0x0000e81201007387 */ /* 0x0003e20000100a00 */
[----:B0-----:R-:W-:-:S03]  /*528e0*/  LEA R14, P2, R13, R20, 0x1 ;  /* 0x000000140d0e7211 */ /* 0x001fc600078408ff */
[----:B------:R-:W4:Y:S01]  /*528f0*/  LDL.LU R23, [R1+0x2ec] ;  /* 0x0002ec0001177983 */ /* 0x000f220000300800 */
[----:B------:R-:W-:-:S03]  /*52900*/  LEA.HI.X.SX32 R15, R13, R21, 0x1, P2 ;  /* 0x000000150d0f7211 */ /* 0x000fc600010f0eff */
[----:B------:R-:W4:Y:S04]  /*52910*/  LDL.LU R13, [R1+0x2f4] ;  /* 0x0002f400010d7983 */ /* 0x000f280000300800 */
[----:B------:R3:W-:Y:S01]  /*52920*/  STL.64 [R1+0xe0], R14 ;  /* 0x0000e00e01007387 */ /* 0x0007e20000100a00 */
[----:B--2---:R-:W-:-:S04]  /*52930*/  LEA R26, P1, R8, R20, 0x1 ;  /* 0x00000014081a7211 */ /* 0x004fc800078208ff */
[----:B------:R-:W-:Y:S02]  /*52940*/  LEA.HI.X.SX32 R27, R8, R21, 0x1, P1 ;  /* 0x00000015081b7211 */ /* 0x000fe400008f0eff */
[----:B------:R-:W2:Y:S01]  /*52950*/  LDL.LU R8, [R1+0x2f8] ;  /* 0x0002f80001087983 */ /* 0x000ea20000300800 */
[----:B-1----:R-:W-:-:S04]  /*52960*/  LEA R18, P3, R24, R20, 0x1 ;  /* 0x0000001418127211 */ /* 0x002fc800078608ff */
[----:B------:R-:W-:-:S05]  /*52970*/  LEA.HI.X.SX32 R19, R24, R21, 0x1, P3 ;  /* 0x0000001518137211 */ /* 0x000fca00018f0eff */
[----:B------:R0:W-:Y:S01]  /*52980*/  STL.64 [R1+0xd0], R18 ;  /* 0x0000d01201007387 */ /* 0x0001e20000100a00 */
[----:B---3--:R-:W-:-:S03]  /*52990*/  LEA R14, P2, R10, R20, 0x1 ;  /* 0x000000140a0e7211 */ /* 0x008fc600078408ff */
[----:B------:R1:W-:Y:S01]  /*529a0*/  STL.64 [R1+0xd8], R26 ;  /* 0x0000d81a01007387 */ /* 0x0003e20000100a00 */
[----:B------:R-:W-:-:S03]  /*529b0*/  LEA.HI.X.SX32 R15, R10, R21, 0x1, P2 ;  /* 0x000000150a0f7211 */ /* 0x000fc600010f0eff */
[----:B------:R-:W3:Y:S04]  /*529c0*/  LDL.LU R10, [R1+0x300] ;  /* 0x00030000010a7983 */ /* 0x000ee80000300800 */
[----:B------:R4:W-:Y:S04]  /*529d0*/  STL.64 [R1+0xc8], R14 ;  /* 0x0000c80e01007387 */ /* 0x0009e80000100a00 */
[----:B------:R-:W3:Y:S01]  /*529e0*/  LDL.LU R24, [R1+0x2fc] ;  /* 0x0002fc0001187983 */ /* 0x000ee20000300800 */
[----:B0-----:R-:W-:-:S04]  /*529f0*/  LEA R18, P1, R12, R20, 0x1 ;  /* 0x000000140c127211 */ /* 0x001fc800078208ff */
[----:B------:R-:W-:Y:S02]  /*52a00*/  LEA.HI.X.SX32 R19, R12, R21, 0x1, P1 ;  /* 0x000000150c137211 */ /* 0x000fe400008f0eff */
[----:B------:R-:W3:Y:S04]  /*52a10*/  LDL.LU R12, [R1+0x304] ;  /* 0x00030400010c7983 */ /* 0x000ee80000300800 */
[----:B------:R0:W-:Y:S01]  /*52a20*/  STL.64 [R1+0xc0], R18 ;  /* 0x0000c01201007387 */ /* 0x0001e20000100a00 */
[----:B-1----:R-:W-:-:S04]  /*52a30*/  LEA R26, P2, R9, R20, 0x1 ;  /* 0x00000014091a7211 */ /* 0x002fc800078408ff */
[----:B------:R-:W-:Y:S02]  /*52a40*/  LEA.HI.X.SX32 R27, R9, R21, 0x1, P2 ;  /* 0x00000015091b7211 */ /* 0x000fe400010f0eff */
[----:B------:R-:W3:Y:S01]  /*52a50*/  LDL.LU R9, [R1+0x308] ;  /* 0x0003080001097983 */ /* 0x000ee20000300800 */
[----:B----4-:R-:W-:-:S04]  /*52a60*/  LEA R14, P3, R22, R20, 0x1 ;  /* 0x00000014160e7211 */ /* 0x010fc800078608ff */
[----:B------:R-:W-:Y:S02]  /*52a70*/  LEA.HI.X.SX32 R15, R22, R21, 0x1, P3 ;  /* 0x00000015160f7211 */ /* 0x000fe400018f0eff */
[----:B0-----:R-:W-:-:S04]  /*52a80*/  LEA R18, P1, R17, R20, 0x1 ;  /* 0x0000001411127211 */ /* 0x001fc800078208ff */
[----:B------:R-:W-:Y:S01]  /*52a90*/  LEA.HI.X.SX32 R19, R17, R21, 0x1, P1 ;  /* 0x0000001511137211 */ /* 0x000fe200008f0eff */
        /* <DEDUP_REMOVED lines=9> */
[----:B-1----:R-:W-:-:S04]  /*52b30*/  LEA R26, P1, R16, R20, 0x1 ;  /* 0x00000014101a7211 */ /* 0x002fc800078208ff */
[----:B------:R-:W-:Y:S02]  /*52b40*/  LEA.HI.X.SX32 R27, R16, R21, 0x1, P1 ;  /* 0x00000015101b7211 */ /* 0x000fe400008f0eff */
[----:B------:R-:W4:Y:S01]  /*52b50*/  LDL.LU R16, [R1+0x330] ;  /* 0x0003300001107983 */ /* 0x000f220000300800 */
[----:B------:R-:W-:-:S04]  /*52b60*/  LEA R18, P3, R23, R20, 0x1 ;  /* 0x0000001417127211 */ /* 0x000fc800078608ff */
        /* <DEDUP_REMOVED lines=16> */
[----:B------:R-:W-:-:S05]  /*52c70*/  LEA.HI.X.SX32 R15, R24, R21, 0x1, P3 ;  /* 0x00000015180f7211 */ /* 0x000fca00018f0eff */
[----:B------:R0:W-:Y:S01]  /*52c80*/  STL.64 [R1+0x70], R14 ;  /* 0x0000700e01007387 */ /* 0x0001e20000100a00 */
[----:B-1----:R-:W-:-:S03]  /*52c90*/  LEA R18, P1, R12, R20, 0x1 ;  /* 0x000000140c127211 */ /* 0x002fc600078208ff */
        /* <DEDUP_REMOVED lines=9> */
[----:B----4-:R-:W-:-:S04]  /*52d30*/  LEA R26, P1, R17, R20, 0x1 ;  /* 0x00000014111a7211 */ /* 0x010fc800078208ff */
[----:B------:R-:W-:Y:S02]  /*52d40*/  LEA.HI.X.SX32 R27, R17, R21, 0x1, P1 ;  /* 0x00000015111b7211 */ /* 0x000fe400008f0eff */
[----:B------:R-:W4:Y:S01]  /*52d50*/  LDL.LU R17, [R1+0x360] ;  /* 0x0003600001117983 */ /* 0x000f220000300800 */
[----:B-1----:R-:W-:-:S04]  /*52d60*/  LEA R18, P3, R22, R20, 0x1 ;  /* 0x0000001416127211 */ /* 0x002fc800078608ff */
        /* <DEDUP_REMOVED lines=28> */
[-C--:B0-----:R-:W-:Y:S02]  /*52f30*/  LEA R26, P1, R12, R20.reuse, 0x1 ;  /* 0x000000140c1a7211 */ /* 0x081fe400078208ff */
[----:B-1----:R-:W-:-:S02]  /*52f40*/  LEA R18, P3, R24, R20, 0x1 ;  /* 0x0000001418127211 */ /* 0x002fc400078608ff */
[-C--:B------:R-:W-:Y:S02]  /*52f50*/  LEA.HI.X.SX32 R27, R12, R21.reuse, 0x1, P1 ;  /* 0x000000150c1b7211 */ /* 0x080fe400008f0eff */
[----:B------:R-:W-:Y:S01]  /*52f60*/  LEA.HI.X.SX32 R19, R24, R21, 0x1, P3 ;  /* 0x0000001518137211 */ /* 0x000fe200018f0eff */
[----:B------:R-:W3:Y:S01]  /*52f70*/  LDL.LU R12, [R1+0x380] ;  /* 0x00038000010c7983 */ /* 0x000ee20000300800 */
[----:B------:R-:W-:-:S03]  /*52f80*/  LEA R14, P2, R9, R20, 0x1 ;  /* 0x00000014090e7211 */ /* 0x000fc600078408ff */
[----:B------:R4:W-:Y:S01]  /*52f90*/  STL.64 [R1+0x10], R18 ;  /* 0x0000101201007387 */ /* 0x0009e20000100a00 */
[----:B------:R-:W-:-:S03]  /*52fa0*/  LEA.HI.X.SX32 R15, R9, R21, 0x1, P2 ;  /* 0x00000015090f7211 */ /* 0x000fc600010f0eff */
[----:B------:R0:W-:Y:S04]  /*52fb0*/  STL.64 [R1+0x18], R26 ;  /* 0x0000181a01007387 */ /* 0x0001e80000100a00 */
[----:B------:R-:W3:Y:S04]  /*52fc0*/  LDL.LU R9, [R1+0x388] ;  /* 0x0003880001097983 */ /* 0x000ee80000300800 */
[----:B------:R1:W-:Y:S04]  /*52fd0*/  STL.64 [R1+0x1e0], R14 ;  /* 0x0001e00e01007387 */ /* 0x0003e80000100a00 */
[----:B------:R-:W3:Y:S01]  /*52fe0*/  LDL.LU R24, [R1+0x384] ;  /* 0x0003840001187983 */ /* 0x000ee20000300800 */
[----:B----4-:R-:W-:-:S04]  /*52ff0*/  LEA R18, P1, R17, R20, 0x1 ;  /* 0x0000001411127211 */ /* 0x010fc800078208ff */
[----:B------:R-:W-:Y:S02]  /*53000*/  LEA.HI.X.SX32 R19, R17, R21, 0x1, P1 ;  /* 0x0000001511137211 */ /* 0x000fe400008f0eff */
[----:B------:R-:W4:Y:S04]  /*53010*/  LDL.LU R17, [R1+0x38c] ;  /* 0x00038c0001117983 */ /* 0x000f280000300800 */
[----:B------:R1:W-:Y:S01]  /*53020*/  STL.64 [R1+0x1f0], R18 ;  /* 0x0001f01201007387 */ /* 0x0003e20000100a00 */
[----:B0-----:R-:W-:-:S04]  /*53030*/  LEA R26, P2, R11, R20, 0x1 ;  /* 0x000000140b1a7211 */ /* 0x001fc800078408ff */
[----:B------:R-:W-:Y:S02]  /*53040*/  LEA.HI.X.SX32 R27, R11, R21, 0x1, P2 ;  /* 0x000000150b1b7211 */ /* 0x000fe400010f0eff */
[----:B------:R-:W4:Y:S01]  /*53050*/  LDL.LU R11, [R1+0x390] ;  /* 0x00039000010b7983 */ /* 0x000f220000300800 */
[----:B-1----:R-:W-:-:S04]  /*53060*/  LEA R14, P3, R22, R20, 0x1 ;  /* 0x00000014160e7211 */ /* 0x002fc800078608ff */
[----:B------:R-:W-:Y:S02]  /*53070*/  LEA.HI.X.SX32 R15, R22, R21, 0x1, P3 ;  /* 0x00000015160f7211 */ /* 0x000fe400018f0eff */
[----:B------:R-:W-:-:S04]  /*53080*/  LEA R18, P1, R16, R20, 0x1 ;  /* 0x0000001410127211 */ /* 0x000fc800078208ff */
        /* <DEDUP_REMOVED lines=23> */
[-C--:B------:R-:W-:Y:S02]  /*53200*/  LEA.HI.X.SX32 R19, R12, R21.reuse, 0x1, P1 ;  /* 0x000000150c137211 */ /* 0x080fe400008f0eff */
[----:B------:R-:W3:Y:S04]  /*53210*/  LDL.LU R12, [R1+0x3b4] ;  /* 0x0003b400010c7983 */ /* 0x000ee80000300800 */
[----:B------:R4:W-:Y:S01]  /*53220*/  STL.64 [R1+0x268], R18 ;  /* 0x0002681201007387 */ /* 0x0009e20000100a00 */
[CC--:B-1----:R-:W-:Y:S02]  /*53230*/  LEA R26, P2, R9.reuse, R20.reuse, 0x1 ;  /* 0x00000014091a7211 */ /* 0x0c2fe400078408ff */
[----:B------:R-:W-:Y:S02]  /*53240*/  LEA R14, P3, R24, R20, 0x1 ;  /* 0x00000014180e7211 */ /* 0x000fe400078608ff */
[----:B------:R-:W-:-:S02]  /*53250*/  LEA.HI.X.SX32 R27, R9, R21, 0x1, P2 ;  /* 0x00000015091b7211 */ /* 0x000fc400010f0eff */
[----:B------:R-:W-:Y:S01]  /*53260*/  LEA.HI.X.SX32 R15, R24, R21, 0x1, P3 ;  /* 0x00000015180f7211 */ /* 0x000fe200018f0eff */
[----:B------:R-:W3:Y:S01]  /*53270*/  LDL.LU R9, [R1+0x3b8] ;  /* 0x0003b80001097983 */ /* 0x000ee20000300800 */
[----:B----4-:R-:W-:-:S03]  /*53280*/  LEA R18, P1, R17, R20, 0x1 ;  /* 0x0000001411127211 */ /* 0x010fc600078208ff */
[----:B------:R0:W-:Y:S01]  /*53290*/  STL.64 [R1+0x278], R14 ;  /* 0x0002780e01007387 */ /* 0x0001e20000100a00 */
[----:B------:R-:W-:-:S03]  /*532a0*/  LEA.HI.X.SX32 R19, R17, R21, 0x1, P1 ;  /* 0x0000001511137211 */ /* 0x000fc600008f0eff */
[----:B------:R1:W-:Y:S04]  /*532b0*/  STL.64 [R1+0x270], R26 ;  /* 0x0002701a01007387 */ /* 0x0003e80000100a00 */
[----:B------:R-:W4:Y:S04]  /*532c0*/  LDL.LU R17, [R1+0x3d8] ;  /* 0x0003d80001117983 */ /* 0x000f280000300800 */
[----:B------:R1:W-:Y:S04]  /*532d0*/  STL.64 [R1+0x280], R18 ;  /* 0x0002801201007387 */ /* 0x0003e80000100a00 */
[----:B------:R-:W4:Y:S01]  /*532e0*/  LDL.LU R24, [R1+0x3bc] ;  /* 0x0003bc0001187983 */ /* 0x000f220000300800 */
[----:B0-----:R-:W-:-:S04]  /*532f0*/  LEA R14, P2, R11, R20, 0x1 ;  /* 0x000000140b0e7211 */ /* 0x001fc800078408ff */
[----:B------:R-:W-:Y:S02]  /*53300*/  LEA.HI.X.SX32 R15, R11, R21, 0x1, P2 ;  /* 0x000000150b0f7211 */ /* 0x000fe400010f0eff */
[----:B------:R-:W4:Y:S04]  /*53310*/  LDL.LU R11, [R1+0x3dc] ;  /* 0x0003dc00010b7983 */ /* 0x000f280000300800 */
[----:B------:R0:W-:Y:S01]  /*53320*/  STL.64 [R1+0x288], R14 ;  /* 0x0002880e01007387 */ /* 0x0001e20000100a00 */
[----:B-1----:R-:W-:-:S04]  /*53330*/  LEA R26, P1, R22, R20, 0x1 ;  /* 0x00000014161a7211 */ /* 0x002fc800078208ff */
[-C--:B------:R-:W-:Y:S02]  /*53340*/  LEA.HI.X.SX32 R27, R22, R21.reuse, 0x1, P1 ;  /* 0x00000015161b7211 */ /* 0x080fe400008f0eff */
[----:B------:R-:W4:Y:S01]  /*53350*/  LDL.LU R22, [R1+0x3e0] ;  /* 0x0003e00001167983 */ /* 0x000f220000300800 */
[CC--:B------:R-:W-:Y:S02]  /*53360*/  LEA R18, P3, R16.reuse, R20.reuse, 0x1 ;  /* 0x0000001410127211 */ /* 0x0c0fe400078608ff */
[C---:B0-----:R-:W-:Y:S02]  /*53370*/  LEA R14, P2, R13.reuse, R20, 0x1 ;  /* 0x000000140d0e7211 */ /* 0x041fe400078408ff */
[-C--:B------:R-:W-:Y:S02]  /*53380*/  LEA.HI.X.SX32 R19, R16, R21.reuse, 0x1, P3 ;  /* 0x0000001510137211 */ /* 0x080fe400018f0eff */
[----:B------:R-:W-:-:S03]  /*53390*/  LEA.HI.X.SX32 R15, R13, R21, 0x1, P2 ;  /* 0x000000150d0f7211 */ /* 0x000fc600010f0eff */
[----:B------:R2:W-:Y:S04]  /*533a0*/  STL.64 [R1+0x298], R18 ;  /* 0x0002981201007387 */ /* 0x0005e80000100a00 */
        /* <DEDUP_REMOVED lines=13> */
[----:B------:R0:W-:Y:S04]  /*53480*/  STL.64 [R1+0x2c0], R14 ;  /* 0x0002c00e01007387 */ /* 0x0001e80000100a00 */
[----:B------:R4:W-:Y:S01]  /*53490*/  STL.64 [R1+0x2b8], R26 ;  /* 0x0002b81a01007387 */ /* 0x0009e20000100a00 */
[----:B-1----:R-:W-:-:S04]  /*534a0*/  LEA R18, P1, R12, R20, 0x1 ;  /* 0x000000140c127211 */ /* 0x002fc800078208ff */
[----:B------:R-:W-:Y:S02]  /*534b0*/  LEA.HI.X.SX32 R19, R12, R21, 0x1, P1 ;  /* 0x000000150c137211 */ /* 0x000fe400008f0eff */
[----:B------:R-:W3:Y:S04]  /*534c0*/  LDL.LU R12, [R1+0x408] ;  /* 0x00040800010c7983 */ /* 0x000ee80000300800 */
[----:B------:R1:W-:Y:S04]  /*534d0*/  STL.64 [R1+0x2c8], R18 ;  /* 0x0002c81201007387 */ /* 0x0003e80000100a00 */
[----:B------:R-:W3:Y:S01]  /*534e0*/  LDL.LU R23, [R1+0x3f4] ;  /* 0x0003f40001177983 */ /* 0x000ee20000300800 */
[----:B0-----:R-:W-:-:S04]  /*534f0*/  LEA R14, P2, R9, R20, 0x1 ;  /* 0x00000014090e7211 */ /* 0x001fc800078408ff */
[-C--:B------:R-:W-:Y:S02]  /*53500*/  LEA.HI.X.SX32 R15, R9, R21.reuse, 0x1, P2 ;  /* 0x00000015090f7211 */ /* 0x080fe400010f0eff */
[----:B------:R-:W3:Y:S04]  /*53510*/  LDL.LU R9, [R1+0x40c] ;  /* 0x00040c0001097983 */ /* 0x000ee80000300800 */
[----:B------:R0:W-:Y:S01]  /*53520*/  STL.64 [R1+0x2d0], R14 ;  /* 0x0002d00e01007387 */ /* 0x0001e20000100a00 */
[CC--:B----4-:R-:W-:Y:S02]  /*53530*/  LEA R26, P1, R17.reuse, R20.reuse, 0x1 ;  /* 0x00000014111a7211 */ /* 0x0d0fe400078208ff */
[----:B-1----:R-:W-:Y:S02]  /*53540*/  LEA R18, P3, R24, R20, 0x1 ;  /* 0x0000001418127211 */ /* 0x002fe400078608ff */
[----:B------:R-:W-:-:S02]  /*53550*/  LEA.HI.X.SX32 R27, R17, R21, 0x1, P1 ;  /* 0x00000015111b7211 */ /* 0x000fc400008f0eff */
[----:B------:R-:W-:Y:S01]  /*53560*/  LEA.HI.X.SX32 R19, R24, R21, 0x1, P3 ;  /* 0x0000001518137211 */ /* 0x000fe200018f0eff */
[----:B------:R-:W4:Y:S01]  /*53570*/  LDL.LU R17, [R1+0x428] ;  /* 0x0004280001117983 */ /* 0x000f220000300800 */
[----:B0-----:R-:W-:-:S03]  /*53580*/  LEA R14, P2, R11, R20, 0x1 ;  /* 0x000000140b0e7211 */ /* 0x001fc600078408ff */
        /* <DEDUP_REMOVED lines=30> */
[----:B------:R-:W3:Y:S04]  /*53770*/  LDL.LU R12, [R1+0x470] ;  /* 0x00047000010c7983 */ /* 0x000ee80000300800 */
[----:B------:R4:W-:Y:S01]  /*53780*/  STL.64 [R1+0x328], R18 ;  /* 0x0003281201007387 */ /* 0x0009e20000100a00 */
[----:B------:R-:W-:-:S03]  /*53790*/  LEA R14, P2, R9, R20, 0x1 ;  /* 0x00000014090e7211 */ /* 0x000fc600078408ff */
[----:B------:R0:W-:Y:S01]  /*537a0*/  STL.64 [R1+0x318], R26 ;  /* 0x0003181a01007387 */ /* 0x0001e20000100a00 */
[----:B------:R-:W-:-:S03]  /*537b0*/  LEA.HI.X.SX32 R15, R9, R21, 0x1, P2 ;  /* 0x00000015090f7211 */ /* 0x000fc600010f0eff */
[----:B------:R-:W3:Y:S04]  /*537c0*/  LDL.LU R9, [R1+0x488] ;  /* 0x0004880001097983 */ /* 0x000ee80000300800 */
[----:B------:R1:W-:Y:S04]  /*537d0*/  STL.64 [R1+0x330], R14 ;  /* 0x0003300e01007387 */ /* 0x0003e80000100a00 */
[----:B------:R-:W3:Y:S01]  /*537e0*/  LDL.LU R23, [R1+0x474] ;  /* 0x0004740001177983 */ /* 0x000ee20000300800 */
[----:B----4-:R-:W-:-:S04]  /*537f0*/  LEA R18, P1, R17, R20, 0x1 ;  /* 0x0000001411127211 */ /* 0x010fc800078208ff */
[-C--:B------:R-:W-:Y:S02]  /*53800*/  LEA.HI.X.SX32 R19, R17, R21.reuse, 0x1, P1 ;  /* 0x0000001511137211 */ /* 0x080fe400008f0eff */
[----:B------:R-:W4:Y:S04]  /*53810*/  LDL.LU R17, [R1+0x48c] ;  /* 0x00048c0001117983 */ /* 0x000f280000300800 */
[----:B------:R1:W-:Y:S01]  /*53820*/  STL.64 [R1+0x338], R18 ;  /* 0x0003381201007387 */ /* 0x0003e20000100a00 */
[CC--:B0-----:R-:W-:Y:S02]  /*53830*/  LEA R26, P2, R11.reuse, R20.reuse, 0x1 ;  /* 0x000000140b1a7211 */ /* 0x0c1fe400078408ff */
[----:B-1----:R-:W-:Y:S02]  /*53840*/  LEA R14, P3, R24, R20, 0x1 ;  /* 0x00000014180e7211 */ /* 0x002fe400078608ff */
[----:B------:R-:W-:-:S02]  /*53850*/  LEA.HI.X.SX32 R27, R11, R21, 0x1, P2 ;  /* 0x000000150b1b7211 */ /* 0x000fc400010f0eff */
[----:B------:R-:W-:Y:S01]  /*53860*/  LEA.HI.X.SX32 R15, R24, R21, 0x1, P3 ;  /* 0x00000015180f7211 */ /* 0x000fe200018f0eff */
[----:B------:R-:W4:Y:S01]  /*53870*/  LDL.LU R11, [R1+0x490] ;  /* 0x00049000010b7983 */ /* 0x000f220000300800 */
[----:B------:R-:W-:-:S03]  /*53880*/  LEA R18, P1, R22, R20, 0x1 ;  /* 0x0000001416127211 */ /* 0x000fc600078208ff */
        /* <DEDUP_REMOVED lines=26> */
[-C--:B-1----:R-:W-:Y:S02]  /*53a30*/  LEA R26, P2, R9, R20.reuse, 0x1 ;  /* 0x00000014091a7211 */ /* 0x082fe400078408ff */
        /* <DEDUP_REMOVED lines=12> */
[-C--:B------:R-:W-:Y:S02]  /*53b00*/  LEA.HI.X.SX32 R15, R11, R21.reuse, 0x1, P2 ;  /* 0x000000150b0f7211 */ /* 0x080fe400010f0eff */
[----:B------:R-:W4:Y:S04]  /*53b10*/  LDL.LU R11, [R1+0x4e4] ;  /* 0x0004e400010b7983 */ /* 0x000f280000300800 */
[----:B------:R0:W-:Y:S01]  /*53b20*/  STL.64 [R1+0x3b0], R14 ;  /* 0x0003b00e01007387 */ /* 0x0001e20000100a00 */
[-C--:B-1----:R-:W-:Y:S02]  /*53b30*/  LEA R26, P1, R22, R20.reuse, 0x1 ;  /* 0x00000014161a7211 */ /* 0x082fe400078208ff */
[----:B------:R-:W-:Y:S02]  /*53b40*/  LEA R18, P3, R24, R20, 0x1 ;  /* 0x0000001418127211 */ /* 0x000fe400078608ff */
[----:B------:R-:W-:-:S02]  /*53b50*/  LEA.HI.X.SX32 R27, R22, R21, 0x1, P1 ;  /* 0x00000015161b7211 */ /* 0x000fc400008f0eff */
[----:B------:R-:W-:Y:S01]  /*53b60*/  LEA.HI.X.SX32 R19, R24, R21, 0x1, P3 ;  /* 0x0000001518137211 */ /* 0x000fe200018f0eff */
[----:B------:R-:W4:Y:S01]  /*53b70*/  LDL.LU R22, [R1+0x4e8] ;  /* 0x0004e80001167983 */ /* 0x000f220000300800 */
[----:B0-----:R-:W-:-:S03]  /*53b80*/  LEA R14, P2, R13, R20, 0x1 ;  /* 0x000000140d0e7211 */ /* 0x001fc600078408ff */
[----:B------:R-:W-:Y:S01]  /*53b90*/  STL.64 [R1+0x8], R18 ;  /* 0x0000081201007387 */ /* 0x000fe20000100a00 */
[----:B------:R-:W-:-:S03]  /*53ba0*/  LEA.HI.X.SX32 R15, R13, R21, 0x1, P2 ;  /* 0x000000150d0f7211 */ /* 0x000fc600010f0eff */
[----:B------:R0:W-:Y:S04]  /*53bb0*/  STL.64 [R1+0x3b8], R26 ;  /* 0x0003b81a01007387 */ /* 0x0001e80000100a00 */
[----:B0-----:R-:W4:Y:S04]  /*53bc0*/  LDL.LU R26, [R1+0x4f0] ;  /* 0x0004f000011a7983 */ /* 0x001f280000300800 */
[----:B------:R0:W-:Y:S04]  /*53bd0*/  STL.64 [R1+0x3d8], R14 ;  /* 0x0003d80e01007387 */ /* 0x0001e80000100a00 */
[----:B------:R-:W4:Y:S01]  /*53be0*/  LDL.LU R13, [R1+0x4ec] ;  /* 0x0004ec00010d7983 */ /* 0x000f220000300800 */
[----:B--2---:R-:W-:-:S04]  /*53bf0*/  LEA R18, P1, R8, R20, 0x1 ;  /* 0x0000001408127211 */ /* 0x004fc800078208ff */
[----:B------:R-:W-:Y:S01]  /*53c00*/  LEA.HI.X.SX32 R19, R8, R21, 0x1, P1 ;  /* 0x0000001508137211 */ /* 0x000fe200008f0eff */
[----:B------:R-:W-:Y:S02]  /*53c10*/  IMAD.MOV.U32 R8, RZ, RZ, R7 ;  /* 0x000000ffff087224 */ /* 0x000fe400078e0007 */
        /* <DEDUP_REMOVED lines=8> */
[----:B------:R4:W-:Y:S04]  /*53ca0*/  STL.64 [R1+0x3f0], R24 ;  /* 0x0003f01801007387 */ /* 0x0009e80000100a00 */
[----:B------:R-:W3:Y:S01]  /*53cb0*/  LDL.LU R16, [R1+0x508] ;  /* 0x0005080001107983 */ /* 0x000ee20000300800 */
[----:B-1----:R-:W-:-:S04]  /*53cc0*/  LEA R18, P1, R12, R20, 0x1 ;  /* 0x000000140c127211 */ /* 0x002fc800078208ff */
[----:B------:R-:W-:-:S05]  /*53cd0*/  LEA.HI.X.SX32 R19, R12, R21, 0x1, P1 ;  /* 0x000000150c137211 */ /* 0x000fca00008f0eff */
[----:B------:R1:W-:Y:S04]  /*53ce0*/  STL.64 [R1+0x408], R18 ;  /* 0x0004081201007387 */ /* 0x0003e80000100a00 */
[----:B------:R-:W3:Y:S01]  /*53cf0*/  LDL.LU R12, [R1+0x4fc] ;  /* 0x0004fc00010c7983 */ /* 0x000ee20000300800 */
[----:B0-----:R-:W-:-:S04]  /*53d00*/  LEA R14, P2, R9, R20, 0x1 ;  /* 0x00000014090e7211 */ /* 0x001fc800078408ff */
[----:B------:R-:W-:Y:S02]  /*53d10*/  LEA.HI.X.SX32 R15, R9, R21, 0x1, P2 ;  /* 0x00000015090f7211 */ /* 0x000fe400010f0eff */
[----:B------:R-:W3:Y:S04]  /*53d20*/  LDL.LU R9, [R1+0x50c] ;  /* 0x00050c0001097983 */ /* 0x000ee80000300800 */
[----:B------:R0:W-:Y:S01]  /*53d30*/  STL.64 [R1+0x428], R14 ;  /* 0x0004280e01007387 */ /* 0x0001e20000100a00 */
[-C--:B----4-:R-:W-:Y:S02]  /*53d40*/  LEA R24, P1, R17, R20.reuse, 0x1 ;  /* 0x0000001411187211 */ /* 0x090fe400078208ff */
[----:B-1----:R-:W-:-:S04]  /*53d50*/  LEA R18, P3, R23, R20, 0x1 ;  /* 0x0000001417127211 */ /* 0x002fc800078608ff */
[-C--:B------:R-:W-:Y:S02]  /*53d60*/  LEA.HI.X.SX32 R19, R23, R21.reuse, 0x1, P3 ;  /* 0x0000001517137211 */ /* 0x080fe400018f0eff */
[----:B------:R-:W-:Y:S02]  /*53d70*/  LEA.HI.X.SX32 R25, R17, R21, 0x1, P1 ;  /* 0x0000001511197211 */ /* 0x000fe400008f0eff */
        /* <DEDUP_REMOVED lines=12> */
[CC--:B-1----:R-:W-:Y:S02]  /*53e40*/  LEA R24, P2, R26.reuse, R20.reuse, 0x1 ;  /* 0x000000141a187211 */ /* 0x0c2fe400078408ff */
[----:B------:R-:W-:Y:S02]  /*53e50*/  LEA R14, P3, R13, R20, 0x1 ;  /* 0x000000140d0e7211 */ /* 0x000fe400078608ff */
[----:B------:R-:W-:-:S02]  /*53e60*/  LEA.HI.X.SX32 R25, R26, R21, 0x1, P2 ;  /* 0x000000151a197211 */ /* 0x000fc400010f0eff */
[----:B------:R-:W-:Y:S01]  /*53e70*/  LEA.HI.X.SX32 R15, R13, R21, 0x1, P3 ;  /* 0x000000150d0f7211 */ /* 0x000fe200018f0eff */
[----:B------:R-:W4:Y:S04]  /*53e80*/  LDL.LU R26, [R1+0x53c] ;  /* 0x00053c00011a7983 */ /* 0x000f280000300800 */
[----:B------:R3:W-:Y:S04]  /*53e90*/  STL.64 [R1+0x488], R14 ;  /* 0x0004880e01007387 */ /* 0x0007e80000100a00 */
[----:B------:R0:W-:Y:S04]  /*53ea0*/  STL.64 [R1+0x490], R24 ;  /* 0x0004901801007387 */ /* 0x0001e80000100a00 */
[----:B------:R-:W4:Y:S01]  /*53eb0*/  LDL.LU R13, [R1+0x560] ;  /* 0x00056000010d7983 */ /* 0x000f220000300800 */
[----:B--2---:R-:W-:-:S04]  /*53ec0*/  LEA R18, P1, R7, R20, 0x1 ;  /* 0x0000001407127211 */ /* 0x004fc800078208ff */
[----:B------:R-:W-:Y:S01]  /*53ed0*/  LEA.HI.X.SX32 R19, R7, R21, 0x1, P1 ;  /* 0x0000001507137211 */ /* 0x000fe200008f0eff */
[----:B------:R-:W-:-:S04]  /*53ee0*/  IMAD.MOV.U32 R7, RZ, RZ, R6 ;  /* 0x000000ffff077224 */ /* 0x000fc800078e0006 */
[----:B------:R1:W-:Y:S04]  /*53ef0*/  STL.64 [R1+0x4a0], R18 ;  /* 0x0004a01201007387 */ /* 0x0003e80000100a00 */
[----:B------:R-:W2:Y:S01]  /*53f00*/  LDL.LU R6, [R1+0x55c] ;  /* 0x00055c0001067983 */ /* 0x000ea20000300800 */
[----:B---3--:R-:W-:-:S04]  /*53f10*/  LEA R14, P2, R10, R20, 0x1 ;  /* 0x000000140a0e7211 */ /* 0x008fc800078408ff */
[----:B------:R-:W-:Y:S02]  /*53f20*/  LEA.HI.X.SX32 R15, R10, R21, 0x1, P2 ;  /* 0x000000150a0f7211 */ /* 0x000fe400010f0eff */
[----:B------:R-:W3:Y:S04]  /*53f30*/  LDL.LU R10, [R1+0x564] ;  /* 0x00056400010a7983 */ /* 0x000ee80000300800 */
[----:B------:R1:W-:Y:S01]  /*53f40*/  STL.64 [R1+0x4a8], R14 ;  /* 0x0004a80e01007387 */ /* 0x0003e20000100a00 */
[----:B0-----:R-:W-:-:S04]  /*53f50*/  LEA R24, P1, R16, R20, 0x1 ;  /* 0x0000001410187211 */ /* 0x001fc800078208ff */
[----:B------:R-:W-:Y:S02]  /*53f60*/  LEA.HI.X.SX32 R25, R16, R21, 0x1, P1 ;  /* 0x0000001510197211 */ /* 0x000fe400008f0eff */
[----:B------:R-:W3:Y:S01]  /*53f70*/  LDL.LU R16, [R1+0x56c] ;  /* 0x00056c0001107983 */ /* 0x000ee20000300800 */
[----:B-1----:R-:W-:-:S04]  /*53f80*/  LEA R18, P3, R12, R20, 0x1 ;  /* 0x000000140c127211 */ /* 0x002fc800078608ff */
[----:B------:R-:W-:-:S05]  /*53f90*/  LEA.HI.X.SX32 R19, R12, R21, 0x1, P3 ;  /* 0x000000150c137211 */ /* 0x000fca00018f0eff */
[----:B------:R4:W-:Y:S04]  /*53fa0*/  STL.64 [R1+0x4b8], R18 ;  /* 0x0004b81201007387 */ /* 0x0009e80000100a00 */
[----:B------:R0:W-:Y:S04]  /*53fb0*/  STL.64 [R1+0x4c0], R24 ;  /* 0x0004c01801007387 */ /* 0x0001e80000100a00 */
[----:B------:R-:W3:Y:S01]  /*53fc0*/  LDL.LU R12, [R1+0x574] ;  /* 0x00057400010c7983 */ /* 0x000ee20000300800 */
[----:B------:R-:W-:-:S04]  /*53fd0*/  LEA R14, P2, R9, R20, 0x1 ;  /* 0x00000014090e7211 */ /* 0x000fc800078408ff */
[----:B------:R-:W-:-:S05]  /*53fe0*/  LEA.HI.X.SX32 R15, R9, R21, 0x1, P2 ;  /* 0x00000015090f7211 */ /* 0x000fca00010f0eff */
[----:B------:R1:W-:Y:S04]  /*53ff0*/  STL.64 [R1+0x4e0], R14 ;  /* 0x0004e00e01007387 */ /* 0x0003e80000100a00 */
[----:B------:R-:W3:Y:S01]  /*54000*/  LDL.LU R9, [R1+0x58c] ;  /* 0x00058c0001097983 */ /* 0x000ee20000300800 */
[----:B----4-:R-:W-:-:S04]  /*54010*/  LEA R18, P1, R17, R20, 0x1 ;  /* 0x0000001411127211 */ /* 0x010fc800078208ff */
[-C--:B------:R-:W-:Y:S02]  /*54020*/  LEA.HI.X.SX32 R19, R17, R21.reuse, 0x1, P1 ;  /* 0x0000001511137211 */ /* 0x080fe400008f0eff */
[----:B------:R-:W4:Y:S04]  /*54030*/  LDL.LU R17, [R1+0x594] ;  /* 0x0005940001117983 */ /* 0x000f280000300800 */
[----:B------:R1:W-:Y:S01]  /*54040*/  STL.64 [R1+0x4e8], R18 ;  /* 0x0004e81201007387 */ /* 0x0003e20000100a00 */
[-C--:B0-----:R-:W-:Y:S02]  /*54050*/  LEA R24, P2, R23, R20.reuse, 0x1 ;  /* 0x0000001417187211 */ /* 0x081fe400078408ff */
[----:B-1----:R-:W-:Y:S02]  /*54060*/  LEA R14, P3, R11, R20, 0x1 ;  /* 0x000000140b0e7211 */ /* 0x002fe400078608ff */
[----:B------:R-:W-:-:S02]  /*54070*/  LEA.HI.X.SX32 R25, R23, R21, 0x1, P2 ;  /* 0x0000001517197211 */ /* 0x000fc400010f0eff */
[----:B------:R-:W-:Y:S02]  /*54080*/  LEA.HI.X.SX32 R15, R11, R21, 0x1, P3 ;  /* 0x000000150b0f7211 */ /* 0x000fe400018f0eff */
[----:B------:R-:W4:Y:S01]  /*54090*/  LDL.LU R11, [R1+0x59c] ;  /* 0x00059c00010b7983 */ /* 0x000f220000300800 */
[----:B------:R-:W-:-:S03]  /*540a0*/  LEA R18, P1, R22, R20, 0x1 ;  /* 0x0000001416127211 */ /* 0x000fc600078208ff */
[----:B------:R-:W-:Y:S01]  /*540b0*/  STL.64 [R1+0x4f0], R14 ;  /* 0x0004f00e01007387 */ /* 0x000fe20000100a00 */
[----:B------:R-:W-:-:S03]  /*540c0*/  LEA.HI.X.SX32 R19, R22, R21, 0x1, P1 ;  /* 0x0000001516137211 */ /* 0x000fc600008f0eff */
[----:B------:R0:W-:Y:S04]  /*540d0*/  STL.64 [R1+0x4f8], R24 ;  /* 0x0004f81801007387 */ /* 0x0001e80000100a00 */
[----:B0-----:R-:W4:Y:S04]  /*540e0*/  LDL.LU R25, [R1+0x5a4] ;  /* 0x0005a40001197983 */ /* 0x001f280000300800 */
[----:B------:R2:W-:Y:S04]  /*540f0*/  STL.64 [R1+0x508], R18 ;  /* 0x0005081201007387 */ /* 0x0005e80000100a00 */
[----:B------:R-:W4:Y:S01]  /*54100*/  LDL.LU R24, [R1+0x5c4] ;  /* 0x0005c40001187983 */ /* 0x000f220000300800 */
[----:B------:R-:W-:-:S04]  /*54110*/  LEA R14, P2, R26, R20, 0x1 ;  /* 0x000000141a0e7211 */ /* 0x000fc800078408ff */
[----:B------:R-:W-:-:S05]  /*54120*/  LEA.HI.X.SX32 R15, R26, R21, 0x1, P2 ;  /* 0x000000151a0f7211 */ /* 0x000fca00010f0eff */
[----:B------:R3:W-:Y:S01]  /*54130*/  STL.64 [R1+0x528], R14 ;  /* 0x0005280e01007387 */ /* 0x0007e20000100a00 */
[----:B------:R-:W-:-:S04]  /*54140*/  LEA R22, P1, R13, R20, 0x1 ;  /* 0x000000140d167211 */ /* 0x000fc800078208ff */
[----:B------:R-:W-:Y:S02]  /*54150*/  LEA.HI.X.SX32 R23, R13, R21, 0x1, P1 ;  /* 0x000000150d177211 */ /* 0x000fe400008f0eff */
[----:B--2---:R-:W-:-:S04]  /*54160*/  LEA R18, P3, R6, R20, 0x1 ;  /* 0x0000001406127211 */ /* 0x004fc800078608ff */
[----:B------:R-:W-:Y:S02]  /*54170*/  LEA.HI.X.SX32 R19, R6, R21, 0x1, P3 ;  /* 0x0000001506137211 */ /* 0x000fe400018f0eff */
[----:B------:R-:W2:Y:S04]  /*54180*/  LDL.LU R6, [R1+0x5cc] ;  /* 0x0005cc0001067983 */ /* 0x000ea80000300800 */
[----:B------:R-:W2:Y:S01]  /*54190*/  LDL.LU R13, [R1+0x5d4] ;  /* 0x0005d400010d7983 */ /* 0x000ea20000300800 */
[----:B---3--:R-:W-:-:S03]  /*541a0*/  LEA R14, P2, R10, R20, 0x1 ;  /* 0x000000140a0e7211 */ /* 0x008fc600078408ff */
[----:B------:R-:W-:Y:S01]  /*541b0*/  STL.64 [R1+0x538], R22 ;  /* 0x0005381601007387 */ /* 0x000fe20000100a00 */
[----:B------:R-:W-:-:S03]  /*541c0*/  LEA.HI.X.SX32 R15, R10, R21, 0x1, P2 ;  /* 0x000000150a0f7211 */ /* 0x000fc600010f0eff */
[----:B------:R0:W-:Y:S04]  /*541d0*/  STL.64 [R1+0x530], R18 ;  /* 0x0005301201007387 */ /* 0x0001e80000100a00 */
[----:B------:R-:W3:Y:S04]  /*541e0*/  LDL.LU R26, [R1+0x5dc] ;  /* 0x0005dc00011a7983 */ /* 0x000ee80000300800 */
[----:B------:R1:W-:Y:S04]  /*541f0*/  STL.64 [R1+0x558], R14 ;  /* 0x0005580e01007387 */ /* 0x0003e80000100a00 */
[----:B------:R-:W3:Y:S01]  /*54200*/  LDL.LU R10, [R1+0x5ec] ;  /* 0x0005ec00010a7983 */ /* 0x000ee20000300800 */
[----:B0-----:R-:W-:-:S04]  /*54210*/  LEA R18, P1, R16, R20, 0x1 ;  /* 0x0000001410127211 */ /* 0x001fc800078208ff */
[----:B------:R-:W-:Y:S02]  /*54220*/  LEA.HI.X.SX32 R19, R16, R21, 0x1, P1 ;  /* 0x0000001510137211 */ /* 0x000fe400008f0eff */
[----:B------:R-:W3:Y:S04]  /*54230*/  LDL.LU R16, [R1+0x5f4] ;  /* 0x0005f40001107983 */ /* 0x000ee80000300800 */
[----:B------:R-:W-:Y:S01]  /*54240*/  STL.64 [R1+0x560], R18 ;  /* 0x0005601201007387 */ /* 0x000fe20000100a00 */
[----:B------:R-:W-:-:S04]  /*54250*/  LEA R22, P2, R12, R20, 0x1 ;  /* 0x000000140c167211 */ /* 0x000fc800078408ff */
[----:B------:R-:W-:-:S05]  /*54260*/  LEA.HI.X.SX32 R23, R12, R21, 0x1, P2 ;  /* 0x000000150c177211 */ /* 0x000fca00010f0eff */
[----:B------:R0:W-:Y:S01]  /*54270*/  STL.64 [R1+0x570], R22 ;  /* 0x0005701601007387 */ /* 0x0001e20000100a00 */
[----:B-1----:R-:W-:-:S04]  /*54280*/  LEA R14, P3, R9, R20, 0x1 ;  /* 0x00000014090e7211 */ /* 0x002fc800078608ff */
[----:B------:R-:W-:Y:S01]  /*54290*/  LEA.HI.X.SX32 R15, R9, R21, 0x1, P3 ;  /* 0x00000015090f7211 */ /* 0x000fe200018f0eff */
[----:B0-----:R-:W3:Y:S04]  /*542a0*/  LDL.LU R23, [R1+0x5fc] ;  /* 0x0005fc0001177983 */ /* 0x001ee80000300800 */
[----:B------:R-:W3:Y:S04]  /*542b0*/  LDL.LU R12, [R1+0x604] ;  /* 0x00060400010c7983 */ /* 0x000ee80000300800 */
[----:B------:R-:W3:Y:S01]  /*542c0*/  LDL.LU R9, [R1+0x624] ;  /* 0x0006240001097983 */ /* 0x000ee20000300800 */
[----:B----4-:R-:W-:-:S03]  /*542d0*/  LEA R18, P1, R17, R20, 0x1 ;  /* 0x0000001411127211 */ /* 0x010fc600078208ff */
[----:B------:R0:W-:Y:S01]  /*542e0*/  STL.64 [R1+0x568], R14 ;  /* 0x0005680e01007387 */ /* 0x0001e20000100a00 */
[----:B------:R-:W-:-:S03]  /*542f0*/  LEA.HI.X.SX32 R19, R17, R21, 0x1, P1 ;  /* 0x0000001511137211 */ /* 0x000fc600008f0eff */
[----:B------:R-:W4:Y:S04]  /*54300*/  LDL.LU R22, [R1+0x62c] ;  /* 0x00062c0001167983 */ /* 0x000f280000300800 */
[----:B------:R1:W-:Y:S01]  /*54310*/  STL.64 [R1+0x588], R18 ;  /* 0x0005881201007387 */ /* 0x0003e20000100a00 */
[----:B0-----:R-:W-:-:S04]  /*54320*/  LEA R14, P2, R11, R20, 0x1 ;  /* 0x000000140b0e7211 */ /* 0x001fc800078408ff */
[----:B------:R-:W-:Y:S02]  /*54330*/  LEA.HI.X.SX32 R15, R11, R21, 0x1, P2 ;  /* 0x000000150b0f7211 */ /* 0x000fe400010f0eff */
[----:B------:R-:W4:Y:S04]  /*54340*/  LDL.LU R11, [R1+0x630] ;  /* 0x00063000010b7983 */ /* 0x000f280000300800 */
[----:B------:R-:W4:Y:S04]  /*54350*/  LDL.LU R17, [R1+0x634] ;  /* 0x0006340001117983 */ /* 0x000f280000300800 */
[----:B------:R2:W-:Y:S01]  /*54360*/  STL.64 [R1+0x590], R14 ;  /* 0x0005900e01007387 */ /* 0x0005e20000100a00 */
[----:B------:R-:W-:-:S02]  /*54370*/  LEA R28, P1, R25, R20, 0x1 ;  /* 0x00000014191c7211 */ /* 0x000fc400078208ff */
[C---:B-1----:R-:W-:Y:S02]  /*54380*/  LEA R18, P3, R24.reuse, R20, 0x1 ;  /* 0x0000001418127211 */ /* 0x042fe400078608ff */
[-C--:B------:R-:W-:Y:S02]  /*54390*/  LEA.HI.X.SX32 R29, R25, R21.reuse, 0x1, P1 ;  /* 0x00000015191d7211 */ /* 0x080fe400008f0eff */
[----:B------:R-:W-:-:S05]  /*543a0*/  LEA.HI.X.SX32 R19, R24, R21, 0x1, P3 ;  /* 0x0000001518137211 */ /* 0x000fca00018f0eff */
[----:B------:R0:W-:Y:S04]  /*543b0*/  STL.64 [R1+0x598], R18 ;  /* 0x0005981201007387 */ /* 0x0001e80000100a00 */
[----:B------:R-:W-:Y:S01]  /*543c0*/  STL.64 [R1+0x5a0], R28 ;  /* 0x0005a01c01007387 */ /* 0x000fe20000100a00 */
[----:B--2---:R-:W-:-:S04]  /*543d0*/  LEA R14, P2, R6, R20, 0x1 ;  /* 0x00000014060e7211 */ /* 0x004fc800078408ff */
[----:B------:R-:W-:Y:S02]  /*543e0*/  LEA.HI.X.SX32 R15, R6, R21, 0x1, P2 ;  /* 0x00000015060f7211 */ /* 0x000fe400010f0eff */
[----:B------:R-:W2:Y:S01]  /*543f0*/  LDL.LU R6, [R1+0x64c] ;  /* 0x00064c0001067983 */ /* 0x000ea20000300800 */
[----:B0-----:R-:W-:-:S03]  /*54400*/  LEA R18, P1, R13, R20, 0x1 ;  /* 0x000000140d127211 */ /* 0x001fc600078208ff */
[----:B------:R0:W-:Y:S01]  /*54410*/  STL.64 [R1+0x5c0], R14 ;  /* 0x0005c00e01007387 */ /* 0x0001e20000100a00 */
[----:B------:R-:W-:-:S03]  /*54420*/  LEA.HI.X.SX32 R19, R13, R21, 0x1, P1 ;  /* 0x000000150d137211 */ /* 0x000fc600008f0eff */
[----:B------:R-:W2:Y:S01]  /*54430*/  LDL.LU R13, [R1+0x654] ;  /* 0x00065400010d7983 */ /* 0x000ea20000300800 */
[----:B---3--:R-:W-:-:S03]  /*54440*/  LEA R24, P2, R26, R20, 0x1 ;  /* 0x000000141a187211 */ /* 0x008fc600078408ff */
[----:B------:R1:W-:Y:S01]  /*54450*/  STL.64 [R1+0x5c8], R18 ;  /* 0x0005c81201007387 */ /* 0x0003e20000100a00 */
[----:B0-----:R-:W-:-:S04]  /*54460*/  LEA R14, P3, R10, R20, 0x1 ;  /* 0x000000140a0e7211 */ /* 0x001fc800078608ff */
[-C--:B------:R-:W-:Y:S02]  /*54470*/  LEA.HI.X.SX32 R15, R10, R21.reuse, 0x1, P3 ;  /* 0x000000150a0f7211 */ /* 0x080fe400018f0eff */
[----:B------:R-:W3:Y:S01]  /*54480*/  LDL.LU R10, [R1+0x658] ;  /* 0x00065800010a7983 */ /* 0x000ee20000300800 */
[-C--:B------:R-:W-:Y:S02]  /*54490*/  LEA.HI.X.SX32 R25, R26, R21.reuse, 0x1, P2 ;  /* 0x000000151a197211 */ /* 0x080fe400010f0eff */
[CC--:B-1----:R-:W-:Y:S01]  /*544a0*/  LEA R18, P1, R16.reuse, R20.reuse, 0x1 ;  /* 0x0000001410127211 */ /* 0x0c2fe200078208ff */
[----:B------:R0:W-:Y:S03]  /*544b0*/  STL.64 [R1+0x5d0], R14 ;  /* 0x0005d00e01007387 */ /* 0x0001e60000100a00 */
[----:B------:R-:W-:Y:S01]  /*544c0*/  LEA.HI.X.SX32 R19, R16, R21, 0x1, P1 ;  /* 0x0000001510137211 */ /* 0x000fe200008f0eff */
[----:B------:R1:W-:Y:S04]  /*544d0*/  STL.64 [R1+0x5d8], R24 ;  /* 0x0005d81801007387 */ /* 0x0003e80000100a00 */
[----:B------:R-:W3:Y:S04]  /*544e0*/  LDL.LU R16, [R1+0x65c] ;  /* 0x00065c0001107983 */ /* 0x000ee80000300800 */
[----:B------:R0:W-:Y:S01]  /*544f0*/  STL.64 [R1+0x5e8], R18 ;  /* 0x0005e81201007387 */ /* 0x0001e20000100a00 */
[----:B------:R-:W-:Y:S01]  /*54500*/  VIADD R28, R5, UR61 ;  /* 0x0000003d051c7c36 */ /* 0x000fe20008000000 */
[----:B0-----:R-:W-:-:S02]  /*54510*/  LEA R14, P2, R23, R20, 0x1 ;  /* 0x00000014170e7211 */ /* 0x001fc400078408ff */
[CC--:B-1----:R-:W-:Y:S02]  /*54520*/  LEA R24, P1, R12.reuse, R20.reuse, 0x1 ;  /* 0x000000140c187211 */ /* 0x0c2fe400078208ff */
[-C--:B------:R-:W-:Y:S02]  /*54530*/  LEA.HI.X.SX32 R15, R23, R21.reuse, 0x1, P2 ;  /* 0x00000015170f7211 */ /* 0x080fe400010f0eff */
[C---:B------:R-:W-:Y:S02]  /*54540*/  LEA R18, P3, R9.reuse, R20, 0x1 ;  /* 0x0000001409127211 */ /* 0x040fe400078608ff */
[-C--:B------:R-:W-:Y:S01]  /*54550*/  LEA.HI.X.SX32 R25, R12, R21.reuse, 0x1, P1 ;  /* 0x000000150c197211 */ /* 0x080fe200008f0eff */
[----:B------:R4:W-:Y:S01]  /*54560*/  STL.64 [R1+0x5f0], R14 ;  /* 0x0005f00e01007387 */ /* 0x0009e20000100a00 */
[----:B------:R-:W-:-:S03]  /*54570*/  LEA.HI.X.SX32 R19, R9, R21, 0x1, P3 ;  /* 0x0000001509137211 */ /* 0x000fc600018f0eff */
[----:B------:R-:W3:Y:S04]  /*54580*/  LDL.LU R12, [R1+0x688] ;  /* 0x00068800010c7983 */ /* 0x000ee80000300800 */
[----:B------:R-:W-:Y:S01]  /*54590*/  STL.64 [R1+0x600], R24 ;  /* 0x0006001801007387 */ /* 0x000fe20000100a00 */
[----:B----4-:R-:W-:-:S03]  /*545a0*/  LEA R14, P2, R22, R20, 0x1 ;  /* 0x00000014160e7211 */ /* 0x010fc600078408ff */
[----:B------:R-:W4:Y:S04]  /*545b0*/  LDL.LU R9, [R1+0x684] ;  /* 0x0006840001097983 */ /* 0x000f280000300800 */
[----:B------:R0:W-:Y:S01]  /*545c0*/  STL.64 [R1+0x5f8], R18 ;  /* 0x0005f81201007387 */ /* 0x0001e20000100a00 */
[----:B------:R-:W-:-:S05]  /*545d0*/  LEA.HI.X.SX32 R15, R22, R21, 0x1, P2 ;  /* 0x00000015160f7211 */ /* 0x000fca00010f0eff */
[----:B------:R1:W-:Y:S01]  /*545e0*/  STL.64 [R1+0x620], R14 ;  /* 0x0006200e01007387 */ /* 0x0003e20000100a00 */
[----:B0-----:R-:W-:-:S03]  /*545f0*/  LEA R18, P1, R11, R20, 0x1 ;  /* 0x000000140b127211 */ /* 0x001fc600078208ff */
[----:B------:R-:W-:Y:S01]  /*54600*/  STL [R1+0x16a0], R5 ;  /* 0x0016a00501007387 */ /* 0x000fe20000100800 */
[-C--:B------:R-:W-:Y:S01]  /*54610*/  LEA.HI.X.SX32 R19, R11, R21.reuse, 0x1, P1 ;  /* 0x000000150b137211 */ /* 0x080fe200008f0eff */
[----:B------:R-:W-:Y:S01]  /*54620*/  IMAD.MOV.U32 R11, RZ, RZ, R3 ;  /* 0x000000ffff0b7224 */ /* 0x000fe200078e0003 */
[C---:B-1----:R-:W-:Y:S01]  /*54630*/  LEA R14, P2, R17.reuse, R20, 0x1 ;  /* 0x00000014110e7211 */ /* 0x042fe200078408ff */
[----:B------:R-:W4:Y:S04]  /*54640*/  LDL.LU R3, [R1+0x68c] ;  /* 0x00068c0001037983 */ /* 0x000f280000300800 */
[----:B------:R2:W-:Y:S01]  /*54650*/  STL.64 [R1+0x628], R18 ;  /* 0x0006281201007387 */ /* 0x0005e20000100a00 */
[----:B------:R-:W-:-:S05]  /*54660*/  LEA.HI.X.SX32 R15, R17, R21, 0x1, P2 ;  /* 0x00000015110f7211 */ /* 0x000fca00010f0eff */
[----:B------:R0:W-:Y:S01]  /*54670*/  STL.64 [R1+0x638], R14 ;  /* 0x0006380e01007387 */ /* 0x0001e20000100a00 */
[----:B------:R-:W-:-:S04]  /*54680*/  VIADD R29, R28, UR58 ;  /* 0x0000003a1c1d7c36 */ /* 0x000fc80008000000 */
[----:B------:R-:W-:Y:S01]  /*54690*/  VIADD R27, R29, UR56 ;  /* 0x000000381d1b7c36 */ /* 0x000fe20008000000 */
[----:B--2---:R-:W-:-:S04]  /*546a0*/  LEA R18, P1, R6, R20, 0x1 ;  /* 0x0000001406127211 */ /* 0x004fc800078208ff */
[----:B------:R-:W-:-:S05]  /*546b0*/  LEA.HI.X.SX32 R19, R6, R21, 0x1, P1 ;  /* 0x0000001506137211 */ /* 0x000fca00008f0eff */
[----:B------:R1:W-:Y:S01]  /*546c0*/  STL.64 [R1+0x630], R18 ;  /* 0x0006301201007387 */ /* 0x0003e20000100a00 */
[----:B0-----:R-:W-:-:S03]  /*546d0*/  LEA R14, P2, R13, R20, 0x1 ;  /* 0x000000140d0e7211 */ /* 0x001fc600078408ff */
[----:B-1----:R-:W2:Y:S04]  /*546e0*/  LDL.LU R18, [R1+0x69c] ;  /* 0x00069c0001127983 */ /* 0x002ea80000300800 */
[----:B------:R-:W2:Y:S01]  /*546f0*/  LDL.LU R6, [R1+0x694] ;  /* 0x0006940001067983 */ /* 0x000ea20000300800 */
[-C--:B------:R-:W-:Y:S02]  /*54700*/  LEA.HI.X.SX32 R15, R13, R21.reuse, 0x1, P2 ;  /* 0x000000150d0f7211 */ /* 0x080fe400010f0eff */
[C---:B---3--:R-:W-:Y:S01]  /*54710*/  LEA R24, P1, R10.reuse, R20, 0x1 ;  /* 0x000000140a187211 */ /* 0x048fe200078208ff */
[----:B------:R-:W-:Y:S04]  /*54720*/  STL.64 [R1+0x1698], R28 ;  /* 0x0016981c01007387 */ /* 0x000fe80000100a00 */
[----:B------:R-:W3:Y:S01]  /*54730*/  LDL.LU R22, [R1+0x6ac] ;  /* 0x0006ac0001167983 */ /* 0x000ee20000300800 */
[----:B------:R-:W-:Y:S01]  /*54740*/  LEA.HI.X.SX32 R25, R10, R21, 0x1, P1 ;  /* 0x000000150a197211 */ /* 0x000fe200008f0eff */
[----:B------:R-:W-:-:S02]  /*54750*/  IMAD.MOV.U32 R13, RZ, RZ, R7 ;  /* 0x000000ffff0d7224 */ /* 0x000fc400078e0007 */
[----:B------:R0:W-:Y:S04]  /*54760*/  STL.64 [R1+0x648], R14 ;  /* 0x0006480e01007387 */ /* 0x0001e80000100a00 */
[----:B------:R-:W3:Y:S04]  /*54770*/  LDL.LU R7, [R1+0x6b4] ;  /* 0x0006b40001077983 */ /* 0x000ee80000300800 */
[----:B------:R1:W-:Y:S01]  /*54780*/  STL.64 [R1+0x650], R24 ;  /* 0x0006501801007387 */ /* 0x0003e20000100a00 */
[----:B0-----:R-:W-:-:S03]  /*54790*/  LEA R14, P2, R16, R20, 0x1 ;  /* 0x00000014100e7211 */ /* 0x001fc600078408ff */
[----:B------:R-:W3:Y:S01]  /*547a0*/  LDL.LU R17, [R1+0x6c4] ;  /* 0x0006c40001117983 */ /* 0x000ee20000300800 */
[----:B------:R-:W-:Y:S01]  /*547b0*/  VIADD R10, R27, UR55 ;  /* 0x000000371b0a7c36 */ /* 0x000fe20008000000 */
[----:B------:R-:W-:Y:S02]  /*547c0*/  LEA.HI.X.SX32 R15, R16, R21, 0x1, P2 ;  /* 0x00000015100f7211 */ /* 0x000fe400010f0eff */
[----:B------:R-:W3:Y:S04]  /*547d0*/  LDL.LU R16, [R1+0x6bc] ;  /* 0x0006bc0001107983 */ /* 0x000ee80000300800 */
[----:B------:R4:W-:Y:S04]  /*547e0*/  STL.64 [R1+0x660], R14 ;  /* 0x0006600e01007387 */ /* 0x0009e80000100a00 */
[----:B------:R-:W-:Y:S04]  /*547f0*/  STL [R1+0x16b0], R10 ;  /* 0x0016b00a01007387 */ /* 0x000fe80000100800 */
[----:B------:R-:W3:Y:S01]  /*54800*/  LDL.LU R19, [R1+0x6e4] ;  /* 0x0006e40001137983 */ /* 0x000ee20000300800 */
[----:B------:R-:W-:Y:S01]  /*54810*/  VIADD R26, R10, UR53 ;  /* 0x000000350a1a7c36 */ /* 0x000fe20008000000 */
[----:B-1----:R-:W-:-:S04]  /*54820*/  LEA R24, P1, R12, R20, 0x1 ;  /* 0x000000140c187211 */ /* 0x002fc800078208ff */
[----:B------:R-:W-:Y:S01]  /*54830*/  LEA.HI.X.SX32 R25, R12, R21, 0x1, P1 ;  /* 0x000000150c197211 */ /* 0x000fe200008f0eff */
[----:B------:R-:W-:Y:S01]  /*54840*/  IMAD.MOV.U32 R12, RZ, RZ, R11 ;  /* 0x000000ffff0c7224 */ /* 0x000fe200078e000b */
[----:B----4-:R-:W-:-:S03]  /*54850*/  LEA R14, P2, R9, R20, 0x1 ;  /* 0x00000014090e7211 */ /* 0x010fc600078408ff */
[----:B------:R0:W-:Y:S01]  /*54860*/  STL.64 [R1+0x658], R24 ;  /* 0x0006581801007387 */ /* 0x0001e20000100a00 */
[----:B------:R-:W-:Y:S01]  /*54870*/  IMAD.MOV.U32 R11, RZ, RZ, R8 ;  /* 0x000000ffff0b7224 */ /* 0x000fe200078e0008 */
[----:B------:R-:W-:Y:S02]  /*54880*/  LEA.HI.X.SX32 R15, R9, R21, 0x1, P2 ;  /* 0x00000015090f7211 */ /* 0x000fe400010f0eff */
[----:B------:R-:W4:Y:S04]  /*54890*/  LDL.LU R8, [R1+0x6ec] ;  /* 0x0006ec0001087983 */ /* 0x000f280000300800 */
[----:B------:R2:W-:Y:S04]  /*548a0*/  STL.64 [R1+0x680], R14 ;  /* 0x0006800e01007387 */ /* 0x0005e80000100a00 */
[----:B------:R1:W-:Y:S01]  /*548b0*/  STL.64 [R1+0x16a8], R26 ;  /* 0x0016a81a01007387 */ /* 0x0003e20000100a00 */
[----:B------:R-:W-:-:S04]  /*548c0*/  LEA R28, P1, R3, R20, 0x1 ;  /* 0x00000014031c7211 */ /* 0x000fc800078208ff */
[----:B------:R-:W-:Y:S02]  /*548d0*/  LEA.HI.X.SX32 R29, R3, R21, 0x1, P1 ;  /* 0x00000015031d7211 */ /* 0x000fe400008f0eff */
[----:B------:R-:W4:Y:S04]  /*548e0*/  LDL.LU R3, [R1+0x6f4] ;  /* 0x0006f40001037983 */ /* 0x000f280000300800 */
[----:B------:R-:W-:Y:S01]  /*548f0*/  STL.64 [R1+0x688], R28 ;  /* 0x0006881c01007387 */ /* 0x000fe20000100a00 */
[----:B0-----:R-:W-:Y:S01]  /*54900*/  VIADD R25, R26, UR54 ;  /* 0x000000361a197c36 */ /* 0x001fe20008000000 */
[----:B--2---:R-:W-:-:S04]  /*54910*/  LEA R14, P2, R18, R20, 0x1 ;  /* 0x00000014120e7211 */ /* 0x004fc800078408ff */
[----:B------:R-:W-:Y:S02]  /*54920*/  LEA.HI.X.SX32 R15, R18, R21, 0x1, P2 ;  /* 0x00000015120f7211 */ /* 0x000fe400010f0eff */
[----:B------:R-:W2:Y:S01]  /*54930*/  LDL.LU R18, [R1+0x728] ;  /* 0x0007280001127983 */ /* 0x000ea20000300800 */
[----:B-1----:R-:W-:-:S03]  /*54940*/  LEA R26, P1, R6, R20, 0x1 ;  /* 0x00000014061a7211 */ /* 0x002fc600078208ff */
[----:B------:R3:W-:Y:S01]  /*54950*/  STL.64 [R1+0x698], R14 ;  /* 0x0006980e01007387 */ /* 0x0007e20000100a00 */
[----:B------:R-:W-:-:S03]  /*54960*/  LEA.HI.X.SX32 R27, R6, R21, 0x1, P1 ;  /* 0x00000015061b7211 */ /* 0x000fc600008f0eff */
[----:B------:R-:W2:Y:S04]  /*54970*/  LDL.LU R6, [R1+0x70c] ;  /* 0x00070c0001067983 */ /* 0x000ea80000300800 */
[----:B------:R0:W-:Y:S01]  /*54980*/  STL.64 [R1+0x690], R26 ;  /* 0x0006901a01007387 */ /* 0x0001e20000100a00 */
[----:B---3--:R-:W-:-:S04]  /*54990*/  LEA R14, P2, R22, R20, 0x1 ;  /* 0x00000014160e7211 */ /* 0x008fc800078408ff */
[----:B------:R-:W-:Y:S02]  /*549a0*/  LEA.HI.X.SX32 R15, R22, R21, 0x1, P2 ;  /* 0x00000015160f7211 */ /* 0x000fe400010f0eff */
[----:B0-----:R-:W-:-:S03]  /*549b0*/  LEA R26, P1, R7, R20, 0x1 ;  /* 0x00000014071a7211 */ /* 0x001fc600078208ff */
[----:B------:R0:W-:Y:S01]  /*549c0*/  STL.64 [R1+0x6a8], R14 ;  /* 0x0006a80e01007387 */ /* 0x0001e20000100a00 */
[----:B------:R-:W-:-:S03]  /*549d0*/  LEA.HI.X.SX32 R27, R7, R21, 0x1, P1 ;  /* 0x00000015071b7211 */ /* 0x000fc600008f0eff */
[----:B------:R-:W3:Y:S04]  /*549e0*/  LDL.LU R10, [R1+0x73c] ;  /* 0x00073c00010a7983 */ /* 0x000ee80000300800 */
[----:B------:R-:W3:Y:S01]  /*549f0*/  LDL.LU R7, [R1+0x734] ;  /* 0x0007340001077983 */ /* 0x000ee20000300800 */
[----:B0-----:R-:W-:-:S03]  /*54a00*/  LEA R14, P2, R17, R20, 0x1 ;  /* 0x00000014110e7211 */ /* 0x001fc600078408ff */
[----:B------:R0:W-:Y:S01]  /*54a10*/  STL.64 [R1+0x6b0], R26 ;  /* 0x0006b01a01007387 */ /* 0x0001e20000100a00 */
[----:B------:R-:W-:-:S05]  /*54a20*/  LEA.HI.X.SX32 R15, R17, R21, 0x1, P2 ;  /* 0x00000015110f7211 */ /* 0x000fca00010f0eff */
[----:B------:R1:W-:Y:S01]  /*54a30*/  STL.64 [R1+0x6c0], R14 ;  /* 0x0006c00e01007387 */ /* 0x0003e20000100a00 */
[----:B0-----:R-:W-:-:S04]  /*54a40*/  LEA R26, P1, R16, R20, 0x1 ;  /* 0x00000014101a7211 */ /* 0x001fc800078208ff */
[----:B------:R-:W-:Y:S02]  /*54a50*/  LEA.HI.X.SX32 R27, R16, R21, 0x1, P1 ;  /* 0x00000015101b7211 */ /* 0x000fe400008f0eff */
[----:B------:R-:W3:Y:S01]  /*54a60*/  LDL.LU R16, [R1+0x764] ;  /* 0x0007640001107983 */ /* 0x000ee20000300800 */
[----:B-1----:R-:W-:-:S04]  /*54a70*/  LEA R14, P2, R19, R20, 0x1 ;  /* 0x00000014130e7211 */ /* 0x002fc800078408ff */
[-C--:B------:R-:W-:Y:S01]  /*54a80*/  LEA.HI.X.SX32 R15, R19, R21.reuse, 0x1, P2 ;  /* 0x00000015130f7211 */ /* 0x080fe200010f0eff */
[----:B------:R-:W-:Y:S04]  /*54a90*/  STL.64 [R1+0x6b8], R26 ;  /* 0x0006b81a01007387 */ /* 0x000fe80000100a00 */
[----:B------:R0:W-:Y:S04]  /*54aa0*/  STL.64 [R1+0x6e0], R14 ;  /* 0x0006e00e01007387 */ /* 0x0001e80000100a00 */
[----:B0-----:R-:W3:Y:S04]  /*54ab0*/  LDL.LU R15, [R1+0x794] ;  /* 0x00079400010f7983 */ /* 0x001ee80000300800 */
[----:B------:R-:W3:Y:S01]  /*54ac0*/  LDL.LU R5, [R1+0x78c] ;  /* 0x00078c0001057983 */ /* 0x000ee20000300800 */
[CC--:B----4-:R-:W-:Y:S01]  /*54ad0*/  LEA R28, P1, R8.reuse, R20.reuse, 0x1 ;  /* 0x00000014081c7211 */ /* 0x0d0fe200078208ff */
[----:B------:R-:W-:Y:S01]  /*54ae0*/  VIADD R9, R25, UR4 ;  /* 0x0000000419097c36 */ /* 0x000fe20008000000 */
[----:B------:R-:W0:Y:S02]  /*54af0*/  LDCU UR4, c[0x0][0x39c] ;  /* 0x00007380ff0477ac */ /* 0x000e240008000800 */
[----:B------:R-:W-:Y:S01]  /*54b00*/  LEA.HI.X.SX32 R29, R8, R21, 0x1, P1 ;  /* 0x00000015081d7211 */ /* 0x000fe200008f0eff */
[----:B------:R-:W-:Y:S01]  /*54b10*/  VIADD R24, R9, UR6 ;  /* 0x0000000609187c36 */ /* 0x000fe20008000000 */
[----:B------:R-:W1:Y:S03]  /*54b20*/  LDCU UR6, c[0x0][0x39c] ;  /* 0x00007380ff0677ac */ /* 0x000e660008000800 */
[----:B------:R-:W-:Y:S01]  /*54b30*/  VIADD R23, R24, UR7 ;  /* 0x0000000718177c36 */ /* 0x000fe20008000000 */
[----:B------:R2:W-:Y:S01]  /*54b40*/  STL.64 [R1+0x6e8], R28 ;  /* 0x0006e81c01007387 */ /* 0x0005e20000100a00 */
[----:B------:R-:W-:Y:S01]  /*54b50*/  IMAD.MOV.U32 R17, RZ, RZ, R4 ;  /* 0x000000ffff117224 */ /* 0x000fe200078e0004 */
[----:B------:R-:W4:Y:S01]  /*54b60*/  LDCU UR7, c[0x0][0x39c] ;  /* 0x00007380ff0777ac */ /* 0x000f220008000800 */
[----:B------:R-:W-:Y:S01]  /*54b70*/  VIADD R4, R23, UR52 ;  /* 0x0000003417047c36 */ /* 0x000fe20008000000 */
[----:B------:R-:W-:-:S04]  /*54b80*/  LEA R26, P2, R3, R20, 0x1 ;  /* 0x00000014031a7211 */ /* 0x000fc800078408ff */
[----:B------:R-:W-:Y:S01]  /*54b90*/  LEA.HI.X.SX32 R27, R3, R21, 0x1, P2 ;  /* 0x00000015031b7211 */ /* 0x000fe200010f0eff */
[----:B------:R-:W-:Y:S02]  /*54ba0*/  IMAD.MOV.U32 R3, RZ, RZ, R0 ;  /* 0x000000ffff037224 */ /* 0x000fe400078e0000 */
[----:B------:R-:W4:Y:S01]  /*54bb0*/  LDL.LU R0, [R1+0x7ac] ;  /* 0x0007ac0001007983 */ /* 0x000f220000300800 */
[----:B------:R-:W-:-:S03]  /*54bc0*/  VIADD R22, R4, UR51 ;  /* 0x0000003304167c36 */ /* 0x000fc60008000000 */
[----:B------:R-:W4:Y:S01]  /*54bd0*/  LDL.LU R14, [R1+0x7cc] ;  /* 0x0007cc00010e7983 */ /* 0x000f220000300800 */
[----:B------:R-:W-:-:S03]  /*54be0*/  VIADD R19, R22, UR50 ;  /* 0x0000003216137c36 */ /* 0x000fc60008000000 */
[----:B------:R0:W-:Y:S01]  /*54bf0*/  STL.64 [R1+0x6f8], R26 ;  /* 0x0006f81a01007387 */ /* 0x0001e20000100a00 */
[----:B------:R-:W-:Y:S01]  /*54c00*/  VIADD R8, R19, UR49 ;  /* 0x0000003113087c36 */ /* 0x000fe20008000000 */
[----:B--2---:R-:W-:-:S04]  /*54c10*/  LEA R28, P1, R18, R20, 0x1 ;  /* 0x00000014121c7211 */ /* 0x004fc800078208ff */
[----:B------:R-:W-:Y:S02]  /*54c20*/  LEA.HI.X.SX32 R29, R18, R21, 0x1, P1 ;  /* 0x00000015121d7211 */ /* 0x000fe400008f0eff */
[----:B0-----:R-:W-:-:S03]  /*54c30*/  LEA R26, P2, R6, R20, 0x1 ;  /* 0x00000014061a7211 */ /* 0x001fc600078408ff */
[----:B------:R0:W-:Y:S01]  /*54c40*/  STL.64 [R1+0x6f0], R28 ;  /* 0x0006f01c01007387 */ /* 0x0001e20000100a00 */
[-C--:B------:R-:W-:Y:S01]  /*54c50*/  LEA.HI.X.SX32 R27, R6, R21.reuse, 0x1, P2 ;  /* 0x00000015061b7211 */ /* 0x080fe200010f0eff */
[----:B0-----:R-:W-:Y:S01]  /*54c60*/  IMAD.MOV.U32 R29, RZ, RZ, R13 ;  /* 0x000000ffff1d7224 */ /* 0x001fe200078e000d */
[-C--:B------:R-:W-:Y:S01]  /*54c70*/  LEA R28, P1, R13, R20.reuse, 0x1 ;  /* 0x000000140d1c7211 */ /* 0x080fe200078208ff */
[----:B------:R-:W-:Y:S02]  /*54c80*/  IMAD.MOV.U32 R13, RZ, RZ, R2 ;  /* 0x000000ffff0d7224 */ /* 0x000fe400078e0002 */
[----:B------:R-:W2:Y:S01]  /*54c90*/  LDL.LU R2, [R1+0x7d4] ;  /* 0x0007d40001027983 */ /* 0x000ea20000300800 */
[----:B------:R-:W-:Y:S01]  /*54ca0*/  LEA.HI.X.SX32 R29, R29, R21, 0x1, P1 ;  /* 0x000000151d1d7211 */ /* 0x000fe200008f0eff */
[----:B------:R-:W-:Y:S02]  /*54cb0*/  VIADD R18, R8, UR48 ;  /* 0x0000003008127c36 */ /* 0x000fe40008000000 */
[----:B------:R-:W2:Y:S04]  /*54cc0*/  LDL.LU R6, [R1+0x804] ;  /* 0x0008040001067983 */ /* 0x000ea80000300800 */
[----:B------:R3:W-:Y:S04]  /*54cd0*/  STL.64 [R1+0x708], R26 ;  /* 0x0007081a01007387 */ /* 0x0007e80000100a00 */
[----:B------:R0:W-:Y:S04]  /*54ce0*/  STL.64 [R1+0x728], R28 ;  /* 0x0007281c01007387 */ /* 0x0001e80000100a00 */
[----:B------:R1:W-:Y:S01]  /*54cf0*/  STL.64 [R1+0x1688], R18 ;  /* 0x0016881201007387 */ /* 0x0003e20000100a00 */
[-C--:B---3--:R-:W-:Y:S01]  /*54d00*/  LEA R26, P2, R10, R20.reuse, 0x1 ;  /* 0x000000140a1a7211 */ /* 0x088fe200078408ff */
[----:B0-----:R-:W-:Y:S01]  /*54d10*/  IMAD.MOV.U32 R29, RZ, RZ, R17 ;  /* 0x000000ffff1d7224 */ /* 0x001fe200078e0011 */
[----:B------:R-:W-:-:S02]  /*54d20*/  LEA R28, P1, R7, R20, 0x1 ;  /* 0x00000014071c7211 */ /* 0x000fc400078208ff */
[-C--:B------:R-:W-:Y:S01]  /*54d30*/  LEA.HI.X.SX32 R27, R10, R21.reuse, 0x1, P2 ;  /* 0x000000150a1b7211 */ /* 0x080fe200010f0eff */
[----:B-1----:R-:W-:Y:S01]  /*54d40*/  IMAD.MOV.U32 R19, RZ, RZ, R29 ;  /* 0x000000ffff137224 */ /* 0x002fe200078e001d */
[----:B------:R-:W-:Y:S01]  /*54d50*/  LEA.HI.X.SX32 R29, R7, R21, 0x1, P1 ;  /* 0x00000015071d7211 */ /* 0x000fe200008f0eff */
[----:B------:R-:W-:Y:S01]  /*54d60*/  VIADD R17, R18, UR77 ;  /* 0x0000004d12117c36 */ /* 0x000fe20008000000 */
[----:B------:R-:W3:Y:S01]  /*54d70*/  LDL.LU R10, [R1+0x16b0] ;  /* 0x0016b000010a7983 */ /* 0x000ee20000300800 */
[----:B------:R-:W-:-:S03]  /*54d80*/  LEA R18, P2, R16, R20, 0x1 ;  /* 0x0000001410127211 */ /* 0x000fc600078408ff */
[----:B------:R0:W-:Y:S01]  /*54d90*/  STL.64 [R1+0x738], R26 ;  /* 0x0007381a01007387 */ /* 0x0001e20000100a00 */
[----:B------:R-:W-:-:S03]  /*54da0*/  VIADD R7, R17, UR47 ;  /* 0x0000002f11077c36 */ /* 0x000fc60008000000 */
[----:B0-----:R-:W3:Y:S04]  /*54db0*/  LDL.LU.64 R26, [R1+0x16a8] ;  /* 0x0016a800011a7983 */ /* 0x001ee80000300a00 */
[----:B------:R0:W-:Y:S02]  /*54dc0*/  STL.64 [R1+0x730], R28 ;  /* 0x0007301c01007387 */ /* 0x0001e40000100a00 */
[----:B0-----:R-:W-:Y:S01]  /*54dd0*/  LEA R28, P1, R19, R20, 0x1 ;  /* 0x00000014131c7211 */ /* 0x001fe200078208ff */
[----:B------:R-:W-:Y:S01]  /*54de0*/  IMAD.MOV.U32 R29, RZ, RZ, R19 ;  /* 0x000000ffff1d7224 */ /* 0x000fe200078e0013 */
[----:B------:R-:W-:-:S04]  /*54df0*/  LEA.HI.X.SX32 R19, R16, R21, 0x1, P2 ;  /* 0x0000001510137211 */ /* 0x000fc800010f0eff */
[----:B------:R-:W-:Y:S01]  /*54e00*/  LEA.HI.X.SX32 R29, R29, R21, 0x1, P1 ;  /* 0x000000151d1d7211 */ /* 0x000fe200008f0eff */
[----:B------:R0:W-:Y:S01]  /*54e10*/  STL.64 [R1+0x760], R18 ;  /* 0x0007601201007387 */ /* 0x0001e20000100a00 */
[----:B------:R-:W-:Y:S01]  /*54e20*/  VIADD R16, R7, UR5 ;  /* 0x0000000507107c36 */ /* 0x000fe20008000000 */
[----:B------:R-:W1:Y:S02]  /*54e30*/  LDCU UR5, c[0x0][0x39c] ;  /* 0x00007380ff0577ac */ /* 0x000e640008000800 */
[----:B------:R1:W-:Y:S01]  /*54e40*/  STL.64 [R1+0x770], R28 ;  /* 0x0007701c01007387 */ /* 0x0003e20000100a00 */
[----:B0-----:R-:W-:-:S04]  /*54e50*/  LEA R18, P2, R15, R20, 0x1 ;  /* 0x000000140f127211 */ /* 0x001fc800078408ff */
[-C--:B------:R-:W-:Y:S02]  /*54e60*/  LEA.HI.X.SX32 R19, R15, R21.reuse, 0x1, P2 ;  /* 0x000000150f137211 */ /* 0x080fe400010f0eff */
[CC--:B-1----:R-:W-:Y:S01]  /*54e70*/  LEA R28, P1, R5.reuse, R20.reuse, 0x1 ;  /* 0x00000014051c7211 */ /* 0x0c2fe200078208ff */
[----:B------:R-:W-:Y:S03]  /*54e80*/  STL.64 [R1+0x1680], R16 ;  /* 0x0016801001007387 */ /* 0x000fe60000100a00 */
[----:B------:R-:W-:Y:S01]  /*54e90*/  LEA.HI.X.SX32 R29, R5, R21, 0x1, P1 ;  /* 0x00000015051d7211 */ /* 0x000fe200008f0eff */
[----:B------:R-:W-:Y:S04]  /*54ea0*/  STL.64 [R1+0x790], R18 ;  /* 0x0007901201007387 */ /* 0x000fe80000100a00 */
[----:B------:R-:W3:Y:S04]  /*54eb0*/  LDL.LU R5, [R1+0x16a0] ;  /* 0x0016a00001057983 */ /* 0x000ee80000300800 */
[----:B------:R0:W-:Y:S04]  /*54ec0*/  STL.64 [R1+0x788], R28 ;  /* 0x0007881c01007387 */ /* 0x0001e80000100a00 */
[----:B0-----:R-:W3:Y:S01]  /*54ed0*/  LDL.LU.64 R28, [R1+0x1698] ;  /* 0x00169800011c7983 */ /* 0x001ee20000300a00 */
[----:B----4-:R-:W-:Y:S01]  /*54ee0*/  LEA R18, P2, R0, R20, 0x1 ;  /* 0x0000001400127211 */ /* 0x010fe200078408ff */
[----:B------:R-:W-:-:S03]  /*54ef0*/  IMAD.MOV.U32 R17, RZ, RZ, R3 ;  /* 0x000000ffff117224 */ /* 0x000fc600078e0003 */
[-C--:B------:R-:W-:Y:S01]  /*54f00*/  LEA.HI.X.SX32 R19, R0, R21.reuse, 0x1, P2 ;  /* 0x0000001500137211 */ /* 0x080fe200010f0eff */
[----:B------:R-:W-:Y:S01]  /*54f10*/  VIADD R15, R16, UR45 ;  /* 0x0000002d100f7c36 */ /* 0x000fe20008000000 */
[CC--:B------:R-:W-:Y:S01]  /*54f20*/  LEA R16, P1, R14.reuse, R20.reuse, 0x1 ;  /* 0x000000140e107211 */ /* 0x0c0fe200078208ff */
[----:B------:R-:W4:Y:S04]  /*54f30*/  LDL.LU R0, [R1+0x1694] ;  /* 0x0016940001007983 */ /* 0x000f280000300800 */
[----:B------:R0:W-:Y:S02]  /*54f40*/  STL.64 [R1+0x7a8], R18 ;  /* 0x0007a81201007387 */ /* 0x0001e40000100a00 */
[----:B0-----:R-:W-:Y:S01]  /*54f50*/  LEA R18, P2, R17, R20, 0x1 ;  /* 0x0000001411127211 */ /* 0x001fe200078408ff */
[----:B------:R-:W-:Y:S01]  /*54f60*/  IMAD.MOV.U32 R19, RZ, RZ, R17 ;  /* 0x000000ffff137224 */ /* 0x000fe200078e0011 */
[----:B------:R-:W-:-:S04]  /*54f70*/  LEA.HI.X.SX32 R17, R14, R21, 0x1, P1 ;  /* 0x000000150e117211 */ /* 0x000fc800008f0eff */
[----:B------:R-:W-:Y:S01]  /*54f80*/  LEA.HI.X.SX32 R19, R19, R21, 0x1, P2 ;  /* 0x0000001513137211 */ /* 0x000fe200010f0eff */
[----:B------:R-:W-:Y:S04]  /*54f90*/  STL.64 [R1+0x7c8], R16 ;  /* 0x0007c81001007387 */ /* 0x000fe80000100a00 */
[----:B------:R0:W-:Y:S02]  /*54fa0*/  STL.64 [R1+0x7d8], R18 ;  /* 0x0007d81201007387 */ /* 0x0001e40000100a00 */
[----:B0-----:R-:W-:Y:S02]  /*54fb0*/  IMAD.MOV.U32 R19, RZ, RZ, R13 ;  /* 0x000000ffff137224 */ /* 0x001fe400078e000d */
[----:B------:R-:W-:-:S04]  /*54fc0*/  VIADD R3, R15, UR44 ;  /* 0x0000002c0f037c36 */ /* 0x000fc80008000000 */
[----:B------:R-:W-:-:S04]  /*54fd0*/  VIADD R14, R3, UR43 ;  /* 0x0000002b030e7c36 */ /* 0x000fc80008000000 */
[----:B------:R-:W-:Y:S01]  /*54fe0*/  VIADD R13, R14, UR42 ;  /* 0x0000002a0e0d7c36 */ /* 0x000fe20008000000 */
[----:B--2---:R-:W-:-:S04]  /*54ff0*/  LEA R16, P1, R2, R20, 0x1 ;  /* 0x0000001402107211 */ /* 0x004fc800078208ff */
[-C--:B------:R-:W-:Y:S02]  /*55000*/  LEA.HI.X.SX32 R17, R2, R21.reuse, 0x1, P1 ;  /* 0x0000001502117211 */ /* 0x080fe400008f0eff */
[C---:B------:R-:W-:Y:S01]  /*55010*/  LEA R18, P2, R6.reuse, R20, 0x1 ;  /* 0x0000001406127211 */ /* 0x040fe200078408ff */
[----:B------:R-:W2:Y:S04]  /*55020*/  LDL.LU R2, [R1+0x1690] ;  /* 0x0016900001027983 */ /* 0x000ea80000300800 */
[----:B------:R0:W-:Y:S02]  /*55030*/  STL.64 [R1+0x7d0], R16 ;  /* 0x0007d01001007387 */ /* 0x0001e40000100a00 */
[----:B0-----:R-:W-:Y:S01]  /*55040*/  IMAD.MOV.U32 R17, RZ, RZ, R19 ;  /* 0x000000ffff117224 */ /* 0x001fe200078e0013 */
[----:B------:R-:W-:-:S02]  /*55050*/  LEA.HI.X.SX32 R19, R6, R21, 0x1, P2 ;  /* 0x0000001506137211 */ /* 0x000fc400010f0eff */
[----:B------:R-:W-:-:S03]  /*55060*/  LEA R16, P1, R12, R20, 0x1 ;  /* 0x000000140c107211 */ /* 0x000fc600078208ff */
[----:B------:R0:W-:Y:S02]  /*55070*/  STL.64 [R1+0x800], R18 ;  /* 0x0008001201007387 */ /* 0x0001e40000100a00 */
[----:B0-----:R-:W-:Y:S01]  /*55080*/  IMAD.MOV.U32 R19, RZ, RZ, R17 ;  /* 0x000000ffff137224 */ /* 0x001fe200078e0011 */
[----:B------:R-:W-:Y:S02]  /*55090*/  LEA R18, P2, R17, R20, 0x1 ;  /* 0x0000001411127211 */ /* 0x000fe400078408ff */
[-C--:B------:R-:W-:Y:S02]  /*550a0*/  LEA.HI.X.SX32 R17, R12, R21.reuse, 0x1, P1 ;  /* 0x000000150c117211 */ /* 0x080fe400008f0eff */
[----:B------:R-:W-:-:S03]  /*550b0*/  LEA.HI.X.SX32 R19, R19, R21, 0x1, P2 ;  /* 0x0000001513137211 */ /* 0x000fc600010f0eff */
[----:B------:R0:W-:Y:S04]  /*550c0*/  STL.64 [R1+0x810], R16 ;  /* 0x0008101001007387 */ /* 0x0001e80000100a00 */
[----:B------:R3:W-:Y:S01]  /*550d0*/  STL.64 [R1+0x830], R18 ;  /* 0x0008301201007387 */ /* 0x0007e20000100a00 */
[----:B0-----:R-:W-:-:S04]  /*550e0*/  LEA R16, P1, R11, R20, 0x1 ;  /* 0x000000140b107211 */ /* 0x001fc800078208ff */
[----:B------:R-:W-:-:S05]  /*550f0*/  LEA.HI.X.SX32 R17, R11, R21, 0x1, P1 ;  /* 0x000000150b117211 */ /* 0x000fca00008f0eff */
[----:B------:R0:W-:Y:S01]  /*55100*/  STL.64 [R1+0x828], R16 ;  /* 0x0008281001007387 */ /* 0x0001e20000100a00 */
[----:B------:R-:W-:-:S04]  /*55110*/  VIADD R6, R13, UR41 ;  /* 0x000000290d067c36 */ /* 0x000fc80008000000 */
[----:B------:R-:W-:Y:S01]  /*55120*/  VIADD R12, R6, UR40 ;  /* 0x00000028060c7c36 */ /* 0x000fe20008000000 */
[----:B---3--:R-:W-:-:S04]  /*55130*/  LEA R18, P2, R5, R20, 0x1 ;  /* 0x0000001405127211 */ /* 0x008fc800078408ff */
[----:B------:R-:W-:-:S05]  /*55140*/  LEA.HI.X.SX32 R19, R5, R21, 0x1, P2 ;  /* 0x0000001505137211 */ /* 0x000fca00010f0eff */
[----:B------:R1:W-:Y:S01]  /*55150*/  STL.64 [R1+0x840], R18 ;  /* 0x0008401201007387 */ /* 0x0003e20000100a00 */
[CC--:B0-----:R-:W-:Y:S02]  /*55160*/  LEA R16, P1, R28.reuse, R20.reuse, 0x1 ;  /* 0x000000141c107211 */ /* 0x0c1fe400078208ff */
[C---:B-1----:R-:W-:Y:S02]  /*55170*/  LEA R18, P2, R29.reuse, R20, 0x1 ;  /* 0x000000141d127211 */ /* 0x042fe400078408ff */
[-C--:B------:R-:W-:Y:S02]  /*55180*/  LEA.HI.X.SX32 R17, R28, R21.reuse, 0x1, P1 ;  /* 0x000000151c117211 */ /* 0x080fe400008f0eff */
[----:B------:R-:W-:-:S03]  /*55190*/  LEA.HI.X.SX32 R19, R29, R21, 0x1, P2 ;  /* 0x000000151d137211 */ /* 0x000fc600010f0eff */
[----:B------:R0:W-:Y:S04]  /*551a0*/  STL.64 [R1+0x850], R16 ;  /* 0x0008501001007387 */ /* 0x0001e80000100a00 */
[----:B------:R1:W-:Y:S01]  /*551b0*/  STL.64 [R1+0x858], R18 ;  /* 0x0008581201007387 */ /* 0x0003e20000100a00 */
[----:B------:R-:W-:Y:S01]  /*551c0*/  VIADD R11, R12, UR39 ;  /* 0x000000270c0b7c36 */ /* 0x000fe20008000000 */
[CC--:B0-----:R-:W-:Y:S02]  /*551d0*/  LEA R16, P1, R27.reuse, R20.reuse, 0x1 ;  /* 0x000000141b107211 */ /* 0x0c1fe400078208ff */
[----:B-1----:R-:W-:Y:S02]  /*551e0*/  LEA R18, P2, R10, R20, 0x1 ;  /* 0x000000140a127211 */ /* 0x002fe400078408ff */
[----:B------:R-:W-:-:S02]  /*551f0*/  LEA.HI.X.SX32 R17, R27, R21, 0x1, P1 ;  /* 0x000000151b117211 */ /* 0x000fc400008f0eff */
[----:B------:R-:W-:Y:S01]  /*55200*/  LEA.HI.X.SX32 R19, R10, R21, 0x1, P2 ;  /* 0x000000150a137211 */ /* 0x000fe200010f0eff */
[----:B------:R-:W-:Y:S02]  /*55210*/  VIADD R5, R11, UR38 ;  /* 0x000000260b057c36 */ /* 0x000fe40008000000 */
[----:B------:R0:W-:Y:S02]  /*55220*/  STL.64 [R1+0x848], R16 ;  /* 0x0008481001007387 */ /* 0x0001e40000100a00 */
[----:B------:R-:W-:Y:S02]  /*55230*/  VIADD R28, R5, UR37 ;  /* 0x00000025051c7c36 */ /* 0x000fe40008000000 */
[----:B------:R1:W-:Y:S01]  /*55240*/  STL.64 [R1+0xa28], R18 ;  /* 0x000a281201007387 */ /* 0x0003e20000100a00 */
[-C--:B0-----:R-:W-:Y:S02]  /*55250*/  LEA R16, P1, R26, R20.reuse, 0x1 ;  /* 0x000000141a107211 */ /* 0x081fe400078208ff */
[----:B-1----:R-:W-:-:S02]  /*55260*/  LEA R18, P2, R25, R20, 0x1 ;  /* 0x0000001419127211 */ /* 0x002fc400078408ff */
[-C--:B------:R-:W-:Y:S01]  /*55270*/  LEA.HI.X.SX32 R17, R26, R21.reuse, 0x1, P1 ;  /* 0x000000151a117211 */ /* 0x080fe200008f0eff */
[----:B------:R-:W-:Y:S01]  /*55280*/  VIADD R27, R28, UR36 ;  /* 0x000000241c1b7c36 */ /* 0x000fe20008000000 */
[----:B------:R-:W-:-:S03]  /*55290*/  LEA.HI.X.SX32 R19, R25, R21, 0x1, P2 ;  /* 0x0000001519137211 */ /* 0x000fc600010f0eff */
[----:B------:R0:W-:Y:S01]  /*552a0*/  STL.64 [R1+0xa48], R16 ;  /* 0x000a481001007387 */ /* 0x0001e20000100a00 */
[----:B------:R-:W-:-:S03]  /*552b0*/  VIADD R10, R27, UR35 ;  /* 0x000000231b0a7c36 */ /* 0x000fc60008000000 */
[----:B------:R1:W-:Y:S01]  /*552c0*/  STL.64 [R1+0xa40], R18 ;  /* 0x000a401201007387 */ /* 0x0003e20000100a00 */
[----:B------:R-:W-:Y:S01]  /*552d0*/  VIADD R25, R10, UR34 ;  /* 0x000000220a197c36 */ /* 0x000fe20008000000 */
[CC--:B0-----:R-:W-:Y:S02]  /*552e0*/  LEA R16, P1, R9.reuse, R20.reuse, 0x1 ;  /* 0x0000001409107211 */ /* 0x0c1fe400078208ff */
[C---:B-1----:R-:W-:Y:S02]  /*552f0*/  LEA R18, P2, R24.reuse, R20, 0x1 ;  /* 0x0000001418127211 */ /* 0x042fe400078408ff */
[-C--:B------:R-:W-:Y:S02]  /*55300*/  LEA.HI.X.SX32 R17, R9, R21.reuse, 0x1, P1 ;  /* 0x0000001509117211 */ /* 0x080fe400008f0eff */
[----:B------:R-:W-:-:S03]  /*55310*/  LEA.HI.X.SX32 R19, R24, R21, 0x1, P2 ;  /* 0x0000001518137211 */ /* 0x000fc600010f0eff */
[----:B------:R0:W-:Y:S04]  /*55320*/  STL.64 [R1+0xa20], R16 ;  /* 0x000a201001007387 */ /* 0x0001e80000100a00 */
[----:B------:R-:W-:Y:S04]  /*55330*/  STL [R1+0x1678], R25 ;  /* 0x0016781901007387 */ /* 0x000fe80000100800 */
[----:B------:R1:W-:Y:S01]  /*55340*/  STL.64 [R1+0xa58], R18 ;  /* 0x000a581201007387 */ /* 0x0003e20000100a00 */
[----:B0-----:R-:W-:-:S04]  /*55350*/  LEA R16, P1, R23, R20, 0x1 ;  /* 0x0000001417107211 */ /* 0x001fc800078208ff */
[----:B------:R-:W-:Y:S02]  /*55360*/  LEA.HI.X.SX32 R17, R23, R21, 0x1, P1 ;  /* 0x0000001517117211 */ /* 0x000fe400008f0eff */
[----:B-1----:R-:W-:-:S04]  /*55370*/  LEA R18, P2, R4, R20, 0x1 ;  /* 0x0000001404127211 */ /* 0x002fc800078408ff */
[----:B------:R-:W-:Y:S01]  /*55380*/  LEA.HI.X.SX32 R19, R4, R21, 0x1, P2 ;  /* 0x0000001504137211 */ /* 0x000fe200010f0eff */
[----:B------:R-:W-:Y:S04]  /*55390*/  STL.64 [R1+0xa68], R16 ;  /* 0x000a681001007387 */ /* 0x000fe80000100a00 */
[----:B------:R0:W-:Y:S04]  /*553a0*/  STL.64 [R1+0xa60], R18 ;  /* 0x000a601201007387 */ /* 0x0001e80000100a00 */
[----:B0-----:R-:W3:Y:S01]  /*553b0*/  LDL.LU.64 R18, [R1+0x1688] ;  /* 0x0016880001127983 */ /* 0x001ee20000300a00 */
[----:B------:R-:W-:-:S04]  /*553c0*/  LEA R16, P1, R22, R20, 0x1 ;  /* 0x0000001416107211 */ /* 0x000fc800078208ff */
[----:B------:R-:W-:-:S05]  /*553d0*/  LEA.HI.X.SX32 R17, R22, R21, 0x1, P1 ;  /* 0x0000001516117211 */ /* 0x000fca00008f0eff */
[----:B------:R0:W-:Y:S04]  /*553e0*/  STL.64 [R1+0xa50], R16 ;  /* 0x000a501001007387 */ /* 0x0001e80000100a00 */
[----:B0-----:R-:W2:Y:S01]  /*553f0*/  LDL.LU.64 R16, [R1+0x1680] ;  /* 0x0016800001107983 */ /* 0x001ea20000300a00 */
[----:B------:R-:W-:-:S04]  /*55400*/  VIADD R9, R25, UR33 ;  /* 0x0000002119097c36 */ /* 0x000fc80008000000 */
[----:B------:R-:W-:-:S05]  /*55410*/  VIADD R23, R9, UR32 ;  /* 0x0000002009177c36 */ /* 0x000fca0008000000 */
[----:B------:R0:W-:Y:S01]  /*55420*/  STL [R1+0x167c], R23 ;  /* 0x00167c1701007387 */ /* 0x0001e20000100800 */
[----:B------:R-:W-:Y:S02]  /*55430*/  VIADD R4, R23, UR31 ;  /* 0x0000001f17047c36 */ /* 0x000fe40008000000 */
[----:B0-----:R-:W-:Y:S01]  /*55440*/  IMAD.MOV.U32 R23, RZ, RZ, R25 ;  /* 0x000000ffff177224 */ /* 0x001fe200078e0019 */
[----:B---3--:R-:W-:-:S05]  /*55450*/  LEA R24, P2, R19, R20, 0x1 ;  /* 0x0000001413187211 */ /* 0x008fca00078408ff */
[----:B------:R0:W-:Y:S01]  /*55460*/  STL [R1+0xa78], R24 ;  /* 0x000a781801007387 */ /* 0x0001e20000100800 */
[----:B------:R-:W-:Y:S01]  /*55470*/  IMAD.MOV.U32 R22, RZ, RZ, R24 ;  /* 0x000000ffff167224 */ /* 0x000fe200078e0018 */
[----:B------:R-:W-:Y:S02]  /*55480*/  LEA.HI.X.SX32 R23, R19, R21, 0x1, P2 ;  /* 0x0000001513177211 */ /* 0x000fe400010f0eff */
[----:B0-----:R-:W-:-:S04]  /*55490*/  LEA R24, P1, R8, R20, 0x1 ;  /* 0x0000001408187211 */ /* 0x001fc800078208ff */
[----:B------:R-:W-:Y:S01]  /*554a0*/  LEA.HI.X.SX32 R25, R8, R21, 0x1, P1 ;  /* 0x0000001508197211 */ /* 0x000fe200008f0eff */
[----:B------:R0:W-:Y:S01]  /*554b0*/  STL [R1+0xa7c], R23 ;  /* 0x000a7c1701007387 */ /* 0x0001e20000100800 */
[----:B------:R-:W-:-:S03]  /*554c0*/  LEA R22, P2, R18, R20, 0x1 ;  /* 0x0000001412167211 */ /* 0x000fc600078408ff */
[----:B------:R2:W-:Y:S01]  /*554d0*/  STL.64 [R1+0xa98], R24 ;  /* 0x000a981801007387 */ /* 0x0005e20000100a00 */
[----:B0-----:R-:W-:Y:S02]  /*554e0*/  LEA.HI.X.SX32 R23, R18, R21, 0x1, P2 ;  /* 0x0000001512177211 */ /* 0x001fe400010f0eff */
[----:B--2---:R-:W-:-:S03]  /*554f0*/  LEA R24, P1, R17, R20, 0x1 ;  /* 0x0000001411187211 */ /* 0x004fc600078208ff */
[----:B------:R0:W-:Y:S01]  /*55500*/  STL.64 [R1+0xa90], R22 ;  /* 0x000a901601007387 */ /* 0x0001e20000100a00 */
[----:B------:R-:W-:-:S05]  /*55510*/  LEA.HI.X.SX32 R25, R17, R21, 0x1, P1 ;  /* 0x0000001511197211 */ /* 0x000fca00008f0eff */
[----:B------:R1:W-:Y:S01]  /*55520*/  STL.64 [R1+0xa70], R24 ;  /* 0x000a701801007387 */ /* 0x0003e20000100a00 */
[----:B0-----:R-:W-:-:S04]  /*55530*/  LEA R22, P2, R7, R20, 0x1 ;  /* 0x0000001407167211 */ /* 0x001fc800078408ff */
[----:B------:R-:W-:Y:S02]  /*55540*/  LEA.HI.X.SX32 R23, R7, R21, 0x1, P2 ;  /* 0x0000001507177211 */ /* 0x000fe400010f0eff */
[----:B-1----:R-:W-:-:S03]  /*55550*/  LEA R24, P1, R16, R20, 0x1 ;  /* 0x0000001410187211 */ /* 0x002fc600078208ff */
        /* <DEDUP_REMOVED lines=31> */
[----:B------:R-:W-:-:S03]  /*55750*/  LEA.HI.X.SX32 R25, R27, R21, 0x1, P1 ;  /* 0x000000151b197211 */ /* 0x000fc600008f0eff */
[----:B0-----:R-:W2:Y:S04]  /*55760*/  LDL.LU R23, [R1+0x167c] ;  /* 0x00167c0001177983 */ /* 0x001ea80000300800 */
[----:B------:R0:W-:Y:S04]  /*55770*/  STL.64 [R1+0xb00], R24 ;  /* 0x000b001801007387 */ /* 0x0001e80000100a00 */
[----:B0-----:R-:W3:Y:S01]  /*55780*/  LDL.LU R25, [R1+0x1678] ;  /* 0x0016780001197983 */ /* 0x001ee20000300800 */
[----:B------:R-:W-:Y:S01]  /*55790*/  LEA R28, P2, R10, R20, 0x1 ;  /* 0x000000140a1c7211 */ /* 0x000fe200078408ff */
[----:B------:R-:W-:-:S02]  /*557a0*/  VIADD R19, R4, UR30 ;  /* 0x0000001e04137c36 */ /* 0x000fc40008000000 */
[----:B------:R-:W-:Y:S01]  /*557b0*/  IMAD.MOV.U32 R27, RZ, RZ, R29 ;  /* 0x000000ffff1b7224 */ /* 0x000fe200078e001d */
[-C--:B------:R-:W-:Y:S01]  /*557c0*/  LEA.HI.X.SX32 R27, R10, R21.reuse, 0x1, P2 ;  /* 0x000000150a1b7211 */ /* 0x080fe200010f0eff */
[----:B------:R-:W-:Y:S01]  /*557d0*/  STL [R1+0xb38], R28 ;  /* 0x000b381c01007387 */ /* 0x000fe20000100800 */
[----:B------:R-:W-:Y:S01]  /*557e0*/  IMAD.MOV.U32 R26, RZ, RZ, R28 ;  /* 0x000000ffff1a7224 */ /* 0x000fe200078e001c */
[----:B------:R-:W-:Y:S01]  /*557f0*/  LEA R26, P2, R9, R20, 0x1 ;  /* 0x00000014091a7211 */ /* 0x000fe200078408ff */
[----:B------:R-:W-:Y:S01]  /*55800*/  VIADD R8, R19, UR29 ;  /* 0x0000001d13087c36 */ /* 0x000fe20008000000 */
[----:B------:R0:W-:Y:S03]  /*55810*/  STL [R1+0xb3c], R27 ;  /* 0x000b3c1b01007387 */ /* 0x0001e60000100800 */
[----:B------:R-:W-:Y:S01]  /*55820*/  VIADD R17, R8, UR28 ;  /* 0x0000001c08117c36 */ /* 0x000fe20008000000 */
[----:B0-----:R-:W-:-:S03]  /*55830*/  LEA.HI.X.SX32 R27, R9, R21, 0x1, P2 ;  /* 0x00000015091b7211 */ /* 0x001fc600010f0eff */
[----:B------:R-:W-:-:S04]  /*55840*/  VIADD R7, R17, UR27 ;  /* 0x0000001b11077c36 */ /* 0x000fc80008000000 */
        /* <DEDUP_REMOVED lines=8> */
[----:B------:R-:W-:Y:S01]  /*558d0*/  VIADD R9, R10, UR22 ;  /* 0x000000160a097c36 */ /* 0x000fe20008000000 */
[----:B---3--:R-:W-:-:S04]  /*558e0*/  LEA R28, P1, R25, R20, 0x1 ;  /* 0x00000014191c7211 */ /* 0x008fc800078208ff */
[----:B------:R-:W-:-:S05]  /*558f0*/  LEA.HI.X.SX32 R29, R25, R21, 0x1, P1 ;  /* 0x00000015191d7211 */ /* 0x000fca00008f0eff */
[----:B------:R2:W-:Y:S04]  /*55900*/  STL.64 [R1+0xb48], R28 ;  /* 0x000b481c01007387 */ /* 0x0005e80000100a00 */
[----:B------:R0:W-:Y:S01]  /*55910*/  STL.64 [R1+0xb40], R26 ;  /* 0x000b401a01007387 */ /* 0x0001e20000100a00 */
[CC--:B--2---:R-:W-:Y:S02]  /*55920*/  LEA R28, P1, R23.reuse, R20.reuse, 0x1 ;  /* 0x00000014171c7211 */ /* 0x0c4fe400078208ff */
[-C--:B0-----:R-:W-:Y:S02]  /*55930*/  LEA R26, P2, R4, R20.reuse, 0x1 ;  /* 0x00000014041a7211 */ /* 0x081fe400078408ff */
[----:B------:R-:W-:Y:S02]  /*55940*/  LEA.HI.X.SX32 R29, R23, R21, 0x1, P1 ;  /* 0x00000015171d7211 */ /* 0x000fe400008f0eff */
[----:B------:R-:W-:-:S02]  /*55950*/  LEA R24, P1, R19, R20, 0x1 ;  /* 0x0000001413187211 */ /* 0x000fc400078208ff */
[-C--:B------:R-:W-:Y:S02]  /*55960*/  LEA.HI.X.SX32 R27, R4, R21.reuse, 0x1, P2 ;  /* 0x00000015041b7211 */ /* 0x080fe400010f0eff */
[CC--:B------:R-:W-:Y:S02]  /*55970*/  LEA R22, P2, R8.reuse, R20.reuse, 0x1 ;  /* 0x0000001408167211 */ /* 0x0c0fe400078408ff */
[-C--:B------:R-:W-:Y:S02]  /*55980*/  LEA.HI.X.SX32 R25, R19, R21.reuse, 0x1, P1 ;  /* 0x0000001513197211 */ /* 0x080fe400008f0eff */
[----:B------:R-:W-:Y:S01]  /*55990*/  LEA.HI.X.SX32 R23, R8, R21, 0x1, P2 ;  /* 0x0000001508177211 */ /* 0x000fe200010f0eff */
[----:B------:R-:W-:Y:S04]  /*559a0*/  STL.64 [R1+0xb30], R28 ;  /* 0x000b301c01007387 */ /* 0x000fe80000100a00 */
[----:B------:R-:W-:Y:S04]  /*559b0*/  STL.64 [R1+0xb50], R26 ;  /* 0x000b501a01007387 */ /* 0x000fe80000100a00 */
[----:B------:R0:W-:Y:S04]  /*559c0*/  STL.64 [R1+0xb78], R24 ;  /* 0x000b781801007387 */ /* 0x0001e80000100a00 */
[----:B------:R1:W-:Y:S01]  /*559d0*/  STL.64 [R1+0xb70], R22 ;  /* 0x000b701601007387 */ /* 0x0003e20000100a00 */
[----:B0-----:R-:W-:-:S02]  /*559e0*/  LEA R24, P1, R17, R20, 0x1 ;  /* 0x0000001411187211 */ /* 0x001fc400078208ff */
[-C--:B-1----:R-:W-:Y:S02]  /*559f0*/  LEA R22, P2, R7, R20.reuse, 0x1 ;  /* 0x0000001407167211 */ /* 0x082fe400078408ff */
[-C--:B------:R-:W-:Y:S02]  /*55a00*/  LEA.HI.X.SX32 R25, R17, R21.reuse, 0x1, P1 ;  /* 0x0000001511197211 */ /* 0x080fe400008f0eff */
[----:B------:R-:W-:Y:S02]  /*55a10*/  LEA R18, P1, R15, R20, 0x1 ;  /* 0x000000140f127211 */ /* 0x000fe400078208ff */
[-C--:B------:R-:W-:Y:S01]  /*55a20*/  LEA.HI.X.SX32 R23, R7, R21.reuse, 0x1, P2 ;  /* 0x0000001507177211 */ /* 0x080fe200010f0eff */
[----:B------:R-:W-:Y:S01]  /*55a30*/  STL.64 [R1+0xb88], R24 ;  /* 0x000b881801007387 */ /* 0x000fe20000100a00 */
[----:B------:R-:W-:-:S03]  /*55a40*/  LEA.HI.X.SX32 R19, R15, R21, 0x1, P1 ;  /* 0x000000150f137211 */ /* 0x000fc600008f0eff */
[----:B------:R0:W-:Y:S04]  /*55a50*/  STL.64 [R1+0xb80], R22 ;  /* 0x000b801601007387 */ /* 0x0001e80000100a00 */
[----:B------:R1:W-:Y:S01]  /*55a60*/  STL.64 [R1+0xb58], R18 ;  /* 0x000b581201007387 */ /* 0x0003e20000100a00 */
[-C--:B0-----:R-:W-:Y:S02]  /*55a70*/  LEA R22, P2, R3, R20.reuse, 0x1 ;  /* 0x0000001403167211 */ /* 0x081fe400078408ff */
[-C--:B-1----:R-:W-:Y:S02]  /*55a80*/  LEA R18, P1, R13, R20.reuse, 0x1 ;  /* 0x000000140d127211 */ /* 0x082fe400078208ff */
[----:B------:R-:W-:Y:S02]  /*55a90*/  LEA.HI.X.SX32 R23, R3, R21, 0x1, P2 ;  /* 0x0000001503177211 */ /* 0x000fe400010f0eff */
[----:B------:R-:W-:-:S02]  /*55aa0*/  LEA R14, P2, R12, R20, 0x1 ;  /* 0x000000140c0e7211 */ /* 0x000fc400078408ff */
[-C--:B------:R-:W-:Y:S02]  /*55ab0*/  LEA.HI.X.SX32 R19, R13, R21.reuse, 0x1, P1 ;  /* 0x000000150d137211 */ /* 0x080fe400008f0eff */
[----:B------:R-:W-:Y:S01]  /*55ac0*/  LEA.HI.X.SX32 R15, R12, R21, 0x1, P2 ;  /* 0x000000150c0f7211 */ /* 0x000fe200010f0eff */
[----:B------:R-:W-:Y:S01]  /*55ad0*/  STL.64 [R1+0xb98], R22 ;  /* 0x000b981601007387 */ /* 0x000fe20000100a00 */
[----:B------:R-:W-:-:S03]  /*55ae0*/  VIADD R4, R9, UR18 ;  /* 0x0000001209047c36 */ /* 0x000fc60008000000 */
[----:B------:R0:W-:Y:S01]  /*55af0*/  STL.64 [R1+0xbb8], R18 ;  /* 0x000bb81201007387 */ /* 0x0001e20000100a00 */
[----:B------:R-:W-:Y:S01]  /*55b00*/  VIADD R16, R4, UR8 ;  /* 0x0000000804107c36 */ /* 0x000fe20008000000 */
[----:B----4-:R-:W-:Y:S01]  /*55b10*/  ISETP.LT.AND P6, PT, R0, UR57, !P0 ;  /* 0x0000003900007c0c */ /* 0x010fe2000c7c1270 */
[----:B------:R-:W1:Y:S01]  /*55b20*/  LDCU UR8, c[0x0][0x39c] ;  /* 0x00007380ff0877ac */ /* 0x000e620008000800 */
[----:B------:R2:W-:Y:S01]  /*55b30*/  STL.64 [R1+0xbb0], R14 ;  /* 0x000bb00e01007387 */ /* 0x0005e20000100a00 */
[----:B------:R-:W-:Y:S01]  /*55b40*/  VIADD R8, R16, UR16 ;  /* 0x0000001010087c36 */ /* 0x000fe20008000000 */
[CC--:B0-----:R-:W-:Y:S02]  /*55b50*/  LEA R18, P1, R6.reuse, R20.reuse, 0x1 ;  /* 0x0000001406127211 */ /* 0x0c1fe400078208ff */
[----:B--2---:R-:W-:Y:S02]  /*55b60*/  LEA R14, P2, R5, R20, 0x1 ;  /* 0x00000014050e7211 */ /* 0x004fe400078408ff */
[----:B------:R-:W-:-:S02]  /*55b70*/  LEA.HI.X.SX32 R19, R6, R21, 0x1, P1 ;  /* 0x0000001506137211 */ /* 0x000fc400008f0eff */
[-C--:B------:R-:W-:Y:S02]  /*55b80*/  LEA R12, P1, R11, R20.reuse, 0x1 ;  /* 0x000000140b0c7211 */ /* 0x080fe400078208ff */
[-C--:B------:R-:W-:Y:S02]  /*55b90*/  LEA.HI.X.SX32 R15, R5, R21.reuse, 0x1, P2 ;  /* 0x00000015050f7211 */ /* 0x080fe400010f0eff */
[-C--:B------:R-:W-:Y:S01]  /*55ba0*/  LEA R24, P2, R10, R20.reuse, 0x1 ;  /* 0x000000140a187211 */ /* 0x080fe200078408ff */
[----:B------:R-:W-:Y:S01]  /*55bb0*/  STL.64 [R1+0xbc0], R18 ;  /* 0x000bc01201007387 */ /* 0x000fe20000100a00 */
[-C--:B------:R-:W-:Y:S01]  /*55bc0*/  LEA.HI.X.SX32 R13, R11, R21.reuse, 0x1, P1 ;  /* 0x000000150b0d7211 */ /* 0x080fe200008f0eff */
[----:B------:R-:W-:Y:S01]  /*55bd0*/  VIADD R7, R8, UR14 ;  /* 0x0000000e08077c36 */ /* 0x000fe20008000000 */
[----:B------:R-:W-:Y:S01]  /*55be0*/  LEA R22, P1, R9, R20, 0x1 ;  /* 0x0000001409167211 */ /* 0x000fe200078208ff */
[----:B------:R0:W-:Y:S01]  /*55bf0*/  STL.64 [R1+0x1670], R14 ;  /* 0x0016700e01007387 */ /* 0x0001e20000100a00 */
[-C--:B------:R-:W-:Y:S01]  /*55c00*/  LEA.HI.X.SX32 R25, R10, R21.reuse, 0x1, P2 ;  /* 0x000000150a197211 */ /* 0x080fe200010f0eff */
[----:B------:R-:W-:Y:S01]  /*55c10*/  VIADD R3, R7, UR13 ;  /* 0x0000000d07037c36 */ /* 0x000fe20008000000 */
[----:B------:R-:W-:-:S02]  /*55c20*/  LEA.HI.X.SX32 R23, R9, R21, 0x1, P1 ;  /* 0x0000001509177211 */ /* 0x000fc400008f0eff */
[CC--:B0-----:R-:W-:Y:S01]  /*55c30*/  LEA R14, P2, R4.reuse, R20.reuse, 0x1 ;  /* 0x00000014040e7211 */ /* 0x0c1fe200078408ff */
[----:B------:R-:W-:Y:S03]  /*55c40*/  STL.64 [R1+0xbe8], R24 ;  /* 0x000be81801007387 */ /* 0x000fe60000100a00 */
[----:B------:R-:W-:Y:S01]  /*55c50*/  LEA.HI.X.SX32 R15, R4, R21, 0x1, P2 ;  /* 0x00000015040f7211 */ /* 0x000fe200010f0eff */
[----:B------:R-:W-:Y:S01]  /*55c60*/  VIADD R17, R3, UR12 ;  /* 0x0000000c03117c36 */ /* 0x000fe20008000000 */
[----:B------:R0:W-:Y:S04]  /*55c70*/  STL.64 [R1+0xbe0], R22 ;  /* 0x000be01601007387 */ /* 0x0001e80000100a00 */
[----:B------:R2:W-:Y:S01]  /*55c80*/  STL.64 [R1+0xbf0], R14 ;  /* 0x000bf00e01007387 */ /* 0x0005e20000100a00 */
[----:B------:R-:W-:Y:S01]  /*55c90*/  VIADD R18, R17, UR15 ;  /* 0x0000000f11127c36 */ /* 0x000fe20008000000 */
[----:B0-----:R-:W-:-:S02]  /*55ca0*/  LEA R22, P1, R16, R20, 0x1 ;  /* 0x0000001410167211 */ /* 0x001fc400078208ff */
[-C--:B--2---:R-:W-:Y:S02]  /*55cb0*/  LEA R14, P2, R8, R20.reuse, 0x1 ;  /* 0x00000014080e7211 */ /* 0x084fe400078408ff */
[-C--:B------:R-:W-:Y:S02]  /*55cc0*/  LEA.HI.X.SX32 R23, R16, R21.reuse, 0x1, P1 ;  /* 0x0000001510177211 */ /* 0x080fe400008f0eff */
[----:B------:R-:W-:Y:S01]  /*55cd0*/  LEA.HI.X.SX32 R15, R8, R21, 0x1, P2 ;  /* 0x00000015080f7211 */ /* 0x000fe200010f0eff */
[----:B------:R-:W-:Y:S02]  /*55ce0*/  VIADD R19, R18, UR9 ;  /* 0x0000000912137c36 */ /* 0x000fe40008000000 */
[----:B------:R0:W-:Y:S02]  /*55cf0*/  STL.64 [R1+0xbc8], R22 ;  /* 0x000bc81601007387 */ /* 0x0001e40000100a00 */
[----:B------:R-:W-:Y:S02]  /*55d00*/  VIADD R10, R19, UR46 ;  /* 0x0000002e130a7c36 */ /* 0x000fe40008000000 */
[----:B------:R2:W-:Y:S02]  /*55d10*/  STL.64 [R1+0xc10], R14 ;  /* 0x000c100e01007387 */ /* 0x0005e40000100a00 */
[----:B------:R-:W-:Y:S01]  /*55d20*/  VIADD R11, R10, UR74 ;  /* 0x0000004a0a0b7c36 */ /* 0x000fe20008000000 */
[----:B0-----:R-:W-:-:S02]  /*55d30*/  LEA R22, P1, R7, R20, 0x1 ;  /* 0x0000001407167211 */ /* 0x001fc400078208ff */
[-C--:B--2---:R-:W-:Y:S02]  /*55d40*/  LEA R14, P2, R3, R20.reuse, 0x1 ;  /* 0x00000014030e7211 */ /* 0x084fe400078408ff */
[-C--:B------:R-:W-:Y:S02]  /*55d50*/  LEA.HI.X.SX32 R23, R7, R21.reuse, 0x1, P1 ;  /* 0x0000001507177211 */ /* 0x080fe400008f0eff */
[-C--:B------:R-:W-:Y:S02]  /*55d60*/  LEA.HI.X.SX32 R15, R3, R21.reuse, 0x1, P2 ;  /* 0x00000015030f7211 */ /* 0x080fe400010f0eff */
[----:B------:R-:W-:Y:S01]  /*55d70*/  LEA R8, P1, R17, R20, 0x1 ;  /* 0x0000001411087211 */ /* 0x000fe200078208ff */
[----:B------:R-:W-:Y:S01]  /*55d80*/  VIADD R16, R11, UR73 ;  /* 0x000000490b107c36 */ /* 0x000fe20008000000 */
[----:B------:R0:W-:Y:S02]  /*55d90*/  STL.64 [R1+0xc20], R22 ;  /* 0x000c201601007387 */ /* 0x0001e40000100a00 */
[----:B------:R-:W-:-:S02]  /*55da0*/  LEA.HI.X.SX32 R9, R17, R21, 0x1, P1 ;  /* 0x0000001511097211 */ /* 0x000fc400008f0eff */
[----:B------:R2:W-:Y:S01]  /*55db0*/  STL.64 [R1+0xc18], R14 ;  /* 0x000c180e01007387 */ /* 0x0005e20000100a00 */
[----:B------:R-:W-:-:S03]  /*55dc0*/  VIADD R4, R16, UR72 ;  /* 0x0000004810047c36 */ /* 0x000fc60008000000 */
[----:B------:R3:W-:Y:S01]  /*55dd0*/  STL.64 [R1+0xbf8], R8 ;  /* 0x000bf80801007387 */ /* 0x0007e20000100a00 */
[CC--:B0-----:R-:W-:Y:S02]  /*55de0*/  LEA R22, P1, R19.reuse, R20.reuse, 0x1 ;  /* 0x0000001413167211 */ /* 0x0c1fe400078208ff */
[CC--:B--2---:R-:W-:Y:S02]  /*55df0*/  LEA R14, P2, R18.reuse, R20.reuse, 0x1 ;  /* 0x00000014120e7211 */ /* 0x0c4fe400078408ff */
[-C--:B------:R-:W-:Y:S02]  /*55e00*/  LEA.HI.X.SX32 R23, R19, R21.reuse, 0x1, P1 ;  /* 0x0000001513177211 */ /* 0x080fe400008f0eff */
[-C--:B------:R-:W-:Y:S01]  /*55e10*/  LEA.HI.X.SX32 R15, R18, R21.reuse, 0x1, P2 ;  /* 0x00000015120f7211 */ /* 0x080fe200010f0eff */
[----:B------:R-:W-:Y:S01]  /*55e20*/  VIADD R6, R4, UR75 ;  /* 0x0000004b04067c36 */ /* 0x000fe20008000000 */
[-C--:B---3--:R-:W-:Y:S01]  /*55e30*/  LEA R8, P2, R10, R20.reuse, 0x1 ;  /* 0x000000140a087211 */ /* 0x088fe200078408ff */
[----:B------:R0:W-:Y:S01]  /*55e40*/  STL.64 [R1+0xc40], R22 ;  /* 0x000c401601007387 */ /* 0x0001e20000100a00 */
[----:B------:R-:W-:Y:S01]  /*55e50*/  LEA R24, P1, R11, R20, 0x1 ;  /* 0x000000140b187211 */ /* 0x000fe200078208ff */
[----:B------:R-:W-:Y:S01]  /*55e60*/  VIADD R5, R6, UR71 ;  /* 0x0000004706057c36 */ /* 0x000fe20008000000 */
[----:B------:R-:W-:-:S02]  /*55e70*/  LEA.HI.X.SX32 R9, R10, R21, 0x1, P2 ;  /* 0x000000150a097211 */ /* 0x000fc400010f0eff */
[-C--:B------:R-:W-:Y:S01]  /*55e80*/  LEA.HI.X.SX32 R25, R11, R21.reuse, 0x1, P1 ;  /* 0x000000150b197211 */ /* 0x080fe200008f0eff */
[----:B------:R-:W-:Y:S01]  /*55e90*/  VIADD R3, R5, UR76 ;  /* 0x0000004c05037c36 */ /* 0x000fe20008000000 */
[-C--:B------:R-:W-:Y:S02]  /*55ea0*/  LEA R18, P1, R4, R20.reuse, 0x1 ;  /* 0x0000001404127211 */ /* 0x080fe400078208ff */
[CC--:B0-----:R-:W-:Y:S01]  /*55eb0*/  LEA R22, P2, R16.reuse, R20.reuse, 0x1 ;  /* 0x0000001410167211 */ /* 0x0c1fe200078408ff */
[----:B------:R0:W-:Y:S03]  /*55ec0*/  STL.64 [R1+0xc68], R8 ;  /* 0x000c680801007387 */ /* 0x0001e60000100a00 */
[----:B------:R-:W-:Y:S02]  /*55ed0*/  LEA.HI.X.SX32 R23, R16, R21, 0x1, P2 ;  /* 0x0000001510177211 */ /* 0x000fe400010f0eff */
[----:B------:R-:W-:-:S02]  /*55ee0*/  LEA R28, P2, R6, R20, 0x1 ;  /* 0x00000014061c7211 */ /* 0x000fc400078408ff */
[-C--:B------:R-:W-:Y:S02]  /*55ef0*/  LEA.HI.X.SX32 R19, R4, R21.reuse, 0x1, P1 ;  /* 0x0000001504137211 */ /* 0x080fe400008f0eff */
[-C--:B------:R-:W-:Y:S02]  /*55f00*/  LEA R26, P1, R5, R20.reuse, 0x1 ;  /* 0x00000014051a7211 */ /* 0x080fe400078208ff */
[-C--:B------:R-:W-:Y:S01]  /*55f10*/  LEA.HI.X.SX32 R29, R6, R21.reuse, 0x1, P2 ;  /* 0x00000015061d7211 */ /* 0x080fe200010f0eff */
[C---:B0-----:R-:W-:Y:S01]  /*55f20*/  VIADD R9, R3.reuse, UR68 ;  /* 0x0000004403097c36 */ /* 0x041fe20008000000 */
[----:B------:R-:W-:Y:S01]  /*55f30*/  LEA R6, P2, R3, R20, 0x1 ;  /* 0x0000001403067211 */ /* 0x000fe200078408ff */
[----:B------:R-:W-:Y:S01]  /*55f40*/  STL.64 [R1+0xc60], R24 ;  /* 0x000c601801007387 */ /* 0x000fe20000100a00 */
[-C--:B------:R-:W-:Y:S01]  /*55f50*/  LEA.HI.X.SX32 R27, R5, R21.reuse, 0x1, P1 ;  /* 0x00000015051b7211 */ /* 0x080fe200008f0eff */
[----:B------:R-:W-:Y:S02]  /*55f60*/  VIADD R11, R9, UR67 ;  /* 0x00000043090b7c36 */ /* 0x000fe40008000000 */
[----:B------:R-:W-:Y:S01]  /*55f70*/  STL.64 [R1+0xc80], R22 ;  /* 0x000c801601007387 */ /* 0x000fe20000100a00 */
[----:B------:R-:W-:-:S03]  /*55f80*/  LEA.HI.X.SX32 R7, R3, R21, 0x1, P2 ;  /* 0x0000001503077211 */ /* 0x000fc600010f0eff */
[----:B------:R-:W-:Y:S01]  /*55f90*/  STL.64 [R1], R18 ;  /* 0x0000001201007387 */ /* 0x000fe20000100a00 */
[----:B------:R-:W-:-:S03]  /*55fa0*/  VIADD R4, R11, UR69 ;  /* 0x000000450b047c36 */ /* 0x000fc60008000000 */
[----:B------:R0:W-:Y:S01]  /*55fb0*/  STL.64 [R1+0x1628], R28 ;  /* 0x0016281c01007387 */ /* 0x0001e20000100a00 */
[-C--:B------:R-:W-:Y:S01]  /*55fc0*/  LEA R8, P1, R9, R20.reuse, 0x1 ;  /* 0x0000001409087211 */ /* 0x080fe200078208ff */
[----:B------:R-:W-:Y:S01]  /*55fd0*/  VIADD R5, R4, UR66 ;  /* 0x0000004204057c36 */ /* 0x000fe20008000000 */
[----:B------:R-:W-:Y:S01]  /*55fe0*/  LEA R10, P2, R11, R20, 0x1 ;  /* 0x000000140b0a7211 */ /* 0x000fe200078408ff */
[----:B0-----:R-:W2:Y:S04]  /*55ff0*/  LDL.LU R28, [R1+0x838] ;  /* 0x00083800011c7983 */ /* 0x001ea80000300800 */
[----:B------:R-:W3:Y:S04]  /*56000*/  LDL.LU R29, [R1+0x83c] ;  /* 0x00083c00011d7983 */ /* 0x000ee80000300800 */
[----:B------:R0:W-:Y:S01]  /*56010*/  STL.64 [R1+0x1630], R26 ;  /* 0x0016301a01007387 */ /* 0x0001e20000100a00 */
[----:B------:R-:W-:-:S02]  /*56020*/  LEA.HI.X.SX32 R9, R9, R21, 0x1, P1 ;  /* 0x0000001509097211 */ /* 0x000fc400008f0eff */
[CC--:B------:R-:W-:Y:S02]  /*56030*/  LEA R22, P1, R4.reuse, R20.reuse, 0x1 ;  /* 0x0000001404167211 */ /* 0x0c0fe400078208ff */
[-C--:B------:R-:W-:Y:S01]  /*56040*/  LEA.HI.X.SX32 R11, R11, R21.reuse, 0x1, P2 ;  /* 0x000000150b0b7211 */ /* 0x080fe200010f0eff */
[----:B0-----:R-:W3:Y:S04]  /*56050*/  LDL.LU.64 R26, [R1+0xdf8] ;  /* 0x000df800011a7983 */ /* 0x001ee80000300a00 */
[----:B------:R0:W-:Y:S01]  /*56060*/  STL.64 [R1+0x1638], R6 ;  /* 0x0016380601007387 */ /* 0x0001e20000100a00 */
[C---:B------:R-:W-:Y:S02]  /*56070*/  LEA R24, P2, R5.reuse, R20, 0x1 ;  /* 0x0000001405187211 */ /* 0x040fe400078408ff */
[-C--:B------:R-:W-:Y:S01]  /*56080*/  LEA.HI.X.SX32 R23, R4, R21.reuse, 0x1, P1 ;  /* 0x0000001504177211 */ /* 0x080fe200008f0eff */
[----:B0-----:R-:W4:Y:S01]  /*56090*/  LDL.LU.64 R6, [R1+0xe00] ;  /* 0x000e000001067983 */ /* 0x001f220000300a00 */
[----:B------:R-:W-:-:S03]  /*560a0*/  LEA.HI.X.SX32 R25, R5, R21, 0x1, P2 ;  /* 0x0000001505197211 */ /* 0x000fc600010f0eff */
[----:B------:R-:W-:Y:S04]  /*560b0*/  STL.64 [R1+0x1640], R8 ;  /* 0x0016400801007387 */ /* 0x000fe80000100a00 */
[----:B------:R-:W-:Y:S01]  /*560c0*/  STL.64 [R1+0x1648], R10 ;  /* 0x0016480a01007387 */ /* 0x000fe20000100a00 */
[----:B------:R-:W-:-:S03]  /*560d0*/  IMAD.MOV.U32 R18, RZ, RZ, R14 ;  /* 0x000000ffff127224 */ /* 0x000fc600078e000e */
[----:B------:R0:W-:Y:S01]  /*560e0*/  STL.64 [R1+0x1650], R22 ;  /* 0x0016501601007387 */ /* 0x0001e20000100a00 */
[----:B------:R-:W-:-:S03]  /*560f0*/  IMAD.MOV.U32 R19, RZ, RZ, R15 ;  /* 0x000000ffff137224 */ /* 0x000fc600078e000f */
[----:B------:R-:W-:Y:S04]  /*56100*/  STL [R1+0x1658], R25 ;  /* 0x0016581901007387 */ /* 0x000fe80000100800 */
[----:B------:R-:W-:Y:S04]  /*56110*/  STL.64 [R1+0x1660], R24 ;  /* 0x0016601801007387 */ /* 0x000fe80000100a00 */
[----:B0-----:R-:W3:Y:S04]  /*56120*/  LDL.LU.64 R22, [R1+0xdf0] ;  /* 0x000df00001167983 */ /* 0x001ee80000300a00 */
[----:B------:R-:W3:Y:S04]  /*56130*/  LDL.LU.64 R14, [R1+0xde8] ;  /* 0x000de800010e7983 */ /* 0x000ee80000300a00 */
[----:B------:R-:W3:Y:S01]  /*56140*/  LDL.LU R17, [R1+0x9e0] ;  /* 0x0009e00001117983 */ /* 0x000ee20000300800 */
[----:B------:R-:W-:-:S03]  /*56150*/  VIADD R3, R5, UR65 ;  /* 0x0000004105037c36 */ /* 0x000fc60008000000 */
[----:B------:R-:W3:Y:S01]  /*56160*/  LDL.LU.64 R8, [R1+0xde0] ;  /* 0x000de00001087983 */ /* 0x000ee20000300a00 */
[C---:B------:R-:W-:Y:S01]  /*56170*/  VIADD R16, R3.reuse, UR62 ;  /* 0x0000003e03107c36 */ /* 0x040fe20008000000 */
[CC--:B------:R-:W-:Y:S02]  /*56180*/  LEA R4, P1, R3.reuse, R20.reuse, 0x1 ;  /* 0x0000001403047211 */ /* 0x0c0fe400078208ff */
[----:B------:R-:W3:Y:S02]  /*56190*/  LDL.LU R0, [R1+0x9e4] ;  /* 0x0009e40001007983 */ /* 0x000ee40000300800 */
[C---:B------:R-:W-:Y:S02]  /*561a0*/  LEA R20, P3, R16.reuse, R20, 0x1 ;  /* 0x0000001410147211 */ /* 0x040fe400078608ff */
[-C--:B------:R-:W-:Y:S02]  /*561b0*/  LEA.HI.X.SX32 R5, R3, R21.reuse, 0x1, P1 ;  /* 0x0000001503057211 */ /* 0x080fe400008f0eff */
[----:B------:R-:W-:Y:S01]  /*561c0*/  LEA.HI.X.SX32 R21, R16, R21, 0x1, P3 ;  /* 0x0000001510157211 */ /* 0x000fe200018f0eff */
[----:B------:R-:W-:-:S05]  /*561d0*/  VIADD R16, R2, 0x91 ;  /* 0x0000009102107836 */ /* 0x000fca0000000000 */
[----:B------:R-:W-:Y:S01]  /*561e0*/  ISETP.LT.AND P2, PT, R16, UR64, !P0 ;  /* 0x0000004010007c0c */ /* 0x000fe2000c741270 */
[----:B------:R-:W-:-:S05]  /*561f0*/  VIADD R3, R2, 0x90 ;  /* 0x0000009002037836 */ /* 0x000fca0000000000 */
[----:B------:R-:W-:Y:S02]  /*56200*/  ISETP.LT.AND P1, PT, R3, UR63, !P0 ;  /* 0x0000003f03007c0c */ /* 0x000fe4000c721270 */
[----:B--2---:R-:W-:-:S05]  /*56210*/  PRMT R16, R28, 0x7632, R16 ;  /* 0x000076321c107816 */ /* 0x004fca0000000010 */
[----:B----4-:R0:W-:Y:S04]  /*56220*/  @P4 STG.E.U16 desc[UR10][R6.64], R16 ;  /* 0x0000001006004986 */ /* 0x0101e8000c10150a */
[----:B---3--:R2:W-:Y:S04]  /*56230*/  @P5 STG.E.U16 desc[UR10][R26.64], R29 ;  /* 0x0000001d1a005986 */ /* 0x0085e8000c10150a */
[----:B0-----:R-:W3:Y:S04]  /*56240*/  LDL.LU.64 R6, [R1+0xdd8] ;  /* 0x000dd80001067983 */ /* 0x001ee80000300a00 */
[----:B------:R-:W4:Y:S04]  /*56250*/  LDL.LU.64 R10, [R1+0xdd0] ;  /* 0x000dd000010a7983 */ /* 0x000f280000300a00 */
[----:B--2---:R-:W2:Y:S04]  /*56260*/  LDL.LU.64 R26, [R1+0xdc8] ;  /* 0x000dc800011a7983 */ /* 0x004ea80000300a00 */
[----:B------:R-:W2:Y:S01]  /*56270*/  LDL.LU R28, [R1+0x9e8] ;  /* 0x0009e800011c7983 */ /* 0x000ea20000300800 */
[----:B------:R-:W-:-:S05]  /*56280*/  PRMT R16, R29, 0x7632, R16 ;  /* 0x000076321d107816 */ /* 0x000fca0000000010 */
[----:B------:R-:W-:Y:S04]  /*56290*/  @P6 STG.E.U16 desc[UR10][R22.64], R16 ;  /* 0x0000001016006986 */ /* 0x000fe8000c10150a */
[----:B------:R0:W-:Y:S04]  /*562a0*/  @P1 STG.E.U16 desc[UR10][R14.64], R17 ;  /* 0x000000110e001986 */ /* 0x0001e8000c10150a */
[----:B0-----:R-:W2:Y:S01]  /*562b0*/  LDL.LU.64 R14, [R1+0xdc0] ;  /* 0x000dc000010e7983 */ /* 0x001ea20000300a00 */
[----:B------:R-:W-:Y:S01]  /*562c0*/  VIADD R3, R2, 0x92 ;  /* 0x0000009202037836 */ /* 0x000fe20000000000 */
[----:B------:R-:W-:-:S02]  /*562d0*/  PRMT R16, R17, 0x7632, R16 ;  /* 0x0000763211107816 */ /* 0x000fc40000000010 */
[----:B------:R-:W2:Y:S02]  /*562e0*/  LDL.LU R29, [R1+0x9ec] ;  /* 0x0009ec00011d7983 */ /* 0x000ea40000300800 */
[----:B------:R-:W-:Y:S01]  /*562f0*/  ISETP.LT.AND P3, PT, R3, UR60, !P0 ;  /* 0x0000003c03007c0c */ /* 0x000fe2000c761270 */
[----:B------:R-:W-:-:S05]  /*56300*/  VIADD R3, R2, 0x93 ;  /* 0x0000009302037836 */ /* 0x000fca0000000000 */
[----:B------:R-:W-:Y:S01]  /*56310*/  ISETP.LT.AND P4, PT, R3, UR59, !P0 ;  /* 0x0000003b03007c0c */ /* 0x000fe2000c781270 */
[C---:B------:R-:W-:Y:S01]  /*56320*/  VIADD R3, R2.reuse, 0x94 ;  /* 0x0000009402037836 */ /* 0x040fe20000000000 */
[----:B------:R0:W-:Y:S04]  /*56330*/  @P2 STG.E.U16 desc[UR10][R8.64], R16 ;  /* 0x0000001008002986 */ /* 0x0001e8000c10150a */
[----:B------:R-:W-:Y:S01]  /*56340*/  ISETP.LT.AND P5, PT, R3, UR4, !P0 ;  /* 0x0000000403007c0c */ /* 0x000fe2000c7a1270 */
[----:B------:R-:W-:Y:S01]  /*56350*/  VIADD R3, R2, 0x95 ;  /* 0x0000009502037836 */ /* 0x000fe20000000000 */
[----:B------:R-:W1:Y:S01]  /*56360*/  LDCU UR4, c[0x0][0x39c] ;  /* 0x00007380ff0477ac */ /* 0x000e620008000800 */
[----:B0-----:R-:W2:Y:S01]  /*56370*/  LDL.LU.64 R8, [R1+0xdb8] ;  /* 0x000db80001087983 */ /* 0x001ea20000300a00 */
[----:B------:R-:W-:-:S03]  /*56380*/  PRMT R16, R0, 0x7632, R16 ;  /* 0x0000763200107816 */ /* 0x000fc60000000010 */
[----:B------:R-:W2:Y:S01]  /*56390*/  LDL.LU.64 R22, [R1+0xdb0] ;  /* 0x000db00001167983 */ /* 0x000ea20000300a00 */
[----:B------:R-:W-:-:S03]  /*563a0*/  ISETP.LT.AND P6, PT, R3, UR5, !P0 ;  /* 0x0000000503007c0c */ /* 0x000fc6000c7c1270 */
[----:B---3--:R0:W-:Y:S01]  /*563b0*/  @P3 STG.E.U16 desc[UR10][R6.64], R0 ;  /* 0x0000000006003986 */ /* 0x0081e2000c10150a */
[----:B------:R-:W-:Y:S01]  /*563c0*/  VIADD R3, R2, 0x96 ;  /* 0x0000009602037836 */ /* 0x000fe20000000000 */
[----:B------:R-:W3:Y:S02]  /*563d0*/  LDCU UR5, c[0x0][0x39c] ;  /* 0x00007380ff0577ac */ /* 0x000ee40008000800 */
[----:B----4-:R4:W-:Y:S04]  /*563e0*/  @P4 STG.E.U16 desc[UR10][R10.64], R16 ;  /* 0x000000100a004986 */ /* 0x0109e8000c10150a */
[----:B0-----:R-:W3:Y:S04]  /*563f0*/  LDL.LU.64 R6, [R1+0xda8] ;  /* 0x000da80001067983 */ /* 0x001ee80000300a00 */
[----:B------:R-:W3:Y:S04]  /*56400*/  LDL.LU R17, [R1+0x9d0] ;  /* 0x0009d00001117983 */ /* 0x000ee80000300800 */
[----:B--2---:R0:W-:Y:S01]  /*56410*/  @P5 STG.E.U16 desc[UR10][R26.64], R28 ;  /* 0x0000001c1a005986 */ /* 0x0041e2000c10150a */
[----:B----4-:R-:W-:-:S03]  /*56420*/  PRMT R16, R28, 0x7632, R16 ;  /* 0x000076321c107816 */ /* 0x010fc60000000010 */
[----:B0-----:R-:W2:Y:S04]  /*56430*/  LDL.LU.64 R26, [R1+0xda0] ;  /* 0x000da000011a7983 */ /* 0x001ea80000300a00 */
[----:B------:R-:W4:Y:S04]  /*56440*/  LDL.LU R0, [R1+0x9d4] ;  /* 0x0009d40001007983 */ /* 0x000f280000300800 */
[----:B------:R0:W-:Y:S04]  /*56450*/  @P6 STG.E.U16 desc[UR10][R14.64], R16 ;  /* 0x000000100e006986 */ /* 0x0001e8000c10150a */
[----:B0-----:R-:W4:Y:S01]  /*56460*/  LDL.LU.64 R14, [R1+0xd98] ;  /* 0x000d9800010e7983 */ /* 0x001f220000300a00 */
[----:B------:R-:W-:Y:S01]  /*56470*/  ISETP.LT.AND P1, PT, R3, UR6, !P0 ;  /* 0x0000000603007c0c */ /* 0x000fe2000c721270 */
[C---:B------:R-:W-:Y:S01]  /*56480*/  VIADD R3, R2.reuse, 0x97 ;  /* 0x0000009702037836 */ /* 0x040fe20000000000 */
[----:B------:R-:W0:Y:S01]  /*56490*/  LDCU UR6, c[0x0][0x39c] ;  /* 0x00007380ff0677ac */ /* 0x000e220008000800 */
[----:B------:R-:W4:Y:S03]  /*564a0*/  LDL.LU.64 R10, [R1+0xd90] ;  /* 0x000d9000010a7983 */ /* 0x000f260000300a00 */
[----:B------:R-:W-:Y:S01]  /*564b0*/  ISETP.LT.AND P2, PT, R3, UR7, !P0 ;  /* 0x0000000703007c0c */ /* 0x000fe2000c741270 */
[C---:B------:R-:W-:Y:S01]  /*564c0*/  VIADD R3, R2.reuse, 0x98 ;  /* 0x0000009802037836 */ /* 0x040fe20000000000 */
[----:B------:R-:W-:Y:S01]  /*564d0*/  PRMT R16, R29, 0x7632, R16 ;  /* 0x000076321d107816 */ /* 0x000fe20000000010 */
[----:B------:R-:W0:Y:S03]  /*564e0*/  LDCU UR7, c[0x0][0x39c] ;  /* 0x00007380ff0777ac */ /* 0x000e260008000800 */
[----:B-1----:R-:W-:Y:S01]  /*564f0*/  ISETP.LT.AND P3, PT, R3, UR4, !P0 ;  /* 0x0000000403007c0c */ /* 0x002fe2000c761270 */
[C---:B------:R-:W-:Y:S01]  /*56500*/  VIADD R3, R2.reuse, 0x99 ;  /* 0x0000009902037836 */ /* 0x040fe20000000000 */
[----:B------:R1:W-:Y:S01]  /*56510*/  @P1 STG.E.U16 desc[UR10][R8.64], R29 ;  /* 0x0000001d08001986 */ /* 0x0003e2000c10150a */
[----:B------:R-:W2:Y:S03]  /*56520*/  LDCU UR4, c[0x0][0x39c] ;  /* 0x00007380ff0477ac */ /* 0x000ea60008000800 */
[----:B---3--:R-:W-:Y:S01]  /*56530*/  ISETP.LT.AND P4, PT, R3, UR5, !P0 ;  /* 0x0000000503007c0c */ /* 0x008fe2000c781270 */
[----:B------:R-:W-:Y:S01]  /*56540*/  VIADD R3, R2, 0x9a ;  /* 0x0000009a02037836 */ /* 0x000fe20000000000 */
[----:B------:R3:W-:Y:S01]  /*56550*/  @P2 STG.E.U16 desc[UR10][R22.64], R16 ;  /* 0x0000001016002986 */ /* 0x0007e2000c10150a */
[----:B------:R-:W2:Y:S03]  /*56560*/  LDCU UR5, c[0x0][0x39c] ;  /* 0x00007380ff0577ac */ /* 0x000ea60008000800 */
[----:B-1----:R-:W4:Y:S04]  /*56570*/  LDL.LU.64 R8, [R1+0xd88] ;  /* 0x000d880001087983 */ /* 0x002f280000300a00 */
[----:B------:R-:W4:Y:S01]  /*56580*/  LDL.LU R28, [R1+0x9d8] ;  /* 0x0009d800011c7983 */ /* 0x000f220000300800 */
[----:B0-----:R-:W-:-:S03]  /*56590*/  ISETP.LT.AND P5, PT, R3, UR6, !P0 ;  /* 0x0000000603007c0c */ /* 0x001fc6000c7a1270 */
[----:B------:R0:W-:Y:S01]  /*565a0*/  @P3 STG.E.U16 desc[UR10][R6.64], R17 ;  /* 0x0000001106003986 */ /* 0x0001e2000c10150a */
[----:B---3--:R-:W-:Y:S01]  /*565b0*/  PRMT R16, R17, 0x7632, R16 ;  /* 0x0000763211107816 */ /* 0x008fe20000000010 */
[C---:B------:R-:W-:Y:S01]  /*565c0*/  VIADD R3, R2.reuse, 0x9b ;  /* 0x0000009b02037836 */ /* 0x040fe20000000000 */
[----:B------:R-:W1:Y:S01]  /*565d0*/  LDCU UR6, c[0x0][0x39c] ;  /* 0x00007380ff0677ac */ /* 0x000e620008000800 */
[----:B0-----:R-:W3:Y:S04]  /*565e0*/  LDL.LU.64 R6, [R1+0xd80] ;  /* 0x000d800001067983 */ /* 0x001ee80000300a00 */
[----:B------:R-:W3:Y:S04]  /*565f0*/  LDL.LU R29, [R1+0x9dc] ;  /* 0x0009dc00011d7983 */ /* 0x000ee80000300800 */
[----:B--2---:R0:W-:Y:S04]  /*56600*/  @P4 STG.E.U16 desc[UR10][R26.64], R16 ;  /* 0x000000101a004986 */ /* 0x0041e8000c10150a */
[----:B0-----:R-:W2:Y:S04]  /*56610*/  LDL.LU.64 R26, [R1+0xd78] ;  /* 0x000d7800011a7983 */ /* 0x001ea80000300a00 */
[----:B------:R-:W2:Y:S04]  /*56620*/  LDL.LU.64 R22, [R1+0xd70] ;  /* 0x000d700001167983 */ /* 0x000ea80000300a00 */
[----:B----4-:R0:W-:Y:S04]  /*56630*/  @P5 STG.E.U16 desc[UR10][R14.64], R0 ;  /* 0x000000000e005986 */ /* 0x0101e8000c10150a */
[----:B0-----:R-:W4:Y:S04]  /*56640*/  LDL.LU.64 R14, [R1+0xd68] ;  /* 0x000d6800010e7983 */ /* 0x001f280000300a00 */
[----:B------:R-:W4:Y:S01]  /*56650*/  LDL.LU R17, [R1+0x9c0] ;  /* 0x0009c00001117983 */ /* 0x000f220000300800 */
[----:B------:R-:W-:Y:S01]  /*56660*/  ISETP.LT.AND P6, PT, R3, UR7, !P0 ;  /* 0x0000000703007c0c */ /* 0x000fe2000c7c1270 */
[C---:B------:R-:W-:Y:S01]  /*56670*/  VIADD R3, R2.reuse, 0x9c ;  /* 0x0000009c02037836 */ /* 0x040fe20000000000 */
[----:B------:R-:W0:Y:S04]  /*56680*/  LDCU UR7, c[0x0][0x39c] ;  /* 0x00007380ff0777ac */ /* 0x000e280008000800 */
[----:B------:R-:W-:Y:S01]  /*56690*/  ISETP.LT.AND P1, PT, R3, UR4, !P0 ;  /* 0x0000000403007c0c */ /* 0x000fe2000c721270 */
[----:B------:R-:W-:Y:S01]  /*566a0*/  VIADD R3, R2, 0x9d ;  /* 0x0000009d02037836 */ /* 0x000fe20000000000 */
[----:B------:R-:W0:Y:S01]  /*566b0*/  LDCU UR4, c[0x0][0x39c] ;  /* 0x00007380ff0477ac */ /* 0x000e220008000800 */
[----:B------:R-:W-:-:S03]  /*566c0*/  PRMT R16, R0, 0x7632, R16 ;  /* 0x0000763200107816 */ /* 0x000fc60000000010 */
[----:B------:R-:W-:Y:S01]  /*566d0*/  ISETP.LT.AND P2, PT, R3, UR5, !P0 ;  /* 0x0000000503007c0c */ /* 0x000fe2000c741270 */
[C---:B------:R-:W-:Y:S01]  /*566e0*/  VIADD R3, R2.reuse, 0x9e ;  /* 0x0000009e02037836 */ /* 0x040fe20000000000 */
[----:B------:R0:W-:Y:S01]  /*566f0*/  @P6 STG.E.U16 desc[UR10][R10.64], R16 ;  /* 0x000000100a006986 */ /* 0x0001e2000c10150a */
[----:B------:R-:W2:Y:S03]  /*56700*/  LDCU UR5, c[0x0][0x39c] ;  /* 0x00007380ff0577ac */ /* 0x000ea60008000800 */
[----:B-1----:R-:W-:Y:S01]  /*56710*/  ISETP.LT.AND P3, PT, R3, UR6, !P0 ;  /* 0x0000000603007c0c */ /* 0x002fe2000c761270 */
[----:B------:R-:W-:Y:S01]  /*56720*/  VIADD R3, R2, 0x9f ;  /* 0x0000009f02037836 */ /* 0x000fe20000000000 */
[----:B------:R1:W-:Y:S01]  /*56730*/  @P1 STG.E.U16 desc[UR10][R8.64], R28 ;  /* 0x0000001c08001986 */ /* 0x0003e2000c10150a */
[----:B------:R-:W2:Y:S01]  /*56740*/  LDCU UR6, c[0x0][0x39c] ;  /* 0x00007380ff0677ac */ /* 0x000ea20008000800 */
[----:B0-----:R-:W-:-:S02]  /*56750*/  PRMT R16, R28, 0x7632, R16 ;  /* 0x000076321c107816 */ /* 0x001fc40000000010 */
[----:B------:R-:W-:Y:S01]  /*56760*/  ISETP.LT.AND P4, PT, R3, UR7, !P0 ;  /* 0x0000000703007c0c */ /* 0x000fe2000c781270 */
[----:B-1----:R-:W4:Y:S01]  /*56770*/  LDL.LU.64 R8, [R1+0xd60] ;  /* 0x000d600001087983 */ /* 0x002f220000300a00 */
[C---:B------:R-:W-:Y:S01]  /*56780*/  VIADD R3, R2.reuse, 0xa0 ;  /* 0x000000a002037836 */ /* 0x040fe20000000000 */
[----:B------:R-:W0:Y:S02]  /*56790*/  LDCU UR7, c[0x0][0x39c] ;  /* 0x00007380ff0777ac */ /* 0x000e240008000800 */
[----:B------:R-:W4:Y:S02]  /*567a0*/  LDL.LU R0, [R1+0x9c4] ;  /* 0x0009c40001007983 */ /* 0x000f240000300800 */
[----:B------:R-:W-:Y:S02]  /*567b0*/  ISETP.LT.AND P5, PT, R3, UR4, !P0 ;  /* 0x0000000403007c0c */ /* 0x000fe4000c7a1270 */
[----:B---3--:R1:W-:Y:S01]  /*567c0*/  @P2 STG.E.U16 desc[UR10][R6.64], R16 ;  /* 0x0000001006002986 */ /* 0x0083e2000c10150a */
[----:B------:R-:W-:Y:S01]  /*567d0*/  VIADD R3, R2, 0xa1 ;  /* 0x000000a102037836 */ /* 0x000fe20000000000 */
[----:B------:R-:W3:Y:S02]  /*567e0*/  LDCU UR4, c[0x0][0x39c] ;  /* 0x00007380ff0477ac */ /* 0x000ee40008000800 */
[----:B-1----:R-:W4:Y:S04]  /*567f0*/  LDL.LU.64 R6, [R1+0xd58] ;  /* 0x000d580001067983 */ /* 0x002f280000300a00 */
[----:B------:R-:W4:Y:S04]  /*56800*/  LDL.LU.64 R10, [R1+0xd50] ;  /* 0x000d5000010a7983 */ /* 0x000f280000300a00 */
[----:B--2---:R1:W-:Y:S01]  /*56810*/  @P3 STG.E.U16 desc[UR10][R26.64], R29 ;  /* 0x0000001d1a003986 */ /* 0x0043e2000c10150a */
[----:B------:R-:W-:-:S03]  /*56820*/  PRMT R16, R29, 0x7632, R16 ;  /* 0x000076321d107816 */ /* 0x000fc60000000010 */
[----:B-1----:R-:W2:Y:S04]  /*56830*/  LDL.LU.64 R26, [R1+0xd48] ;  /* 0x000d4800011a7983 */ /* 0x002ea80000300a00 */
[----:B------:R-:W2:Y:S04]  /*56840*/  LDL.LU R28, [R1+0x9c8] ;  /* 0x0009c800011c7983 */ /* 0x000ea80000300800 */
[----:B------:R-:W-:Y:S04]  /*56850*/  @P4 STG.E.U16 desc[UR10][R22.64], R16 ;  /* 0x0000001016004986 */ /* 0x000fe8000c10150a */
[----:B----4-:R1:W-:Y:S04]  /*56860*/  @P5 STG.E.U16 desc[UR10][R14.64], R17 ;  /* 0x000000110e005986 */ /* 0x0103e8000c10150a */
[----:B-1----:R-:W4:Y:S01]  /*56870*/  LDL.LU.64 R14, [R1+0xd40] ;  /* 0x000d4000010e7983 */ /* 0x002f220000300a00 */
[----:B------:R-:W-:Y:S01]  /*56880*/  ISETP.LT.AND P6, PT, R3, UR5, !P0 ;  /* 0x0000000503007c0c */ /* 0x000fe2000c7c1270 */
[C---:B------:R-:W-:Y:S01]  /*56890*/  VIADD R3, R2.reuse, 0xa2 ;  /* 0x000000a202037836 */ /* 0x040fe20000000000 */
[----:B------:R-:W1:Y:S01]  /*568a0*/  LDCU UR5, c[0x0][0x39c] ;  /* 0x00007380ff0577ac */ /* 0x000e620008000800 */
[----:B------:R-:W-:Y:S01]  /*568b0*/  PRMT R16, R17, 0x7632, R16 ;  /* 0x0000763211107816 */ /* 0x000fe20000000010 */
[----:B------:R-:W4:Y:S02]  /*568c0*/  LDL.LU R29, [R1+0x9cc] ;  /* 0x0009cc00011d7983 */ /* 0x000f240000300800 */
[----:B------:R-:W-:Y:S01]  /*568d0*/  ISETP.LT.AND P1, PT, R3, UR6, !P0 ;  /* 0x0000000603007c0c */ /* 0x000fe2000c721270 */
[C---:B------:R-:W-:Y:S01]  /*568e0*/  VIADD R3, R2.reuse, 0xa3 ;  /* 0x000000a302037836 */ /* 0x040fe20000000000 */
[----:B------:R-:W1:Y:S04]  /*568f0*/  LDCU UR6, c[0x0][0x39c] ;  /* 0x00007380ff0677ac */ /* 0x000e680008000800 */
[----:B0-----:R-:W-:Y:S01]  /*56900*/  ISETP.LT.AND P2, PT, R3, UR7, !P0 ;  /* 0x0000000703007c0c */ /* 0x001fe2000c741270 */
[C---:B------:R-:W-:Y:S01]  /*56910*/  VIADD R3, R2.reuse, 0xa4 ;  /* 0x000000a402037836 */ /* 0x040fe20000000000 */
[----:B------:R-:W0:Y:S04]  /*56920*/  LDCU UR7, c[0x0][0x39c] ;  /* 0x00007380ff0777ac */ /* 0x000e280008000800 */
[----:B---3--:R-:W-:Y:S01]  /*56930*/  ISETP.LT.AND P3, PT, R3, UR4, !P0 ;  /* 0x0000000403007c0c */ /* 0x008fe2000c761270 */
[----:B------:R3:W-:Y:S01]  /*56940*/  @P6 STG.E.U16 desc[UR10][R8.64], R16 ;  /* 0x0000001008006986 */ /* 0x0007e2000c10150a */
[----:B------:R-:W-:Y:S01]  /*56950*/  VIADD R3, R2, 0xa5 ;  /* 0x000000a502037836 */ /* 0x000fe20000000000 */
[----:B------:R-:W0:Y:S02]  /*56960*/  LDCU UR4, c[0x0][0x39c] ;  /* 0x00007380ff0477ac */ /* 0x000e240008000800 */
[----:B---3--:R-:W3:Y:S01]  /*56970*/  LDL.LU.64 R8, [R1+0xd28] ;  /* 0x000d280001087983 */ /* 0x008ee20000300a00 */
[----:B------:R-:W-:-:S03]  /*56980*/  PRMT R16, R0, 0x7632, R16 ;  /* 0x0000763200107816 */ /* 0x000fc60000000010 */
[----:B------:R-:W3:Y:S01]  /*56990*/  LDL.LU.64 R22, [R1+0xd20] ;  /* 0x000d200001167983 */ /* 0x000ee20000300a00 */
[----:B-1----:R-:W-:-:S03]  /*569a0*/  ISETP.LT.AND P4, PT, R3, UR5, !P0 ;  /* 0x0000000503007c0c */ /* 0x002fc6000c781270 */
[----:B------:R1:W-:Y:S01]  /*569b0*/  @P1 STG.E.U16 desc[UR10][R6.64], R0 ;  /* 0x0000000006001986 */ /* 0x0003e2000c10150a */
[----:B------:R-:W-:Y:S01]  /*569c0*/  VIADD R3, R2, 0xa6 ;  /* 0x000000a602037836 */ /* 0x000fe20000000000 */
[----:B------:R-:W0:Y:S02]  /*569d0*/  LDCU UR5, c[0x0][0x39c] ;  /* 0x00007380ff0577ac */ /* 0x000e240008000800 */
[----:B------:R0:W-:Y:S04]  /*569e0*/  @P2 STG.E.U16 desc[UR10][R10.64], R16 ;  /* 0x000000100a002986 */ /* 0x0001e8000c10150a */
[----:B-1----:R-:W3:Y:S04]  /*569f0*/  LDL.LU.64 R6, [R1+0xd18] ;  /* 0x000d180001067983 */ /* 0x002ee80000300a00 */
[----:B------:R-:W3:Y:S04]  /*56a00*/  LDL.LU R17, [R1+0x9b0] ;  /* 0x0009b00001117983 */ /* 0x000ee80000300800 */
[----:B--2---:R1:W-:Y:S01]  /*56a10*/  @P3 STG.E.U16 desc[UR10][R26.64], R28 ;  /* 0x0000001c1a003986 */ /* 0x0043e2000c10150a */
[----:B0-----:R-:W-:-:S03]  /*56a20*/  PRMT R16, R28, 0x7632, R16 ;  /* 0x000076321c107816 */ /* 0x001fc60000000010 */
[----:B-1----:R-:W2:Y:S04]  /*56a30*/  LDL.LU.64 R26, [R1+0xd10] ;  /* 0x000d1000011a7983 */ /* 0x002ea80000300a00 */
[----:B------:R-:W2:Y:S04]  /*56a40*/  LDL.LU R0, [R1+0x9b4] ;  /* 0x0009b40001007983 */ /* 0x000ea80000300800 */
[----:B----4-:R0:W-:Y:S04]  /*56a50*/  @P4 STG.E.U16 desc[UR10][R14.64], R16 ;  /* 0x000000100e004986 */ /* 0x0101e8000c10150a */
        /* <DEDUP_REMOVED lines=8> */
[----:B------:R-:W1:Y:S03]  /*56ae0*/  LDCU UR7, c[0x0][0x39c] ;  /* 0x00007380ff0777ac */ /* 0x000e660008000800 */
[----:B------:R-:W-:Y:S01]  /*56af0*/  ISETP.LT.AND P1, PT, R3, UR4, !P0 ;  /* 0x0000000403007c0c */ /* 0x000fe2000c721270 */
[C---:B------:R-:W-:Y:S01]  /*56b00*/  VIADD R3, R2.reuse, 0xa9 ;  /* 0x000000a902037836 */ /* 0x040fe20000000000 */
[----:B------:R-:W0:Y:S04]  /*56b10*/  LDCU UR4, c[0x0][0x39c] ;  /* 0x00007380ff0477ac */ /* 0x000e280008000800 */
[----:B------:R-:W-:Y:S01]  /*56b20*/  ISETP.LT.AND P2, PT, R3, UR5, !P0 ;  /* 0x0000000503007c0c */ /* 0x000fe2000c741270 */
[----:B---3--:R3:W-:Y:S01]  /*56b30*/  @P5 STG.E.U16 desc[UR10][R8.64], R29 ;  /* 0x0000001d08005986 */ /* 0x0087e2000c10150a */
[----:B------:R-:W-:Y:S01]  /*56b40*/  VIADD R3, R2, 0xaa ;  /* 0x000000aa02037836 */ /* 0x000fe20000000000 */
[----:B------:R-:W1:Y:S02]  /*56b50*/  LDCU UR5, c[0x0][0x39c] ;  /* 0x00007380ff0577ac */ /* 0x000e640008000800 */
[----:B------:R0:W-:Y:S04]  /*56b60*/  @P6 STG.E.U16 desc[UR10][R22.64], R16 ;  /* 0x0000001016006986 */ /* 0x0001e8000c10150a */
[----:B---3--:R-:W3:Y:S04]  /*56b70*/  LDL.LU.64 R8, [R1+0xcd8] ;  /* 0x000cd80001087983 */ /* 0x008ee80000300a00 */
[----:B------:R-:W3:Y:S01]  /*56b80*/  LDL.LU R28, [R1+0x9b8] ;  /* 0x0009b800011c7983 */ /* 0x000ee20000300800 */
[----:B0-----:R-:W-:-:S03]  /*56b90*/  ISETP.LT.AND P3, PT, R3, UR6, !P0 ;  /* 0x0000000603007c0c */ /* 0x001fc6000c761270 */
[----:B------:R0:W-:Y:S01]  /*56ba0*/  @P1 STG.E.U16 desc[UR10][R6.64], R17 ;  /* 0x0000001106001986 */ /* 0x0001e2000c10150a */
[----:B------:R-:W-:Y:S01]  /*56bb0*/  PRMT R16, R17, 0x7632, R16 ;  /* 0x0000763211107816 */ /* 0x000fe20000000010 */
        /* <DEDUP_REMOVED lines=10> */
[----:B-1----:R-:W-:Y:S01]  /*56c60*/  ISETP.LT.AND P4, PT, R3, UR7, !P0 ;  /* 0x0000000703007c0c */ /* 0x002fe2000c781270 */
[C---:B------:R-:W-:Y:S01]  /*56c70*/  VIADD R3, R2.reuse, 0xac ;  /* 0x000000ac02037836 */ /* 0x040fe20000000000 */
[----:B------:R-:W0:Y:S04]  /*56c80*/  LDCU UR7, c[0x0][0x39c] ;  /* 0x00007380ff0777ac */ /* 0x000e280008000800 */
[----:B------:R-:W-:Y:S01]  /*56c90*/  ISETP.LT.AND P5, PT, R3, UR4, !P0 ;  /* 0x0000000403007c0c */ /* 0x000fe2000c7a1270 */
[----:B------:R-:W-:Y:S01]  /*56ca0*/  VIADD R3, R2, 0xad ;  /* 0x000000ad02037836 */ /* 0x000fe20000000000 */
[----:B------:R-:W1:Y:S01]  /*56cb0*/  LDCU UR4, c[0x0][0x39c] ;  /* 0x00007380ff0477ac */ /* 0x000e620008000800 */
[----:B------:R-:W-:-:S03]  /*56cc0*/  PRMT R16, R0, 0x7632, R16 ;  /* 0x0000763200107816 */ /* 0x000fc60000000010 */
[----:B------:R-:W-:Y:S01]  /*56cd0*/  ISETP.LT.AND P6, PT, R3, UR5, !P0 ;  /* 0x0000000503007c0c */ /* 0x000fe2000c7c1270 */
[C---:B------:R-:W-:Y:S01]  /*56ce0*/  VIADD R3, R2.reuse, 0xae ;  /* 0x000000ae02037836 */ /* 0x040fe20000000000 */
[----:B------:R0:W-:Y:S01]  /*56cf0*/  @P4 STG.E.U16 desc[UR10][R10.64], R16 ;  /* 0x000000100a004986 */ /* 0x0001e2000c10150a */
[----:B------:R-:W1:Y:S03]  /*56d00*/  LDCU UR5, c[0x0][0x39c] ;  /* 0x00007380ff0577ac */ /* 0x000e660008000800 */
[----:B------:R-:W-:Y:S01]  /*56d10*/  ISETP.LT.AND P1, PT, R3, UR6, !P0 ;  /* 0x0000000603007c0c */ /* 0x000fe2000c721270 */
[----:B------:R-:W-:Y:S01]  /*56d20*/  VIADD R3, R2, 0xaf ;  /* 0x000000af02037836 */ /* 0x000fe20000000000 */
[----:B---3--:R3:W-:Y:S01]  /*56d30*/  @P5 STG.E.U16 desc[UR10][R8.64], R28 ;  /* 0x0000001c08005986 */ /* 0x0087e2000c10150a */
[----:B------:R-:W2:Y:S01]  /*56d40*/  LDCU UR6, c[0x0][0x39c] ;  /* 0x00007380ff0677ac */ /* 0x000ea20008000800 */
[----:B0-----:R-:W-:-:S02]  /*56d50*/  PRMT R16, R28, 0x7632, R16 ;  /* 0x000076321c107816 */ /* 0x001fc40000000010 */
[----:B------:R-:W-:Y:S01]  /*56d60*/  ISETP.LT.AND P2, PT, R3, UR7, !P0 ;  /* 0x0000000703007c0c */ /* 0x000fe2000c741270 */
[----:B---3--:R-:W3:Y:S01]  /*56d70*/  LDL.LU.64 R8, [R1+0xc90] ;  /* 0x000c900001087983 */ /* 0x008ee20000300a00 */
[C---:B------:R-:W-:Y:S01]  /*56d80*/  VIADD R3, R2.reuse, 0xb0 ;  /* 0x000000b002037836 */ /* 0x040fe20000000000 */
[----:B------:R-:W0:Y:S02]  /*56d90*/  LDCU UR7, c[0x0][0x39c] ;  /* 0x00007380ff0777ac */ /* 0x000e240008000800 */
[----:B------:R-:W3:Y:S02]  /*56da0*/  LDL.LU R0, [R1+0x994] ;  /* 0x0009940001007983 */ /* 0x000ee40000300800 */
[----:B-1----:R-:W-:Y:S02]  /*56db0*/  ISETP.LT.AND P3, PT, R3, UR4, !P0 ;  /* 0x0000000403007c0c */ /* 0x002fe4000c761270 */
[----:B------:R1:W-:Y:S01]  /*56dc0*/  @P6 STG.E.U16 desc[UR10][R6.64], R16 ;  /* 0x0000001006006986 */ /* 0x0003e2000c10150a */
[----:B------:R-:W-:Y:S01]  /*56dd0*/  VIADD R3, R2, 0xb1 ;  /* 0x000000b102037836 */ /* 0x000fe20000000000 */
[----:B------:R-:W0:Y:S02]  /*56de0*/  LDCU UR4, c[0x0][0x39c] ;  /* 0x00007380ff0477ac */ /* 0x000e240008000800 */
[----:B-1----:R-:W3:Y:S04]  /*56df0*/  LDL.LU.64 R6, [R1+0xc88] ;  /* 0x000c880001067983 */ /* 0x002ee80000300a00 */
[----:B------:R-:W3:Y:S04]  /*56e00*/  LDL.LU.64 R10, [R1+0xc58] ;  /* 0x000c5800010a7983 */ /* 0x000ee80000300a00 */
        /* <DEDUP_REMOVED lines=18> */
[----:B------:R-:W-:Y:S01]  /*56f30*/  ISETP.LT.AND P1, PT, R3, UR4, !P0 ;  /* 0x0000000403007c0c */ /* 0x000fe2000c721270 */
[----:B---3--:R3:W-:Y:S01]  /*56f40*/  @P4 STG.E.U16 desc[UR10][R8.64], R16 ;  /* 0x0000001008004986 */ /* 0x0087e2000c10150a */
        /* <DEDUP_REMOVED lines=1602> */
[----:B------:R-:W-:Y:S01]  /*5d370*/  VIADD R3, R2, 0x1c0 ;  /* 0x000001c002037836 */ /* 0x000fe20000000000 */
[----:B------:R-:W0:Y:S01]  /*5d380*/  LDCU UR7, c[0x0][0x39c] ;  /* 0x00007380ff0777ac */ /* 0x000e220008000800 */
[----:B---3--:R-:W3:Y:S04]  /*5d390*/  LDL.LU.64 R8, [R1+0xa28] ;  /* 0x000a280001087983 */ /* 0x008ee80000300a00 */
[----:B------:R-:W3:Y:S01]  /*5d3a0*/  LDL.LU R0, [R1+0xc74] ;  /* 0x000c740001007983 */ /* 0x000ee20000300800 */
[----:B-1----:R-:W-:-:S03]  /*5d3b0*/  ISETP.LT.AND P5, PT, R3, UR4, !P0 ;  /* 0x0000000403007c0c */ /* 0x002fc6000c7a1270 */
        /* <DEDUP_REMOVED lines=26> */
[----:B------:R-:W0:Y:S04]  /*5d560*/  LDCU UR4, c[0x0][0x39c] ;  /* 0x00007380ff0477ac */ /* 0x000e280008000800 */
[----:B-1----:R-:W-:Y:S01]  /*5d570*/  ISETP.LT.AND P4, PT, R3, UR5, !P0 ;  /* 0x0000000503007c0c */ /* 0x002fe2000c781270 */
[----:B---3--:R-:W3:Y:S01]  /*5d580*/  LDL.LU.64 R8, [R1+0xa68] ;  /* 0x000a680001087983 */ /* 0x008ee20000300a00 */
[----:B------:R-:W-:-:S03]  /*5d590*/  PRMT R16, R0, 0x7632, R16 ;  /* 0x0000763200107816 */ /* 0x000fc60000000010 */
[----:B------:R1:W-:Y:S01]  /*5d5a0*/  @P1 STG.E.U16 desc[UR10][R6.64], R0 ;  /* 0x0000000006001986 */ /* 0x0003e2000c10150a */
[----:B------:R-:W-:Y:S01]  /*5d5b0*/  VIADD R3, R2, 0x1c6 ;  /* 0x000001c602037836 */ /* 0x000fe20000000000 */
[----:B------:R-:W0:Y:S02]  /*5d5c0*/  LDCU UR5, c[0x0][0x39c] ;  /* 0x00007380ff0577ac */ /* 0x000e240008000800 */
[----:B------:R-:W3:Y:S04]  /*5d5d0*/  LDL.LU.64 R22, [R1+0xa60] ;  /* 0x000a600001167983 */ /* 0x000ee80000300a00 */
        /* <DEDUP_REMOVED lines=12> */
[----:B------:R-:W-:Y:S01]  /*5d6a0*/  PRMT R16, R29, 0x7632, R16 ;  /* 0x000076321d107816 */ /* 0x000fe20000000010 */
[----:B------:R-:W4:Y:S02]  /*5d6b0*/  LDL.LU.64 R10, [R1+0xa90] ;  /* 0x000a9000010a7983 */ /* 0x000f240000300a00 */
[----:B------:R-:W-:Y:S01]  /*5d6c0*/  ISETP.LT.AND P6, PT, R3, UR7, !P0 ;  /* 0x0000000703007c0c */ /* 0x000fe2000c7c1270 */
[C---:B------:R-:W-:Y:S01]  /*5d6d0*/  VIADD R3, R2.reuse, 0x1c8 ;  /* 0x000001c802037836 */ /* 0x040fe20000000000 */
[----:B------:R-:W1:Y:S04]  /*5d6e0*/  LDCU UR7, c[0x0][0x39c] ;  /* 0x00007380ff0777ac */ /* 0x000e680008000800 */
[----:B------:R-:W-:Y:S01]  /*5d6f0*/  ISETP.LT.AND P1, PT, R3, UR4, !P0 ;  /* 0x0000000403007c0c */ /* 0x000fe2000c721270 */
[C---:B------:R-:W-:Y:S01]  /*5d700*/  VIADD R3, R2.reuse, 0x1c9 ;  /* 0x000001c902037836 */ /* 0x040fe20000000000 */
[----:B------:R-:W1:Y:S04]  /*5d710*/  LDCU UR4, c[0x0][0x39c] ;  /* 0x00007380ff0477ac */ /* 0x000e680008000800 */
[----:B------:R-:W-:Y:S01]  /*5d720*/  ISETP.LT.AND P2, PT, R3, UR5, !P0 ;  /* 0x0000000503007c0c */ /* 0x000fe2000c741270 */
[C---:B------:R-:W-:Y:S01]  /*5d730*/  VIADD R3, R2.reuse, 0x1ca ;  /* 0x000001ca02037836 */ /* 0x040fe20000000000 */
[----:B---3--:R3:W-:Y:S01]  /*5d740*/  @P5 STG.E.U16 desc[UR10][R8.64], R29 ;  /* 0x0000001d08005986 */ /* 0x0087e2000c10150a */
[----:B------:R-:W1:Y:S03]  /*5d750*/  LDCU UR5, c[0x0][0x39c] ;  /* 0x00007380ff0577ac */ /* 0x000e660008000800 */
[----:B0-----:R-:W-:Y:S01]  /*5d760*/  ISETP.LT.AND P3, PT, R3, UR6, !P0 ;  /* 0x0000000603007c0c */ /* 0x001fe2000c761270 */
[----:B---3--:R-:W3:Y:S04]  /*5d770*/  LDL.LU.64 R8, [R1+0xa70] ;  /* 0x000a700001087983 */ /* 0x008ee80000300a00 */
[----:B------:R0:W-:Y:S01]  /*5d780*/  @P6 STG.E.U16 desc[UR10][R22.64], R16 ;  /* 0x0000001016006986 */ /* 0x0001e2000c10150a */
[----:B------:R-:W-:Y:S01]  /*5d790*/  VIADD R3, R2, 0x1cb ;  /* 0x000001cb02037836 */ /* 0x000fe20000000000 */
[----:B------:R-:W1:Y:S02]  /*5d7a0*/  LDCU UR6, c[0x0][0x39c] ;  /* 0x00007380ff0677ac */ /* 0x000e640008000800 */
[----:B------:R-:W3:Y:S01]  /*5d7b0*/  LDL.LU R28, [R1+0xca8] ;  /* 0x000ca800011c7983 */ /* 0x000ee20000300800 */
[----:B0-----:R-:W-:-:S03]  /*5d7c0*/  PRMT R16, R17, 0x7632, R16 ;  /* 0x0000763211107816 */ /* 0x001fc60000000010 */
[----:B------:R0:W-:Y:S04]  /*5d7d0*/  @P1 STG.E.U16 desc[UR10][R6.64], R17 ;  /* 0x0000001106001986 */ /* 0x0001e8000c10150a */
        /* <DEDUP_REMOVED lines=12> */
[C---:B------:R-:W-:Y:S01]  /*5d8a0*/  VIADD R3, R2.reuse, 0x1cd ;  /* 0x000001cd02037836 */ /* 0x040fe20000000000 */
[----:B------:R-:W1:Y:S04]  /*5d8b0*/  LDCU UR4, c[0x0][0x39c] ;  /* 0x00007380ff0477ac */ /* 0x000e680008000800 */
[----:B------:R-:W-:Y:S01]  /*5d8c0*/  ISETP.LT.AND P6, PT, R3, UR5, !P0 ;  /* 0x0000000503007c0c */ /* 0x000fe2000c7c1270 */
[----:B------:R-:W-:Y:S01]  /*5d8d0*/  VIADD R3, R2, 0x1ce ;  /* 0x000001ce02037836 */ /* 0x000fe20000000000 */
[----:B------:R-:W-:Y:S01]  /*5d8e0*/  PRMT R16, R0, 0x7632, R16 ;  /* 0x0000763200107816 */ /* 0x000fe20000000010 */
[----:B------:R-:W1:Y:S03]  /*5d8f0*/  LDCU UR5, c[0x0][0x39c] ;  /* 0x00007380ff0577ac */ /* 0x000e660008000800 */
[----:B------:R-:W-:Y:S01]  /*5d900*/  ISETP.LT.AND P1, PT, R3, UR6, !P0 ;  /* 0x0000000603007c0c */ /* 0x000fe2000c721270 */
[C---:B------:R-:W-:Y:S01]  /*5d910*/  VIADD R3, R2.reuse, 0x1cf ;  /* 0x000001cf02037836 */ /* 0x040fe20000000000 */
[----:B------:R1:W-:Y:S01]  /*5d920*/  @P4 STG.E.U16 desc[UR10][R10.64], R16 ;  /* 0x000000100a004986 */ /* 0x0003e2000c10150a */
[----:B------:R-:W2:Y:S03]  /*5d930*/  LDCU UR6, c[0x0][0x39c] ;  /* 0x00007380ff0677ac */ /* 0x000ea60008000800 */
[----:B0-----:R-:W-:Y:S01]  /*5d940*/  ISETP.LT.AND P2, PT, R3, UR7, !P0 ;  /* 0x0000000703007c0c */ /* 0x001fe2000c741270 */
[----:B------:R-:W-:Y:S01]  /*5d950*/  VIADD R3, R2, 0x1d0 ;  /* 0x000001d002037836 */ /* 0x000fe20000000000 */
[----:B------:R-:W0:Y:S01]  /*5d960*/  LDCU UR7, c[0x0][0x39c] ;  /* 0x00007380ff0777ac */ /* 0x000e220008000800 */
[----:B-1----:R-:W4:Y:S04]  /*5d970*/  LDL.LU.64 R10, [R1+0xad8] ;  /* 0x000ad800010a7983 */ /* 0x002f280000300a00 */
[----:B------:R-:W4:Y:S01]  /*5d980*/  LDL.LU R0, [R1+0xcc4] ;  /* 0x000cc40001007983 */ /* 0x000f220000300800 */
[----:B------:R-:W-:-:S02]  /*5d990*/  ISETP.LT.AND P3, PT, R3, UR4, !P0 ;  /* 0x0000000403007c0c */ /* 0x000fc4000c761270 */
[----:B---3--:R-:W-:Y:S01]  /*5d9a0*/  PRMT R16, R28, 0x7632, R16 ;  /* 0x000076321c107816 */ /* 0x008fe20000000010 */
[----:B------:R1:W-:Y:S01]  /*5d9b0*/  @P5 STG.E.U16 desc[UR10][R8.64], R28 ;  /* 0x0000001c08005986 */ /* 0x0003e2000c10150a */
[----:B------:R-:W-:Y:S01]  /*5d9c0*/  VIADD R3, R2, 0x1d1 ;  /* 0x000001d102037836 */ /* 0x000fe20000000000 */
[----:B------:R-:W3:Y:S02]  /*5d9d0*/  LDCU UR4, c[0x0][0x39c] ;  /* 0x00007380ff0477ac */ /* 0x000ee40008000800 */
[----:B-1----:R-:W4:Y:S04]  /*5d9e0*/  LDL.LU.64 R8, [R1+0xae8] ;  /* 0x000ae80001087983 */ /* 0x002f280000300a00 */
[----:B------:R1:W-:Y:S04]  /*5d9f0*/  @P6 STG.E.U16 desc[UR10][R6.64], R16 ;  /* 0x0000001006006986 */ /* 0x0003e8000c10150a */
[----:B-1----:R-:W4:Y:S01]  /*5da00*/  LDL.LU.64 R6, [R1+0xae0] ;  /* 0x000ae00001067983 */ /* 0x002f220000300a00 */
[----:B------:R-:W-:-:S03]  /*5da10*/  PRMT R16, R29, 0x7632, R16 ;  /* 0x000076321d107816 */ /* 0x000fc60000000010 */
[----:B--2---:R1:W-:Y:S02]  /*5da20*/  @P1 STG.E.U16 desc[UR10][R26.64], R29 ;  /* 0x0000001d1a001986 */ /* 0x0043e4000c10150a */
[----:B-1----:R-:W-:Y:S02]  /*5da30*/  IMAD.MOV.U32 R26, RZ, RZ, R18 ;  /* 0x000000ffff1a7224 */ /* 0x002fe400078e0012 */
[----:B------:R-:W-:Y:S02]  /*5da40*/  IMAD.MOV.U32 R27, RZ, RZ, R19 ;  /* 0x000000ffff1b7224 */ /* 0x000fe400078e0013 */
[----:B------:R-:W2:Y:S04]  /*5da50*/  LDL.LU.64 R18, [R1+0xad0] ;  /* 0x000ad00001127983 */ /* 0x000ea80000300a00 */
        /* <DEDUP_REMOVED lines=11> */
[----:B------:R-:W2:Y:S04]  /*5db10*/  LDCU UR6, c[0x0][0x39c] ;  /* 0x00007380ff0677ac */ /* 0x000ea80008000800 */
[----:B0-----:R-:W-:Y:S01]  /*5db20*/  ISETP.LT.AND P6, PT, R3, UR7, !P0 ;  /* 0x0000000703007c0c */ /* 0x001fe2000c7c1270 */
[C---:B------:R-:W-:Y:S01]  /*5db30*/  VIADD R3, R2.reuse, 0x1d4 ;  /* 0x000001d402037836 */ /* 0x040fe20000000000 */
[----:B------:R-:W0:Y:S04]  /*5db40*/  LDCU UR7, c[0x0][0x39c] ;  /* 0x00007380ff0777ac */ /* 0x000e280008000800 */
[----:B---3--:R-:W-:Y:S01]  /*5db50*/  ISETP.LT.AND P1, PT, R3, UR4, !P0 ;  /* 0x0000000403007c0c */ /* 0x008fe2000c721270 */
[----:B------:R3:W-:Y:S01]  /*5db60*/  @P4 STG.E.U16 desc[UR10][R10.64], R16 ;  /* 0x000000100a004986 */ /* 0x0007e2000c10150a */
        /* <DEDUP_REMOVED lines=9> */
[----:B-1----:R-:W3:Y:S04]  /*5dc00*/  LDL.LU.64 R8, [R1+0xb00] ;  /* 0x000b000001087983 */ /* 0x002ee80000300a00 */
[----:B------:R-:W3:Y:S04]  /*5dc10*/  LDL.LU R17, [R1+0xcf0] ;  /* 0x000cf00001117983 */ /* 0x000ee80000300800 */
[----:B------:R1:W-:Y:S04]  /*5dc20*/  @P6 STG.E.U16 desc[UR10][R6.64], R16 ;  /* 0x0000001006006986 */ /* 0x0003e8000c10150a */
[----:B--2---:R2:W-:Y:S01]  /*5dc30*/  @P1 STG.E.U16 desc[UR10][R18.64], R28 ;  /* 0x0000001c12001986 */ /* 0x0045e2000c10150a */
[----:B-1----:R-:W-:-:S03]  /*5dc40*/  PRMT R16, R28, 0x7632, R16 ;  /* 0x000076321c107816 */ /* 0x002fc60000000010 */
[----:B--2---:R-:W2:Y:S04]  /*5dc50*/  LDL.LU.64 R18, [R1+0xb38] ;  /* 0x000b380001127983 */ /* 0x004ea80000300a00 */
[----:B------:R-:W2:Y:S04]  /*5dc60*/  LDL.LU.64 R6, [R1+0xb48] ;  /* 0x000b480001067983 */ /* 0x000ea80000300a00 */
[----:B------:R-:W2:Y:S04]  /*5dc70*/  LDL.LU R0, [R1+0xcf4] ;  /* 0x000cf40001007983 */ /* 0x000ea80000300800 */
[----:B----4-:R1:W-:Y:S04]  /*5dc80*/  @P2 STG.E.U16 desc[UR10][R14.64], R16 ;  /* 0x000000100e002986 */ /* 0x0103e8000c10150a */
[----:B-1----:R-:W4:Y:S01]  /*5dc90*/  LDL.LU.64 R14, [R1+0xb40] ;  /* 0x000b4000010e7983 */ /* 0x002f220000300a00 */
[----:B------:R-:W-:Y:S01]  /*5dca0*/  ISETP.LT.AND P3, PT, R3, UR6, !P0 ;  /* 0x0000000603007c0c */ /* 0x000fe2000c761270 */
[C---:B------:R-:W-:Y:S01]  /*5dcb0*/  VIADD R3, R2.reuse, 0x1d7 ;  /* 0x000001d702037836 */ /* 0x040fe20000000000 */
[----:B------:R-:W1:Y:S04]  /*5dcc0*/  LDCU UR6, c[0x0][0x39c] ;  /* 0x00007380ff0677ac */ /* 0x000e680008000800 */
[----:B0-----:R-:W-:Y:S01]  /*5dcd0*/  ISETP.LT.AND P4, PT, R3, UR7, !P0 ;  /* 0x0000000703007c0c */ /* 0x001fe2000c781270 */
[C---:B------:R-:W-:Y:S01]  /*5dce0*/  VIADD R3, R2.reuse, 0x1d8 ;  /* 0x000001d802037836 */ /* 0x040fe20000000000 */
[----:B------:R-:W0:Y:S04]  /*5dcf0*/  LDCU UR7, c[0x0][0x39c] ;  /* 0x00007380ff0777ac */ /* 0x000e280008000800 */
[----:B------:R-:W-:Y:S01]  /*5dd00*/  ISETP.LT.AND P5, PT, R3, UR4, !P0 ;  /* 0x0000000403007c0c */ /* 0x000fe2000c7a1270 */
[C---:B------:R-:W-:Y:S01]  /*5dd10*/  VIADD R3, R2.reuse, 0x1d9 ;  /* 0x000001d902037836 */ /* 0x040fe20000000000 */
[----:B------:R-:W-:Y:S01]  /*5dd20*/  PRMT R16, R29, 0x7632, R16 ;  /* 0x000076321d107816 */ /* 0x000fe20000000010 */
[----:B---3--:R3:W-:Y:S01]  /*5dd30*/  @P3 STG.E.U16 desc[UR10][R10.64], R29 ;  /* 0x0000001d0a003986 */ /* 0x0087e2000c10150a */
[----:B------:R-:W2:Y:S02]  /*5dd40*/  LDCU UR4, c[0x0][0x39c] ;  /* 0x00007380ff0477ac */ /* 0x000ea40008000800 */
[----:B------:R-:W-:Y:S01]  /*5dd50*/  ISETP.LT.AND P6, PT, R3, UR5, !P0 ;  /* 0x0000000503007c0c */ /* 0x000fe2000c7c1270 */
[C---:B------:R-:W-:Y:S01]  /*5dd60*/  VIADD R3, R2.reuse, 0x1da ;  /* 0x000001da02037836 */ /* 0x040fe20000000000 */
[----:B------:R-:W2:Y:S04]  /*5dd70*/  LDCU UR5, c[0x0][0x39c] ;  /* 0x00007380ff0577ac */ /* 0x000ea80008000800 */
[----:B-1----:R-:W-:Y:S01]  /*5dd80*/  ISETP.LT.AND P1, PT, R3, UR6, !P0 ;  /* 0x0000000603007c0c */ /* 0x002fe2000c721270 */
[----:B------:R-:W-:Y:S01]  /*5dd90*/  VIADD R3, R2, 0x1db ;  /* 0x000001db02037836 */ /* 0x000fe20000000000 */
[----:B------:R-:W1:Y:S01]  /*5dda0*/  LDCU UR6, c[0x0][0x39c] ;  /* 0x00007380ff0677ac */ /* 0x000e620008000800 */
[----:B---3--:R-:W3:Y:S04]  /*5ddb0*/  LDL.LU.64 R10, [R1+0xb30] ;  /* 0x000b3000010a7983 */ /* 0x008ee80000300a00 */
[----:B------:R-:W3:Y:S01]  /*5ddc0*/  LDL.LU R29, [R1+0xcf8] ;  /* 0x000cf800011d7983 */ /* 0x000ee20000300800 */
[----:B0-----:R-:W-:-:S03]  /*5ddd0*/  ISETP.LT.AND P2, PT, R3, UR7, !P0 ;  /* 0x0000000703007c0c */ /* 0x001fc6000c741270 */
[----:B------:R0:W-:Y:S01]  /*5dde0*/  @P4 STG.E.U16 desc[UR10][R22.64], R16 ;  /* 0x0000001016004986 */ /* 0x0001e2000c10150a */
[----:B------:R-:W-:Y:S01]  /*5ddf0*/  VIADD R3, R2, 0x1dc ;  /* 0x000001dc02037836 */ /* 0x000fe20000000000 */
[----:B------:R-:W1:Y:S01]  /*5de00*/  LDCU UR7, c[0x0][0x39c] ;  /* 0x00007380ff0777ac */ /* 0x000e620008000800 */
[----:B0-----:R-:W-:Y:S01]  /*5de10*/  PRMT R16, R17, 0x7632, R16 ;  /* 0x0000763211107816 */ /* 0x001fe20000000010 */
[----:B------:R0:W-:Y:S04]  /*5de20*/  @P5 STG.E.U16 desc[UR10][R8.64], R17 ;  /* 0x0000001108005986 */ /* 0x0001e8000c10150a */
[----:B0-----:R-:W3:Y:S04]  /*5de30*/  LDL.LU.64 R8, [R1+0xb50] ;  /* 0x000b500001087983 */ /* 0x001ee80000300a00 */
[----:B--2---:R0:W-:Y:S04]  /*5de40*/  @P6 STG.E.U16 desc[UR10][R18.64], R16 ;  /* 0x0000001012006986 */ /* 0x0041e8000c10150a */
[----:B0-----:R-:W2:Y:S04]  /*5de50*/  LDL.LU.64 R18, [R1+0xb78] ;  /* 0x000b780001127983 */ /* 0x001ea80000300a00 */
[----:B------:R-:W2:Y:S01]  /*5de60*/  LDL.LU R17, [R1+0xcfc] ;  /* 0x000cfc0001117983 */ /* 0x000ea20000300800 */
[----:B------:R-:W-:-:S03]  /*5de70*/  PRMT R16, R0, 0x7632, R16 ;  /* 0x0000763200107816 */ /* 0x000fc60000000010 */
[----:B------:R0:W-:Y:S04]  /*5de80*/  @P1 STG.E.U16 desc[UR10][R6.64], R0 ;  /* 0x0000000006001986 */ /* 0x0001e8000c10150a */
[----:B----4-:R4:W-:Y:S04]  /*5de90*/  @P2 STG.E.U16 desc[UR10][R14.64], R16 ;  /* 0x000000100e002986 */ /* 0x0109e8000c10150a */
[----:B0-----:R-:W2:Y:S04]  /*5dea0*/  LDL.LU.64 R6, [R1+0xb70] ;  /* 0x000b700001067983 */ /* 0x001ea80000300a00 */
[----:B----4-:R-:W4:Y:S04]  /*5deb0*/  LDL.LU.64 R14, [R1+0xb88] ;  /* 0x000b8800010e7983 */ /* 0x010f280000300a00 */
[----:B------:R-:W4:Y:S01]  /*5dec0*/  LDL.LU R0, [R1+0xd00] ;  /* 0x000d000001007983 */ /* 0x000f220000300800 */
[----:B------:R-:W-:Y:S01]  /*5ded0*/  ISETP.LT.AND P3, PT, R3, UR4, !P0 ;  /* 0x0000000403007c0c */ /* 0x000fe2000c761270 */
[C---:B------:R-:W-:Y:S01]  /*5dee0*/  VIADD R3, R2.reuse, 0x1dd ;  /* 0x000001dd02037836 */ /* 0x040fe20000000000 */
[----:B------:R-:W0:Y:S01]  /*5def0*/  LDCU UR4, c[0x0][0x39c] ;  /* 0x00007380ff0477ac */ /* 0x000e220008000800 */
[----:B------:R-:W4:Y:S03]  /*5df00*/  LDL.LU.64 R24, [R1+0xb80] ;  /* 0x000b800001187983 */ /* 0x000f260000300a00 */
[----:B------:R-:W-:Y:S01]  /*5df10*/  ISETP.LT.AND P4, PT, R3, UR5, !P0 ;  /* 0x0000000503007c0c */ /* 0x000fe2000c781270 */
[C---:B------:R-:W-:Y:S01]  /*5df20*/  VIADD R3, R2.reuse, 0x1de ;  /* 0x000001de02037836 */ /* 0x040fe20000000000 */
[----:B------:R-:W4:Y:S01]  /*5df30*/  LDL.LU.64 R22, [R1+0xb58] ;  /* 0x000b580001167983 */ /* 0x000f220000300a00 */
[----:B------:R-:W2:Y:S03]  /*5df40*/  LDCU UR5, c[0x0][0x39c] ;  /* 0x00007380ff0577ac */ /* 0x000ea60008000800 */
[----:B-1----:R-:W-:Y:S01]  /*5df50*/  ISETP.LT.AND P5, PT, R3, UR6, !P0 ;  /* 0x0000000603007c0c */ /* 0x002fe2000c7a1270 */
[C---:B------:R-:W-:Y:S01]  /*5df60*/  VIADD R3, R2.reuse, 0x1df ;  /* 0x000001df02037836 */ /* 0x040fe20000000000 */
[----:B------:R-:W4:Y:S01]  /*5df70*/  LDL.LU R28, [R1+0xd04] ;  /* 0x000d0400011c7983 */ /* 0x000f220000300800 */
[----:B---3--:R-:W-:Y:S01]  /*5df80*/  PRMT R16, R29, 0x7632, R16 ;  /* 0x000076321d107816 */ /* 0x008fe20000000010 */
[----:B------:R-:W1:Y:S02]  /*5df90*/  LDCU UR6, c[0x0][0x39c] ;  /* 0x00007380ff0677ac */ /* 0x000e640008000800 */
[----:B------:R-:W-:Y:S01]  /*5dfa0*/  ISETP.LT.AND P6, PT, R3, UR7, !P0 ;  /* 0x0000000703007c0c */ /* 0x000fe2000c7c1270 */
[C---:B------:R-:W-:Y:S01]  /*5dfb0*/  VIADD R3, R2.reuse, 0x1e0 ;  /* 0x000001e002037836 */ /* 0x040fe20000000000 */
[----:B------:R3:W-:Y:S01]  /*5dfc0*/  @P3 STG.E.U16 desc[UR10][R10.64], R29 ;  /* 0x0000001d0a003986 */ /* 0x0007e2000c10150a */
[----:B------:R-:W1:Y:S03]  /*5dfd0*/  LDCU UR7, c[0x0][0x39c] ;  /* 0x00007380ff0777ac */ /* 0x000e660008000800 */
[----:B0-----:R-:W-:Y:S01]  /*5dfe0*/  ISETP.LT.AND P1, PT, R3, UR4, !P0 ;  /* 0x0000000403007c0c */ /* 0x001fe2000c721270 */
[----:B---3--:R-:W3:Y:S04]  /*5dff0*/  LDL.LU.64 R10, [R1+0xb98] ;  /* 0x000b9800010a7983 */ /* 0x008ee80000300a00 */
[----:B------:R0:W-:Y:S01]  /*5e000*/  @P4 STG.E.U16 desc[UR10][R8.64], R16 ;  /* 0x0000001008004986 */ /* 0x0001e2000c10150a */
[----:B------:R-:W-:Y:S01]  /*5e010*/  VIADD R3, R2, 0x1e1 ;  /* 0x000001e102037836 */ /* 0x000fe20000000000 */
[----:B------:R-:W1:Y:S02]  /*5e020*/  LDCU UR4, c[0x0][0x39c] ;  /* 0x00007380ff0477ac */ /* 0x000e640008000800 */
[----:B------:R-:W3:Y:S04]  /*5e030*/  LDL.LU R29, [R1+0xd08] ;  /* 0x000d0800011d7983 */ /* 0x000ee80000300800 */
[----:B0-----:R-:W3:Y:S01]  /*5e040*/  LDL.LU.64 R8, [R1+0xbb8] ;  /* 0x000bb80001087983 */ /* 0x001ee20000300a00 */
[----:B--2---:R-:W-:-:S03]  /*5e050*/  PRMT R16, R17, 0x7632, R16 ;  /* 0x0000763211107816 */ /* 0x004fc60000000010 */
[----:B------:R0:W-:Y:S04]  /*5e060*/  @P5 STG.E.U16 desc[UR10][R18.64], R17 ;  /* 0x0000001112005986 */ /* 0x0001e8000c10150a */
[----:B0-----:R-:W2:Y:S04]  /*5e070*/  LDL.LU.64 R18, [R1+0xbb0] ;  /* 0x000bb00001127983 */ /* 0x001ea80000300a00 */
[----:B------:R0:W-:Y:S04]  /*5e080*/  @P6 STG.E.U16 desc[UR10][R6.64], R16 ;  /* 0x0000001006006986 */ /* 0x0001e8000c10150a */
[----:B----4-:R4:W-:Y:S04]  /*5e090*/  @P1 STG.E.U16 desc[UR10][R14.64], R0 ;  /* 0x000000000e001986 */ /* 0x0109e8000c10150a */
[----:B0-----:R-:W2:Y:S04]  /*5e0a0*/  LDL.LU.64 R6, [R1+0xbc0] ;  /* 0x000bc00001067983 */ /* 0x001ea80000300a00 */
[----:B------:R-:W2:Y:S04]  /*5e0b0*/  LDL.LU R17, [R1+0xd0c] ;  /* 0x000d0c0001117983 */ /* 0x000ea80000300800 */
[----:B----4-:R-:W4:Y:S01]  /*5e0c0*/  LDL.LU.64 R14, [R1+0x1670] ;  /* 0x00167000010e7983 */ /* 0x010f220000300a00 */
[----:B------:R-:W-:Y:S01]  /*5e0d0*/  ISETP.LT.AND P2, PT, R3, UR5, !P0 ;  /* 0x0000000503007c0c */ /* 0x000fe2000c741270 */
[C---:B------:R-:W-:Y:S01]  /*5e0e0*/  VIADD R3, R2.reuse, 0x1e2 ;  /* 0x000001e202037836 */ /* 0x040fe20000000000 */
[----:B------:R-:W0:Y:S04]  /*5e0f0*/  LDCU UR5, c[0x0][0x39c] ;  /* 0x00007380ff0577ac */ /* 0x000e280008000800 */
[----:B-1----:R-:W-:Y:S01]  /*5e100*/  ISETP.LT.AND P3, PT, R3, UR6, !P0 ;  /* 0x0000000603007c0c */ /* 0x002fe2000c761270 */
[C---:B------:R-:W-:Y:S01]  /*5e110*/  VIADD R3, R2.reuse, 0x1e3 ;  /* 0x000001e302037836 */ /* 0x040fe20000000000 */
[----:B------:R-:W1:Y:S04]  /*5e120*/  LDCU UR6, c[0x0][0x39c] ;  /* 0x00007380ff0677ac */ /* 0x000e680008000800 */
[----:B------:R-:W-:Y:S01]  /*5e130*/  ISETP.LT.AND P4, PT, R3, UR7, !P0 ;  /* 0x0000000703007c0c */ /* 0x000fe2000c781270 */
[C---:B------:R-:W-:Y:S01]  /*5e140*/  VIADD R3, R2.reuse, 0x1e4 ;  /* 0x000001e402037836 */ /* 0x040fe20000000000 */
[----:B------:R-:W1:Y:S04]  /*5e150*/  LDCU UR7, c[0x0][0x39c] ;  /* 0x00007380ff0777ac */ /* 0x000e680008000800 */
[----:B------:R-:W-:Y:S01]  /*5e160*/  ISETP.LT.AND P5, PT, R3, UR4, !P0 ;  /* 0x0000000403007c0c */ /* 0x000fe2000c7a1270 */
[----:B------:R-:W-:Y:S01]  /*5e170*/  VIADD R3, R2, 0x1e5 ;  /* 0x000001e502037836 */ /* 0x000fe20000000000 */
[----:B------:R-:W-:Y:S01]  /*5e180*/  PRMT R16, R0, 0x7632, R16 ;  /* 0x0000763200107816 */ /* 0x000fe20000000010 */
[----:B------:R-:W2:Y:S01]  /*5e190*/  LDCU UR4, c[0x0][0x39c] ;  /* 0x00007380ff0477ac */ /* 0x000ea20008000800 */
[----:B------:R-:W4:Y:S02]  /*5e1a0*/  LDL.LU R0, [R1+0x1668] ;  /* 0x0016680001007983 */ /* 0x000f240000300800 */
[----:B0-----:R-:W-:Y:S01]  /*5e1b0*/  ISETP.LT.AND P6, PT, R3, UR5, !P0 ;  /* 0x0000000503007c0c */ /* 0x001fe2000c7c1270 */
[C---:B------:R-:W-:Y:S01]  /*5e1c0*/  VIADD R3, R2.reuse, 0x1e6 ;  /* 0x000001e602037836 */ /* 0x040fe20000000000 */
[----:B------:R0:W-:Y:S01]  /*5e1d0*/  @P2 STG.E.U16 desc[UR10][R24.64], R16 ;  /* 0x0000001018002986 */ /* 0x0001e2000c10150a */
[----:B------:R-:W2:Y:S03]  /*5e1e0*/  LDCU UR5, c[0x0][0x39c] ;  /* 0x00007380ff0577ac */ /* 0x000ea60008000800 */
[----:B-1----:R-:W-:Y:S01]  /*5e1f0*/  ISETP.LT.AND P1, PT, R3, UR6, !P0 ;  /* 0x0000000603007c0c */ /* 0x002fe2000c721270 */
[----:B------:R-:W-:Y:S01]  /*5e200*/  VIADD R3, R2, 0x1e7 ;  /* 0x000001e702037836 */ /* 0x000fe20000000000 */
[----:B------:R-:W-:Y:S01]  /*5e210*/  @P3 STG.E.U16 desc[UR10][R22.64], R28 ;  /* 0x0000001c16003986 */ /* 0x000fe2000c10150a */
[----:B------:R-:W1:Y:S01]  /*5e220*/  LDCU UR6, c[0x0][0x39c] ;  /* 0x00007380ff0677ac */ /* 0x000e620008000800 */
[----:B0-----:R-:W-:-:S02]  /*5e230*/  PRMT R16, R28, 0x7632, R16 ;  /* 0x000076321c107816 */ /* 0x001fc40000000010 */
[----:B------:R-:W-:-:S03]  /*5e240*/  ISETP.LT.AND P2, PT, R3, UR7, !P0 ;  /* 0x0000000703007c0c */ /* 0x000fc6000c741270 */
[----:B---3--:R0:W-:Y:S01]  /*5e250*/  @P4 STG.E.U16 desc[UR10][R10.64], R16 ;  /* 0x000000100a004986 */ /* 0x0081e2000c10150a */
[----:B------:R-:W-:Y:S01]  /*5e260*/  VIADD R3, R2, 0x1e8 ;  /* 0x000001e802037836 */ /* 0x000fe20000000000 */
[----:B------:R-:W3:Y:S01]  /*5e270*/  LDCU UR7, c[0x0][0x39c] ;  /* 0x00007380ff0777ac */ /* 0x000ee20008000800 */
[----:B0-----:R-:W-:Y:S02]  /*5e280*/  IMAD.MOV.U32 R10, RZ, RZ, R26 ;  /* 0x000000ffff0a7224 */ /* 0x001fe400078e001a */
[----:B------:R-:W-:Y:S01]  /*5e290*/  IMAD.MOV.U32 R11, RZ, RZ, R27 ;  /* 0x000000ffff0b7224 */ /* 0x000fe200078e001b */
[----:B------:R-:W-:Y:S01]  /*5e2a0*/  PRMT R16, R29, 0x7632, R16 ;  /* 0x000076321d107816 */ /* 0x000fe20000000010 */
[----:B------:R0:W-:Y:S04]  /*5e2b0*/  @P5 STG.E.U16 desc[UR10][R8.64], R29 ;  /* 0x0000001d08005986 */ /* 0x0001e8000c10150a */
[----:B0-----:R-:W3:Y:S04]  /*5e2c0*/  LDL.LU.64 R28, [R1+0xbe8] ;  /* 0x000be800011c7983 */ /* 0x001ee80000300a00 */
[----:B--2---:R0:W-:Y:S04]  /*5e2d0*/  @P6 STG.E.U16 desc[UR10][R18.64], R16 ;  /* 0x0000001012006986 */ /* 0x0041e8000c10150a */
[----:B0-----:R-:W2:Y:S04]  /*5e2e0*/  LDL.LU.64 R18, [R1+0xbe0] ;  /* 0x000be00001127983 */ /* 0x001ea80000300a00 */
[----:B------:R-:W2:Y:S01]  /*5e2f0*/  LDL.LU.64 R22, [R1+0xbf0] ;  /* 0x000bf00001167983 */ /* 0x000ea20000300a00 */
[----:B------:R-:W-:-:S03]  /*5e300*/  PRMT R16, R17, 0x7632, R16 ;  /* 0x0000763211107816 */ /* 0x000fc60000000010 */
[----:B------:R-:W2:Y:S04]  /*5e310*/  LDL.LU.64 R8, [R1+0xbc8] ;  /* 0x000bc80001087983 */ /* 0x000ea80000300a00 */
[----:B------:R0:W-:Y:S04]  /*5e320*/  @P1 STG.E.U16 desc[UR10][R6.64], R17 ;  /* 0x0000001106001986 */ /* 0x0001e8000c10150a */
[----:B------:R-:W2:Y:S04]  /*5e330*/  LDL.LU R26, [R1+0xd38] ;  /* 0x000d3800011a7983 */ /* 0x000ea80000300800 */
[----:B----4-:R4:W-:Y:S04]  /*5e340*/  @P2 STG.E.U16 desc[UR10][R14.64], R16 ;  /* 0x000000100e002986 */ /* 0x0109e8000c10150a */
[----:B0-----:R-:W2:Y:S04]  /*5e350*/  LDL.LU.64 R6, [R1+0xc10] ;  /* 0x000c100001067983 */ /* 0x001ea80000300a00 */
[----:B------:R-:W2:Y:S04]  /*5e360*/  LDL.LU.64 R24, [R1+0xc20] ;  /* 0x000c200001187983 */ /* 0x000ea80000300a00 */
[----:B------:R-:W2:Y:S04]  /*5e370*/  LDL.LU R27, [R1+0xd3c] ;  /* 0x000d3c00011b7983 */ /* 0x000ea80000300800 */
[----:B----4-:R-:W4:Y:S01]  /*5e380*/  LDL.LU R15, [R1+0xd30] ;  /* 0x000d3000010f7983 */ /* 0x010f220000300800 */
[----:B------:R-:W-:Y:S01]  /*5e390*/  ISETP.LT.AND P3, PT, R3, UR4, !P0 ;  /* 0x0000000403007c0c */ /* 0x000fe2000c761270 */
[C---:B------:R-:W-:Y:S01]  /*5e3a0*/  VIADD R3, R2.reuse, 0x1e9 ;  /* 0x000001e902037836 */ /* 0x040fe20000000000 */
[----:B------:R-:W0:Y:S04]  /*5e3b0*/  LDCU UR4, c[0x0][0x39c] ;  /* 0x00007380ff0477ac */ /* 0x000e280008000800 */
[----:B------:R-:W-:Y:S01]  /*5e3c0*/  ISETP.LT.AND P4, PT, R3, UR5, !P0 ;  /* 0x0000000503007c0c */ /* 0x000fe2000c781270 */
[----:B------:R-:W0:Y:S01]  /*5e3d0*/  LDCU UR5, c[0x0][0x39c] ;  /* 0x00007380ff0577ac */ /* 0x000e220008000800 */
[----:B------:R-:W-:-:S02]  /*5e3e0*/  VIADD R17, R2, 0x1ed ;  /* 0x000001ed02117836 */ /* 0x000fc40000000000 */
[----:B------:R-:W-:-:S03]  /*5e3f0*/  VIADD R3, R2, 0x1ea ;  /* 0x000001ea02037836 */ /* 0x000fc60000000000 */
[----:B0-----:R-:W-:Y:S01]  /*5e400*/  ISETP.LT.AND P2, PT, R17, UR5, !P0 ;  /* 0x0000000511007c0c */ /* 0x001fe2000c741270 */
[C---:B------:R-:W-:Y:S01]  /*5e410*/  VIADD R14, R2.reuse, 0x1ee ;  /* 0x000001ee020e7836 */ /* 0x040fe20000000000 */
[----:B------:R-:W2:Y:S01]  /*5e420*/  LDL.LU R17, [R1+0xd34] ;  /* 0x000d340001117983 */ /* 0x000ea20000300800 */
[----:B-1----:R-:W-:Y:S01]  /*5e430*/  ISETP.LT.AND P5, PT, R3, UR6, !P0 ;  /* 0x0000000603007c0c */ /* 0x002fe2000c7a1270 */
[C---:B------:R-:W-:Y:S01]  /*5e440*/  VIADD R3, R2.reuse, 0x1eb ;  /* 0x000001eb02037836 */ /* 0x040fe20000000000 */
[----:B------:R-:W0:Y:S04]  /*5e450*/  LDCU UR6, c[0x0][0x39c] ;  /* 0x00007380ff0677ac */ /* 0x000e280008000800 */
[----:B---3--:R-:W-:Y:S01]  /*5e460*/  ISETP.LT.AND P6, PT, R3, UR7, !P0 ;  /* 0x0000000703007c0c */ /* 0x008fe2000c7c1270 */
[C---:B------:R-:W-:Y:S01]  /*5e470*/  VIADD R3, R2.reuse, 0x1ec ;  /* 0x000001ec02037836 */ /* 0x040fe20000000000 */
[----:B------:R-:W1:Y:S04]  /*5e480*/  LDCU UR7, c[0x0][0x39c] ;  /* 0x00007380ff0777ac */ /* 0x000e680008000800 */
[----:B------:R-:W-:Y:S01]  /*5e490*/  ISETP.LT.AND P1, PT, R3, UR4, !P0 ;  /* 0x0000000403007c0c */ /* 0x000fe2000c721270 */
[----:B------:R-:W-:Y:S01]  /*5e4a0*/  VIADD R16, R2, 0x1ef ;  /* 0x000001ef02107836 */ /* 0x000fe20000000000 */
[----:B------:R-:W3:Y:S01]  /*5e4b0*/  LDCU UR4, c[0x0][0x39c] ;  /* 0x00007380ff0477ac */ /* 0x000ee20008000800 */
[----:B------:R-:W0:Y:S01]  /*5e4c0*/  LDCU UR5, c[0x0][0x39c] ;  /* 0x00007380ff0577ac */ /* 0x000e220008000800 */
[----:B----4-:R-:W-:Y:S01]  /*5e4d0*/  PRMT R3, R15, 0x7632, R3 ;  /* 0x000076320f037816 */ /* 0x010fe20000000003 */
[----:B------:R-:W-:Y:S04]  /*5e4e0*/  @P3 STG.E.U16 desc[UR10][R12.64], R15 ;  /* 0x0000000f0c003986 */ /* 0x000fe8000c10150a */
[----:B------:R4:W-:Y:S04]  /*5e4f0*/  @P4 STG.E.U16 desc[UR10][R28.64], R3 ;  /* 0x000000031c004986 */ /* 0x0009e8000c10150a */
[----:B----4-:R-:W4:Y:S01]  /*5e500*/  LDL.LU.64 R28, [R1+0xc18] ;  /* 0x000c1800011c7983 */ /* 0x010f220000300a00 */
[----:B0-----:R-:W-:Y:S01]  /*5e510*/  ISETP.LT.AND P3, PT, R14, UR6, !P0 ;  /* 0x000000060e007c0c */ /* 0x001fe2000c761270 */
[----:B------:R-:W-:Y:S01]  /*5e520*/  VIADD R3, R2, 0x1f0 ;  /* 0x000001f002037836 */ /* 0x000fe20000000000 */
[----:B-1----:R-:W-:Y:S01]  /*5e530*/  ISETP.LT.AND P4, PT, R16, UR7, !P0 ;  /* 0x0000000710007c0c */ /* 0x002fe2000c781270 */
[----:B------:R-:W0:Y:S01]  /*5e540*/  LDS.128 R12, [R0] ;  /* 0x00000000000c7984 */ /* 0x000e220000000c00 */
[----:B------:R-:W1:Y:S01]  /*5e550*/  LDCU UR6, c[0x0][0x39c] ;  /* 0x00007380ff0677ac */ /* 0x000e620008000800 */
[----:B------:R-:W0:Y:S01]  /*5e560*/  LDCU UR7, c[0x0][0x39c] ;  /* 0x00007380ff0777ac */ /* 0x000e220008000800 */
[----:B--2---:R-:W-:Y:S01]  /*5e570*/  PRMT R16, R17, 0x7632, R16 ;  /* 0x0000763211107816 */ /* 0x004fe20000000010 */
[----:B------:R2:W-:Y:S04]  /*5e580*/  @P5 STG.E.U16 desc[UR10][R18.64], R17 ;  /* 0x0000001112005986 */ /* 0x0005e8000c10150a */
[----:B------:R1:W-:Y:S04]  /*5e590*/  @P6 STG.E.U16 desc[UR10][R22.64], R16 ;  /* 0x0000001016006986 */ /* 0x0003e8000c10150a */
[----:B------:R3:W-:Y:S04]  /*5e5a0*/  @P1 STG.E.U16 desc[UR10][R8.64], R26 ;  /* 0x0000001a08001986 */ /* 0x0007e8000c10150a */
[----:B--2---:R-:W2:Y:S01]  /*5e5b0*/  LDL.LU.64 R18, [R1+0xbf8] ;  /* 0x000bf80001127983 */ /* 0x004ea20000300a00 */
[----:B-1----:R-:W-:Y:S01]  /*5e5c0*/  PRMT R16, R26, 0x7632, R16 ;  /* 0x000076321a107816 */ /* 0x002fe20000000010 */
[----:B------:R-:W-:-:S02]  /*5e5d0*/  IMAD.MOV.U32 R22, RZ, RZ, R10 ;  /* 0x000000ffff167224 */ /* 0x000fc400078e000a */
[----:B------:R-:W-:Y:S02]  /*5e5e0*/  IMAD.MOV.U32 R23, RZ, RZ, R11 ;  /* 0x000000ffff177224 */ /* 0x000fe400078e000b */
[----:B------:R-:W2:Y:S04]  /*5e5f0*/  LDL.LU.64 R10, [R1+0xc40] ;  /* 0x000c4000010a7983 */ /* 0x000ea80000300a00 */
[----:B------:R1:W-:Y:S04]  /*5e600*/  @P2 STG.E.U16 desc[UR10][R6.64], R16 ;  /* 0x0000001006002986 */ /* 0x0003e8000c10150a */
[----:B---3--:R-:W3:Y:S04]  /*5e610*/  LDL.LU.64 R8, [R1+0xc68] ;  /* 0x000c680001087983 */ /* 0x008ee80000300a00 */
[----:B------:R0:W-:Y:S04]  /*5e620*/  @P3 STG.E.U16 desc[UR10][R24.64], R27 ;  /* 0x0000001b18003986 */ /* 0x0001e8000c10150a */
[----:B-1----:R-:W3:Y:S04]  /*5e630*/  LDL.LU.64 R6, [R1+0xc60] ;  /* 0x000c600001067983 */ /* 0x002ee80000300a00 */
[----:B0-----:R-:W3:Y:S01]  /*5e640*/  LDL.LU.64 R24, [R1+0x1660] ;  /* 0x0016600001187983 */ /* 0x001ee20000300a00 */
[----:B------:R-:W-:-:S03]  /*5e650*/  PRMT R16, R27, 0x7632, R16 ;  /* 0x000076321b107816 */ /* 0x000fc60000000010 */
[----:B------:R-:W3:Y:S04]  /*5e660*/  LDL.LU.64 R26, [R1+0xc80] ;  /* 0x000c8000011a7983 */ /* 0x000ee80000300a00 */
[----:B----4-:R0:W-:Y:S04]  /*5e670*/  @P4 STG.E.U16 desc[UR10][R28.64], R16 ;  /* 0x000000101c004986 */ /* 0x0101e8000c10150a */
[----:B0-----:R-:W4:Y:S01]  /*5e680*/  LDL.LU.64 R28, [R1] ;  /* 0x00000000011c7983 */ /* 0x001f220000300a00 */
[----:B------:R-:W-:Y:S01]  /*5e690*/  ISETP.LT.AND P5, PT, R3, UR4, !P0 ;  /* 0x0000000403007c0c */ /* 0x000fe2000c7a1270 */
[C---:B------:R-:W-:Y:S01]  /*5e6a0*/  VIADD R3, R2.reuse, 0x1f1 ;  /* 0x000001f102037836 */ /* 0x040fe20000000000 */
[----:B------:R-:W0:Y:S04]  /*5e6b0*/  LDCU UR4, c[0x0][0x39c] ;  /* 0x00007380ff0477ac */ /* 0x000e280008000800 */
[----:B------:R-:W-:Y:S01]  /*5e6c0*/  ISETP.LT.AND P6, PT, R3, UR5, !P0 ;  /* 0x0000000503007c0c */ /* 0x000fe2000c7c1270 */
[----:B------:R-:W1:Y:S01]  /*5e6d0*/  LDCU UR5, c[0x0][0x39c] ;  /* 0x00007380ff0577ac */ /* 0x000e620008000800 */
[----:B------:R-:W-:-:S05]  /*5e6e0*/  VIADD R3, R2, 0x1f2 ;  /* 0x000001f202037836 */ /* 0x000fca0000000000 */
[----:B------:R-:W-:Y:S01]  /*5e6f0*/  ISETP.LT.AND P1, PT, R3, UR6, !P0 ;  /* 0x0000000603007c0c */ /* 0x000fe2000c721270 */
[C---:B------:R-:W-:Y:S01]  /*5e700*/  VIADD R3, R2.reuse, 0x1f3 ;  /* 0x000001f302037836 */ /* 0x040fe20000000000 */
[----:B------:R-:W3:Y:S01]  /*5e710*/  LDCU UR6, c[0x0][0x39c] ;  /* 0x00007380ff0677ac */ /* 0x000ee20008000800 */
[----:B------:R-:W-:-:S03]  /*5e720*/  VIADD R17, R2, 0x1f5 ;  /* 0x000001f502117836 */ /* 0x000fc60000000000 */
[----:B------:R-:W-:Y:S01]  /*5e730*/  ISETP.LT.AND P2, PT, R3, UR7, !P0 ;  /* 0x0000000703007c0c */ /* 0x000fe2000c741270 */
[C---:B------:R-:W-:Y:S01]  /*5e740*/  VIADD R3, R2.reuse, 0x1f4 ;  /* 0x000001f402037836 */ /* 0x040fe20000000000 */
[----:B--2---:R-:W-:Y:S01]  /*5e750*/  @P5 STG.E.U16 desc[UR10][R18.64], R12 ;  /* 0x0000000c12005986 */ /* 0x004fe2000c10150a */
[----:B------:R-:W2:Y:S01]  /*5e760*/  LDCU UR7, c[0x0][0x39c] ;  /* 0x00007380ff0777ac */ /* 0x000ea20008000800 */
[----:B-1----:R-:W-:Y:S01]  /*5e770*/  ISETP.LT.AND P4, PT, R17, UR5, !P0 ;  /* 0x0000000511007c0c */ /* 0x002fe2000c781270 */
[----:B------:R-:W1:Y:S01]  /*5e780*/  LDCU UR5, c[0x0][0x39c] ;  /* 0x00007380ff0577ac */ /* 0x000e620008000800 */
[----:B------:R1:W2:Y:S01]  /*5e790*/  LDS.128 R16, [R0+0x400] ;  /* 0x0004000000107984 */ /* 0x0002a20000000c00 */
[----:B0-----:R-:W-:Y:S01]  /*5e7a0*/  ISETP.LT.AND P3, PT, R3, UR4, !P0 ;  /* 0x0000000403007c0c */ /* 0x001fe2000c761270 */
[----:B------:R-:W-:Y:S01]  /*5e7b0*/  VIADD R3, R2, 0x1f6 ;  /* 0x000001f602037836 */ /* 0x000fe20000000000 */
[----:B------:R-:W0:Y:S01]  /*5e7c0*/  LDCU UR4, c[0x0][0x39c] ;  /* 0x00007380ff0477ac */ /* 0x000e220008000800 */
[----:B---3--:R-:W-:-:S04]  /*5e7d0*/  PRMT R25, R12, 0x7632, R25 ;  /* 0x000076320c197816 */ /* 0x008fc80000000019 */
[----:B-1----:R-:W-:Y:S02]  /*5e7e0*/  PRMT R0, R25, 0x7610, R0 ;  /* 0x0000761019007816 */ /* 0x002fe40000000000 */
[----:B------:R-:W-:Y:S01]  /*5e7f0*/  ISETP.LT.AND P5, PT, R3, UR6, !P0 ;  /* 0x0000000603007c0c */ /* 0x000fe2000c7a1270 */
[----:B------:R-:W3:Y:S01]  /*5e800*/  LDL.LU R25, [R1+0x1658] ;  /* 0x0016580001197983 */ /* 0x000ee20000300800 */
[----:B------:R-:W-:Y:S01]  /*5e810*/  VIADD R12, R2, 0x1f7 ;  /* 0x000001f7020c7836 */ /* 0x000fe20000000000 */
[----:B------:R-:W1:Y:S02]  /*5e820*/  LDCU UR6, c[0x0][0x39c] ;  /* 0x00007380ff0677ac */ /* 0x000e640008000800 */
[----:B------:R0:W-:Y:S04]  /*5e830*/  @P6 STG.E.U16 desc[UR10][R22.64], R0 ;  /* 0x0000000016006986 */ /* 0x0001e8000c10150a */
[----:B------:R1:W-:Y:S04]  /*5e840*/  @P1 STG.E.U16 desc[UR10][R10.64], R13 ;  /* 0x0000000d0a001986 */ /* 0x0003e8000c10150a */
[----:B0-----:R-:W3:Y:S01]  /*5e850*/  LDL.LU.64 R22, [R1+0x1650] ;  /* 0x0016500001167983 */ /* 0x001ee20000300a00 */
[----:B-1----:R-:W-:-:S03]  /*5e860*/  PRMT R13, R13, 0x7632, R13 ;  /* 0x000076320d0d7816 */ /* 0x002fc6000000000d */
[----:B------:R-:W3:Y:S04]  /*5e870*/  LDL.LU.64 R10, [R1+0x1648] ;  /* 0x00164800010a7983 */ /* 0x000ee80000300a00 */
[----:B------:R0:W-:Y:S04]  /*5e880*/  @P2 STG.E.U16 desc[UR10][R8.64], R13 ;  /* 0x0000000d08002986 */ /* 0x0001e8000c10150a */
[----:B------:R1:W-:Y:S04]  /*5e890*/  @P3 STG.E.U16 desc[UR10][R6.64], R14 ;  /* 0x0000000e06003986 */ /* 0x0003e8000c10150a */
[----:B0-----:R-:W3:Y:S01]  /*5e8a0*/  LDL.LU.64 R8, [R1+0x1640] ;  /* 0x0016400001087983 */ /* 0x001ee20000300a00 */
[----:B-1----:R-:W-:-:S03]  /*5e8b0*/  PRMT R14, R14, 0x7632, R14 ;  /* 0x000076320e0e7816 */ /* 0x002fc6000000000e */
[----:B------:R-:W3:Y:S04]  /*5e8c0*/  LDL.LU.64 R6, [R1+0x1638] ;  /* 0x0016380001067983 */ /* 0x000ee80000300a00 */
[----:B------:R0:W-:Y:S04]  /*5e8d0*/  @P4 STG.E.U16 desc[UR10][R26.64], R14 ;  /* 0x0000000e1a004986 */ /* 0x0001e8000c10150a */
[----:B0-----:R-:W3:Y:S04]  /*5e8e0*/  LDL.LU.64 R26, [R1+0x1630] ;  /* 0x00163000011a7983 */ /* 0x001ee80000300a00 */
[----:B----4-:R0:W-:Y:S04]  /*5e8f0*/  @P5 STG.E.U16 desc[UR10][R28.64], R15 ;  /* 0x0000000f1c005986 */ /* 0x0101e8000c10150a */
[----:B0-----:R-:W4:Y:S01]  /*5e900*/  LDL.LU.64 R28, [R1+0x1628] ;  /* 0x00162800011c7983 */ /* 0x001f220000300a00 */
[----:B------:R-:W-:Y:S01]  /*5e910*/  VIADD R0, R2, 0x1f8 ;  /* 0x000001f802007836 */ /* 0x000fe20000000000 */
[----:B--2---:R-:W-:Y:S01]  /*5e920*/  ISETP.LT.AND P6, PT, R12, UR7, !P0 ;  /* 0x000000070c007c0c */ /* 0x004fe2000c7c1270 */
[----:B------:R-:W0:Y:S03]  /*5e930*/  LDCU UR7, c[0x0][0x39c] ;  /* 0x00007380ff0777ac */ /* 0x000e260008000800 */
[----:B------:R-:W-:Y:S01]  /*5e940*/  ISETP.LT.AND P1, PT, R0, UR4, !P0 ;  /* 0x0000000400007c0c */ /* 0x000fe2000c721270 */
[----:B------:R-:W-:Y:S01]  /*5e950*/  VIADD R0, R2, 0x1f9 ;  /* 0x000001f902007836 */ /* 0x000fe20000000000 */
[----:B------:R-:W1:Y:S04]  /*5e960*/  LDCU UR4, c[0x0][0x39c] ;  /* 0x00007380ff0477ac */ /* 0x000e680008000800 */
[----:B------:R-:W-:Y:S01]  /*5e970*/  ISETP.LT.AND P2, PT, R0, UR5, !P0 ;  /* 0x0000000500007c0c */ /* 0x000fe2000c741270 */
[----:B------:R-:W2:Y:S01]  /*5e980*/  LDCU UR5, c[0x0][0x39c] ;  /* 0x00007380ff0577ac */ /* 0x000ea20008000800 */
[----:B------:R-:W-:-:S05]  /*5e990*/  VIADD R0, R2, 0x1fa ;  /* 0x000001fa02007836 */ /* 0x000fca0000000000 */
[----:B------:R-:W-:Y:S01]  /*5e9a0*/  ISETP.LT.AND P3, PT, R0, UR6, !P0 ;  /* 0x0000000600007c0c */ /* 0x000fe2000c761270 */
[C---:B------:R-:W-:Y:S01]  /*5e9b0*/  VIADD R0, R2.reuse, 0x1fb ;  /* 0x000001fb02007836 */ /* 0x040fe20000000000 */
[----:B------:R-:W-:Y:S01]  /*5e9c0*/  PRMT R12, R15, 0x7632, R12 ;  /* 0x000076320f0c7816 */ /* 0x000fe2000000000c */
[----:B------:R-:W-:Y:S01]  /*5e9d0*/  VIADD R3, R2, 0x1fc ;  /* 0x000001fc02037836 */ /* 0x000fe20000000000 */
[----:B------:R-:W2:Y:S02]  /*5e9e0*/  LDCU UR6, c[0x0][0x39c] ;  /* 0x00007380ff0677ac */ /* 0x000ea40008000800 */
[----:B0-----:R-:W-:Y:S01]  /*5e9f0*/  ISETP.LT.AND P4, PT, R0, UR7, !P0 ;  /* 0x0000000700007c0c */ /* 0x001fe2000c781270 */
[----:B------:R-:W-:Y:S01]  /*5ea00*/  VIADD R0, R2, 0x1fd ;  /* 0x000001fd02007836 */ /* 0x000fe20000000000 */
[----:B-1----:R-:W-:Y:S02]  /*5ea10*/  ISETP.LT.AND P5, PT, R3, UR4, !P0 ;  /* 0x0000000403007c0c */ /* 0x002fe4000c7a1270 */
[----:B------:R-:W-:Y:S01]  /*5ea20*/  PRMT R3, R16, 0x7632, R3 ;  /* 0x0000763210037816 */ /* 0x000fe20000000003 */
[----:B----4-:R0:W-:Y:S01]  /*5ea30*/  @P6 STG.E.U16 desc[UR10][R28.64], R12 ;  /* 0x0000000c1c006986 */ /* 0x0101e2000c10150a */
[----:B--2---:R-:W-:Y:S01]  /*5ea40*/  ISETP.LT.AND P6, PT, R0, UR5, !P0 ;  /* 0x0000000500007c0c */ /* 0x004fe2000c7c1270 */
[----:B------:R-:W-:-:S02]  /*5ea50*/  VIADD R0, R2, 0x1ff ;  /* 0x000001ff02007836 */ /* 0x000fc40000000000 */
[----:B---3--:R1:W-:Y:S03]  /*5ea60*/  @P1 STG.E.U16 desc[UR10][R26.64], R16 ;  /* 0x000000101a001986 */ /* 0x0083e6000c10150a */
[----:B------:R-:W-:Y:S02]  /*5ea70*/  ISETP.LT.AND P1, PT, R0, UR8, !P0 ;  /* 0x0000000800007c0c */ /* 0x000fe4000c721270 */
[----:B------:R-:W-:Y:S01]  /*5ea80*/  PRMT R0, R17, 0x7632, R0 ;  /* 0x0000763211007816 */ /* 0x000fe20000000000 */
[----:B------:R1:W-:Y:S01]  /*5ea90*/  @P2 STG.E.U16 desc[UR10][R6.64], R3 ;  /* 0x0000000306002986 */ /* 0x0003e2000c10150a */
[----:B0-----:R-:W-:-:S03]  /*5eaa0*/  PRMT R12, R18, 0x7632, R12 ;  /* 0x00007632120c7816 */ /* 0x001fc6000000000c */
[----:B------:R1:W-:Y:S04]  /*5eab0*/  @P3 STG.E.U16 desc[UR10][R8.64], R17 ;  /* 0x0000001108003986 */ /* 0x0003e8000c10150a */
[----:B------:R1:W-:Y:S04]  /*5eac0*/  @P4 STG.E.U16 desc[UR10][R10.64], R0 ;  /* 0x000000000a004986 */ /* 0x0003e8000c10150a */
[----:B------:R1:W-:Y:S04]  /*5ead0*/  @P5 STG.E.U16 desc[UR10][R22.64], R18 ;  /* 0x0000001216005986 */ /* 0x0003e8000c10150a */
[----:B------:R1:W-:Y:S01]  /*5eae0*/  @P6 STG.E.U16 desc[UR10][R24.64], R12 ;  /* 0x0000000c18006986 */ /* 0x0003e2000c10150a */
[----:B------:R-:W-:-:S05]  /*5eaf0*/  VIADD R2, R2, 0x1fe ;  /* 0x000001fe02027836 */ /* 0x000fca0000000000 */
[----:B------:R-:W-:-:S13]  /*5eb00*/  ISETP.LT.AND P0, PT, R2, UR6, !P0 ;  /* 0x0000000602007c0c */ /* 0x000fda000c701270 */
[----:B------:R1:W-:Y:S01]  /*5eb10*/  @P0 STG.E.U16 desc[UR10][R4.64], R19 ;  /* 0x0000001304000986 */ /* 0x0003e2000c10150a */
[----:B------:R-:W-:Y:S05]  /*5eb20*/  @!P1 EXIT ;  /* 0x000000000000994d */ /* 0x000fea0003800000 */
[----:B-1----:R-:W-:-:S05]  /*5eb30*/  PRMT R10, R19, 0x7632, R10 ;  /* 0x00007632130a7816 */ /* 0x002fca000000000a */
[----:B------:R-:W-:Y:S01]  /*5eb40*/  STG.E.U16 desc[UR10][R20.64], R10 ;  /* 0x0000000a14007986 */ /* 0x000fe2000c10150a */
[----:B------:R-:W-:Y:S05]  /*5eb50*/  EXIT ;  /* 0x000000000000794d */ /* 0x000fea0003800000 */
.L_x_2:
[----:B------:R-:W-:-:S00]  /*5eb60*/  BRA `(.L_x_2) ;  /* 0xfffffffc00fc7947 */ /* 0x000fc0000383ffff */
[----:B------:R-:W-:-:S00]  /*5eb70*/  NOP ;  /* 0x0000000000007918 */ /* 0x000fc00000000000 */
        /* <DEDUP_REMOVED lines=8> */
.L_x_3:


//--------------------- .nv.shared.matmul_kernel  --------------------------
	.section	.nv.shared.matmul_kernel,"aw",@nobits
	.sectionflags	@""
	.align	16
	.zero		1024


//--------------------- .nv.shared.reserved.0     --------------------------
	.section	.nv.shared.reserved.0,"aw",@nobits
	.weak		__nv_reservedSMEM_offset_0_alias
	.size		__nv_reservedSMEM_offset_0_alias, 0, 64
	.other		__nv_reservedSMEM_offset_0_alias,@"STO_CUDA_RESERVED_SHARED STV_DEFAULT"
__nv_reservedSMEM_offset_0_alias:
	.zero		0
	.zero		64


//--------------------- .nv.constant0.matmul_kernel --------------------------
	.section	.nv.constant0.matmul_kernel,"a",@progbits
	.sectionflags	@""
	.align	4
.nv.constant0.matmul_kernel:
	.zero		976


//--------------------- SYMBOLS --------------------------

	.type		.nv.reservedSmem.offset0,@object
	.size		.nv.reservedSmem.offset0,0x4
	.type		.nv.reservedSmem.cap,@object
	.size		.nv.reservedSmem.cap,0x4
